// auto-generated by cutlass_sweep.conv — config: {"arch": "sm_100", "cluster_m": 1, "cluster_n": 1, "conv_kind": "wgrad", "dtype": "fp16", "ndim": 3, "tile_k": 32, "tile_m": 128, "tile_n": 128}
#include "cutlass/cutlass.h"
#include "cute/tensor.hpp"
#include "cutlass/kernel_hardware_info.hpp"
#include "cutlass/conv/convolution.h"
#include "cutlass/conv/dispatch_policy.hpp"
#include "cutlass/conv/collective/collective_builder.hpp"
#include "cutlass/conv/kernel/conv_universal.hpp"
#include "cutlass/conv/device/conv_universal_adapter.hpp"
#include "cutlass/epilogue/collective/collective_builder.hpp"

using namespace cute;
using Elem = cutlass::half_t;
using Acc  = float;
using LayoutAB = cutlass::layout::TensorNDHWC;
using LayoutC  = cutlass::layout::TensorKCSRT;
constexpr auto ConvOp = cutlass::conv::Operator::kWgrad;
using TileShape    = Shape<_128, Shape<_128>, Shape<_32>>;
using ClusterShape = Shape<_1, _1, _1>;

using CollectiveEpilogue = typename cutlass::epilogue::collective::CollectiveBuilder<
    cutlass::arch::Sm100, cutlass::arch::OpClassTensorOp,
    TileShape, ClusterShape,
    cutlass::epilogue::collective::EpilogueTileAuto,
    Acc, Acc,
    Elem, LayoutC, 128 / cutlass::sizeof_bits<Elem>::value,
    Elem, LayoutC, 128 / cutlass::sizeof_bits<Elem>::value,
    cutlass::epilogue::collective::EpilogueScheduleAuto
  >::CollectiveOp;

using CollectiveMainloop = typename cutlass::conv::collective::CollectiveBuilder<
    cutlass::arch::Sm100, cutlass::arch::OpClassTensorOp, ConvOp,
    Elem, LayoutAB, 128 / cutlass::sizeof_bits<Elem>::value,
    Elem, LayoutAB, 128 / cutlass::sizeof_bits<Elem>::value,
    Acc,
    TileShape, ClusterShape,
    cutlass::conv::collective::StageCountAutoCarveout<
        static_cast<int>(sizeof(typename CollectiveEpilogue::SharedStorage))>,
    cutlass::conv::collective::KernelScheduleAuto
  >::CollectiveOp;

using ProblemShape = cutlass::conv::ConvProblemShape<
    ConvOp, CollectiveMainloop::DispatchPolicy::NumSpatialDimensions>;
using ConvKernel = cutlass::conv::kernel::ConvUniversal<
    ProblemShape, CollectiveMainloop, CollectiveEpilogue>;
using Conv = cutlass::conv::device::ConvUniversalAdapter<ConvKernel>;

auto* _anchor = &cutlass::device_kernel<ConvKernel>;


// ===== COMPILED SASS (sm_100a) =====

	.target	sm_100a

	.elftype	@"ET_EXEC"


//--------------------- .note.nv.tkinfo           --------------------------
	.section	.note.nv.tkinfo,"",@"SHT_NOTE"
	.sectionflags	@"SHF_NOTE_NV_TKINFO"
	.tkinfo
        /*0018*/ 	.word	0x00000002
        /*0030*/ 	.string	""
        /*0030*/ 	.string	"ptxas"
        /*0030*/ 	.string	"Cuda compilation tools, release 13.0, V13.0.88"
        /*0030*/ 	.string	"Build cuda_13.0.r13.0/compiler.36424714_0"
        /*0030*/ 	.string	"-arch sm_100a -m 64 "



//--------------------- .note.nv.cuinfo           --------------------------
	.section	.note.nv.cuinfo,"",@"SHT_NOTE"
	.sectionflags	@"SHF_NOTE_NV_CUINFO"
        /*0018*/ 	.short	0x0002
        /*001a*/ 	.short	0x0064
        /*001c*/ 	.short	0x0082
	.zero		2


//--------------------- .nv.info                  --------------------------
	.section	.nv.info,"",@"SHT_CUDA_INFO"
	.align	4


	//----- nvinfo : EIATTR_REGCOUNT
	.align		4
        /*0000*/ 	.byte	0x04, 0x2f
        /*0002*/ 	.short	(.L_19 - .L_18)
	.align		4
.L_18:
        /*0004*/ 	.word	index@(_ZN7cutlass13device_kernelINS_4conv6kernel13ConvUniversalINS1_16ConvProblemShapeILNS1_8OperatorE2ELi3EEENS1_10collective14CollectiveConvINS1_47MainloopSm100TmaUmmaWarpSpecializedImplicitGemmILS5_2ELi12ELi3ELi1ELi2EN4cute5tupleIJNSA_1CILi1EEESD_SD_EEEEENSB_IJNSC_ILi128EEENSB_IJSG_EEENSB_IJNSC_ILi32EEEEEEEEENS_6half_tESL_NSA_8TiledMMAINSA_8MMA_AtomIJNSA_20SM100_MMA_F16BF16_SSISL_SL_fLi128ELi128ELNSA_4UMMA5MajorE1ELSQ_1ELNSP_7ScaleInE0ELSR_0EEEEEENSA_6LayoutISE_NSB_IJNSC_ILi0EEESV_SV_EEEEENSB_IJNSA_10UnderscoreESY_SY_EEEEENS7_6detail27Sm100ImplicitGemmTileTraitsINSA_13SM90_TMA_LOADENSA_14ComposedLayoutINSA_7SwizzleILi3ELi4ELi3EEENSA_18smem_ptr_flag_bitsILi16EEENSU_INSB_IJNSC_ILi64EEENSC_ILi8EEEEEENSB_IJSD_S19_EEEEEEEvEENS12_INSA_20SM90_TMA_LOAD_IM2COLES1E_vEEEENS_8epilogue10collective18CollectiveEpilogueINS1J_23Sm100TmaWarpSpecializedILi4ELi2ELi32ELb1ELb0EEEJSK_NSB_IJNSU_ISG_SD_EENSU_ISI_SD_EEEEESL_NSB_IJlNSB_IJSD_lllEEESV_EEESL_S1S_NS1J_6fusion15FusionCallbacksIS1N_NS1T_17LinearCombinationISL_fSL_fLNS_15FloatRoundStyleE2EEESK_S1Q_JEEENSA_5SM1004TMEM4LOAD26SM100_TMEM_LOAD_32dp32b32xES13_NS14_INS15_ILi2ELi4ELi3EEES18_NSU_INSB_IJS1A_SI_EEENSB_IJSI_SD_EEEEEEENSA_39AutoVectorizingCopyWithAssumedAlignmentILi128EEENSA_14SM90_TMA_STOREES27_S29_S29_EEEvvEEEEvNT_6ParamsE)
        /*0008*/ 	.word	0x0000007a


	//----- nvinfo : EIATTR_FRAME_SIZE
	.align		4
.L_19:
        /*000c*/ 	.byte	0x04, 0x11
        /*000e*/ 	.short	(.L_21 - .L_20)
	.align		4
.L_20:
        /*0010*/ 	.word	index@($__internal_2_$__cuda_sm10x_tcgen05_guardrail_trap_unallocated_columns_being_dealloced)
        /*0014*/ 	.word	0x00000008


	//----- nvinfo : EIATTR_FRAME_SIZE
	.align		4
.L_21:
        /*0018*/ 	.byte	0x04, 0x11
        /*001a*/ 	.short	(.L_23 - .L_22)
	.align		4
.L_22:
        /*001c*/ 	.word	index@($__internal_1_$__cuda_sm10x_tcgen05_guardrail_trap_phase_invalid_during_alloc)
        /*0020*/ 	.word	0x00000008


	//----- nvinfo : EIATTR_FRAME_SIZE
	.align		4
.L_23:
        /*0024*/ 	.byte	0x04, 0x11
        /*0026*/ 	.short	(.L_25 - .L_24)
	.align		4
.L_24:
        /*0028*/ 	.word	index@($__internal_0_$__cuda_sm10x_tcgen05_guardrail_trap_col_being_dealloced_not_returned_by_alloc)
        /*002c*/ 	.word	0x00000008


	//----- nvinfo : EIATTR_FRAME_SIZE
	.align		4
.L_25:
        /*0030*/ 	.byte	0x04, 0x11
        /*0032*/ 	.short	(.L_27 - .L_26)
	.align		4
.L_26:
        /*0034*/ 	.word	index@(_ZN7cutlass13device_kernelINS_4conv6kernel13ConvUniversalINS1_16ConvProblemShapeILNS1_8OperatorE2ELi3EEENS1_10collective14CollectiveConvINS1_47MainloopSm100TmaUmmaWarpSpecializedImplicitGemmILS5_2ELi12ELi3ELi1ELi2EN4cute5tupleIJNSA_1CILi1EEESD_SD_EEEEENSB_IJNSC_ILi128EEENSB_IJSG_EEENSB_IJNSC_ILi32EEEEEEEEENS_6half_tESL_NSA_8TiledMMAINSA_8MMA_AtomIJNSA_20SM100_MMA_F16BF16_SSISL_SL_fLi128ELi128ELNSA_4UMMA5MajorE1ELSQ_1ELNSP_7ScaleInE0ELSR_0EEEEEENSA_6LayoutISE_NSB_IJNSC_ILi0EEESV_SV_EEEEENSB_IJNSA_10UnderscoreESY_SY_EEEEENS7_6detail27Sm100ImplicitGemmTileTraitsINSA_13SM90_TMA_LOADENSA_14ComposedLayoutINSA_7SwizzleILi3ELi4ELi3EEENSA_18smem_ptr_flag_bitsILi16EEENSU_INSB_IJNSC_ILi64EEENSC_ILi8EEEEEENSB_IJSD_S19_EEEEEEEvEENS12_INSA_20SM90_TMA_LOAD_IM2COLES1E_vEEEENS_8epilogue10collective18CollectiveEpilogueINS1J_23Sm100TmaWarpSpecializedILi4ELi2ELi32ELb1ELb0EEEJSK_NSB_IJNSU_ISG_SD_EENSU_ISI_SD_EEEEESL_NSB_IJlNSB_IJSD_lllEEESV_EEESL_S1S_NS1J_6fusion15FusionCallbacksIS1N_NS1T_17LinearCombinationISL_fSL_fLNS_15FloatRoundStyleE2EEESK_S1Q_JEEENSA_5SM1004TMEM4LOAD26SM100_TMEM_LOAD_32dp32b32xES13_NS14_INS15_ILi2ELi4ELi3EEES18_NSU_INSB_IJS1A_SI_EEENSB_IJSI_SD_EEEEEEENSA_39AutoVectorizingCopyWithAssumedAlignmentILi128EEENSA_14SM90_TMA_STOREES27_S29_S29_EEEvvEEEEvNT_6ParamsE)
        /*0038*/ 	.word	0x00000008


	//----- nvinfo : EIATTR_MIN_STACK_SIZE
	.align		4
.L_27:
        /*003c*/ 	.byte	0x04, 0x12
        /*003e*/ 	.short	(.L_29 - .L_28)
	.align		4
.L_28:
        /*0040*/ 	.word	index@(_ZN7cutlass13device_kernelINS_4conv6kernel13ConvUniversalINS1_16ConvProblemShapeILNS1_8OperatorE2ELi3EEENS1_10collective14CollectiveConvINS1_47MainloopSm100TmaUmmaWarpSpecializedImplicitGemmILS5_2ELi12ELi3ELi1ELi2EN4cute5tupleIJNSA_1CILi1EEESD_SD_EEEEENSB_IJNSC_ILi128EEENSB_IJSG_EEENSB_IJNSC_ILi32EEEEEEEEENS_6half_tESL_NSA_8TiledMMAINSA_8MMA_AtomIJNSA_20SM100_MMA_F16BF16_SSISL_SL_fLi128ELi128ELNSA_4UMMA5MajorE1ELSQ_1ELNSP_7ScaleInE0ELSR_0EEEEEENSA_6LayoutISE_NSB_IJNSC_ILi0EEESV_SV_EEEEENSB_IJNSA_10UnderscoreESY_SY_EEEEENS7_6detail27Sm100ImplicitGemmTileTraitsINSA_13SM90_TMA_LOADENSA_14ComposedLayoutINSA_7SwizzleILi3ELi4ELi3EEENSA_18smem_ptr_flag_bitsILi16EEENSU_INSB_IJNSC_ILi64EEENSC_ILi8EEEEEENSB_IJSD_S19_EEEEEEEvEENS12_INSA_20SM90_TMA_LOAD_IM2COLES1E_vEEEENS_8epilogue10collective18CollectiveEpilogueINS1J_23Sm100TmaWarpSpecializedILi4ELi2ELi32ELb1ELb0EEEJSK_NSB_IJNSU_ISG_SD_EENSU_ISI_SD_EEEEESL_NSB_IJlNSB_IJSD_lllEEESV_EEESL_S1S_NS1J_6fusion15FusionCallbacksIS1N_NS1T_17LinearCombinationISL_fSL_fLNS_15FloatRoundStyleE2EEESK_S1Q_JEEENSA_5SM1004TMEM4LOAD26SM100_TMEM_LOAD_32dp32b32xES13_NS14_INS15_ILi2ELi4ELi3EEES18_NSU_INSB_IJS1A_SI_EEENSB_IJSI_SD_EEEEEEENSA_39AutoVectorizingCopyWithAssumedAlignmentILi128EEENSA_14SM90_TMA_STOREES27_S29_S29_EEEvvEEEEvNT_6ParamsE)
        /*0044*/ 	.word	0x00000008
.L_29:


//--------------------- .nv.compat                --------------------------
	.section	.nv.compat,"",@"SHT_CUDA_COMPAT_INFO"
	.align	4
        /*0000*/ 	.byte	0x02, 0x09, 0x01, 0x00, 0x02, 0x02, 0x02, 0x00, 0x02, 0x05, 0x05, 0x00, 0x03, 0x07, 0x01, 0x01
        /*0010*/ 	.byte	0x02, 0x03, 0x01, 0x00, 0x02, 0x06, 0x01, 0x00, 0x04, 0x0b, 0x08, 0x00, 0x09, 0x00, 0x00, 0x00
        /*0020*/ 	.byte	0x00, 0x00, 0x00, 0x00


//--------------------- .nv.info._ZN7cutlass13device_kernelINS_4conv6kernel13ConvUniversalINS1_16ConvProblemShapeILNS1_8OperatorE2ELi3EEENS1_10collective14CollectiveConvINS1_47MainloopSm100TmaUmmaWarpSpecializedImplicitGemmILS5_2ELi12ELi3ELi1ELi2EN4cute5tupleIJNSA_1CILi1EEESD_SD_EEEEENSB_IJNSC_ILi128EEENSB_IJSG_EEENSB_IJNSC_ILi32EEEEEEEEENS_6half_tESL_NSA_8TiledMMAINSA_8MMA_AtomIJNSA_20SM100_MMA_F16BF16_SSISL_SL_fLi128ELi128ELNSA_4UMMA5MajorE1ELSQ_1ELNSP_7ScaleInE0ELSR_0EEEEEENSA_6LayoutISE_NSB_IJNSC_ILi0EEESV_SV_EEEEENSB_IJNSA_10UnderscoreESY_SY_EEEEENS7_6detail27Sm100ImplicitGemmTileTraitsINSA_13SM90_TMA_LOADENSA_14ComposedLayoutINSA_7SwizzleILi3ELi4ELi3EEENSA_18smem_ptr_flag_bitsILi16EEENSU_INSB_IJNSC_ILi64EEENSC_ILi8EEEEEENSB_IJSD_S19_EEEEEEEvEENS12_INSA_20SM90_TMA_LOAD_IM2COLES1E_vEEEENS_8epilogue10collective18CollectiveEpilogueINS1J_23Sm100TmaWarpSpecializedILi4ELi2ELi32ELb1ELb0EEEJSK_NSB_IJNSU_ISG_SD_EENSU_ISI_SD_EEEEESL_NSB_IJlNSB_IJSD_lllEEESV_EEESL_S1S_NS1J_6fusion15FusionCallbacksIS1N_NS1T_17LinearCombinationISL_fSL_fLNS_15FloatRoundStyleE2EEESK_S1Q_JEEENSA_5SM1004TMEM4LOAD26SM100_TMEM_LOAD_32dp32b32xES13_NS14_INS15_ILi2ELi4ELi3EEES18_NSU_INSB_IJS1A_SI_EEENSB_IJSI_SD_EEEEEEENSA_39AutoVectorizingCopyWithAssumedAlignmentILi128EEENSA_14SM90_TMA_STOREES27_S29_S29_EEEvvEEEEvNT_6ParamsE --------------------------
	.section	.nv.info._ZN7cutlass13device_kernelINS_4conv6kernel13ConvUniversalINS1_16ConvProblemShapeILNS1_8OperatorE2ELi3EEENS1_10collective14CollectiveConvINS1_47MainloopSm100TmaUmmaWarpSpecializedImplicitGemmILS5_2ELi12ELi3ELi1ELi2EN4cute5tupleIJNSA_1CILi1EEESD_SD_EEEEENSB_IJNSC_ILi128EEENSB_IJSG_EEENSB_IJNSC_ILi32EEEEEEEEENS_6half_tESL_NSA_8TiledMMAINSA_8MMA_AtomIJNSA_20SM100_MMA_F16BF16_SSISL_SL_fLi128ELi128ELNSA_4UMMA5MajorE1ELSQ_1ELNSP_7ScaleInE0ELSR_0EEEEEENSA_6LayoutISE_NSB_IJNSC_ILi0EEESV_SV_EEEEENSB_IJNSA_10UnderscoreESY_SY_EEEEENS7_6detail27Sm100ImplicitGemmTileTraitsINSA_13SM90_TMA_LOADENSA_14ComposedLayoutINSA_7SwizzleILi3ELi4ELi3EEENSA_18smem_ptr_flag_bitsILi16EEENSU_INSB_IJNSC_ILi64EEENSC_ILi8EEEEEENSB_IJSD_S19_EEEEEEEvEENS12_INSA_20SM90_TMA_LOAD_IM2COLES1E_vEEEENS_8epilogue10collective18CollectiveEpilogueINS1J_23Sm100TmaWarpSpecializedILi4ELi2ELi32ELb1ELb0EEEJSK_NSB_IJNSU_ISG_SD_EENSU_ISI_SD_EEEEESL_NSB_IJlNSB_IJSD_lllEEESV_EEESL_S1S_NS1J_6fusion15FusionCallbacksIS1N_NS1T_17LinearCombinationISL_fSL_fLNS_15FloatRoundStyleE2EEESK_S1Q_JEEENSA_5SM1004TMEM4LOAD26SM100_TMEM_LOAD_32dp32b32xES13_NS14_INS15_ILi2ELi4ELi3EEES18_NSU_INSB_IJS1A_SI_EEENSB_IJSI_SD_EEEEEEENSA_39AutoVectorizingCopyWithAssumedAlignmentILi128EEENSA_14SM90_TMA_STOREES27_S29_S29_EEEvvEEEEvNT_6ParamsE,"",@"SHT_CUDA_INFO"
	.sectionflags	@""
	.align	4


	//----- nvinfo : EIATTR_CUDA_API_VERSION
	.align		4
        /*0000*/ 	.byte	0x04, 0x37
        /*0002*/ 	.short	(.L_31 - .L_30)
.L_30:
        /*0004*/ 	.word	0x00000082


	//----- nvinfo : EIATTR_KPARAM_INFO
	.align		4
.L_31:
        /*0008*/ 	.byte	0x04, 0x17
        /*000a*/ 	.short	(.L_33 - .L_32)
.L_32:
        /*000c*/ 	.word	0x00000000
        /*0010*/ 	.short	0x0000
        /*0012*/ 	.short	0x0000
        /*0014*/ 	.byte	0x00, 0xf0, 0x01, 0x24


	//----- nvinfo : EIATTR_AT_ENTRY_FRAGMENTS
	.align		4
.L_33:
        /*0018*/ 	.byte	0x04, 0x4f
        /*001a*/ 	.short	(.L_35 - .L_34)


	//   ....[0]....
.L_34:
        /*001c*/ 	.word	0x00000006


	//----- nvinfo : EIATTR_RESERVED_SMEM_USED
	.align		4
.L_35:
        /*0020*/ 	.byte	0x01, 0x41
	.zero		2


	//----- nvinfo : EIATTR_SPARSE_MMA_MASK
	.align		4
        /*0024*/ 	.byte	0x03, 0x50
        /*0026*/ 	.short	0x0000


	//----- nvinfo : EIATTR_TCGEN05_1CTA_USED
	.align		4
        /*0028*/ 	.byte	0x01, 0x51
	.zero		2


	//----- nvinfo : EIATTR_MAXREG_COUNT
	.align		4
        /*002c*/ 	.byte	0x03, 0x1b
        /*002e*/ 	.short	0x00ff


	//----- nvinfo : EIATTR_NUM_BARRIERS
	.align		4
        /*0030*/ 	.byte	0x02, 0x4c
        /*0032*/ 	.byte	0x07
	.zero		1


	//----- nvinfo : EIATTR_EXTERNS
	.align		4
        /*0034*/ 	.byte	0x04, 0x0f
        /*0036*/ 	.short	(.L_37 - .L_36)


	//   ....[0]....
	.align		4
.L_36:
        /*0038*/ 	.word	index@(__assertfail)


	//----- nvinfo : EIATTR_MERCURY_ISA_VERSION
	.align		4
.L_37:
        /*003c*/ 	.byte	0x03, 0x5f
        /*003e*/ 	.short	0x0101


	//----- nvinfo : EIATTR_INT_WARP_WIDE_INSTR_OFFSETS
	.align		4
        /*0040*/ 	.byte	0x04, 0x31
        /*0042*/ 	.short	(.L_39 - .L_38)


	//   ....[0]....
.L_38:
        /*0044*/ 	.word	0x000046d0


	//   ....[1]....
        /*0048*/ 	.word	0x000046f0


	//   ....[2]....
        /*004c*/ 	.word	0x00004720


	//   ....[3]....
        /*0050*/ 	.word	0x000059a0


	//   ....[4]....
        /*0054*/ 	.word	0x00005a00


	//   ....[5]....
        /*0058*/ 	.word	0x00005b00


	//   ....[6]....
        /*005c*/ 	.word	0x00005b80


	//   ....[7]....
        /*0060*/ 	.word	0x00005c60


	//   ....[8]....
        /*0064*/ 	.word	0x00005cf0


	//   ....[9]....
        /*0068*/ 	.word	0x00005de0


	//   ....[10]....
        /*006c*/ 	.word	0x00005e90


	//----- nvinfo : EIATTR_COOP_GROUP_MASK_REGIDS
	.align		4
.L_39:
        /*0070*/ 	.byte	0x04, 0x29
        /*0072*/ 	.short	(.L_41 - .L_40)


	//   ....[0]....
.L_40:
        /*0074*/ 	.word	0xffffffff


	//   ....[1]....
        /*0078*/ 	.word	0xffffffff


	//   ....[2]....
        /*007c*/ 	.word	0xffffffff


	//   ....[3]....
        /*0080*/ 	.word	0xffffffff


	//   ....[4]....
        /*0084*/ 	.word	0xffffffff


	//   ....[5]....
        /*0088*/ 	.word	0xffffffff


	//   ....[6]....
        /*008c*/ 	.word	0xffffffff


	//   ....[7]....
        /*0090*/ 	.word	0xffffffff


	//   ....[8]....
        /*0094*/ 	.word	0xffffffff


	//   ....[9]....
        /*0098*/ 	.word	0xffffffff


	//   ....[10]....
        /*009c*/ 	.word	0xffffffff


	//   ....[11]....
        /*00a0*/ 	.word	0xffffffff


	//----- nvinfo : EIATTR_COOP_GROUP_INSTR_OFFSETS
	.align		4
.L_41:
        /*00a4*/ 	.byte	0x04, 0x28
        /*00a6*/ 	.short	(.L_43 - .L_42)


	//   ....[0]....
.L_42:
        /*00a8*/ 	.word	0x00000090


	//   ....[1]....
        /*00ac*/ 	.word	0x00000500


	//   ....[2]....
        /*00b0*/ 	.word	0x000007a0


	//   ....[3]....
        /*00b4*/ 	.word	0x00000940


	//   ....[4]....
        /*00b8*/ 	.word	0x00000a40


	//   ....[5]....
        /*00bc*/ 	.word	0x00000b90


	//   ....[6]....
        /*00c0*/ 	.word	0x000029d0


	//   ....[7]....
        /*00c4*/ 	.word	0x00003b20


	//   ....[8]....
        /*00c8*/ 	.word	0x00003d30


	//   ....[9]....
        /*00cc*/ 	.word	0x00003d60


	//   ....[10]....
        /*00d0*/ 	.word	0x000045b0


	//   ....[11]....
        /*00d4*/ 	.word	0x000047f0


	//----- nvinfo : EIATTR_VRC_CTA_INIT_COUNT
	.align		4
.L_43:
        /*00d8*/ 	.byte	0x02, 0x4a
        /*00da*/ 	.byte	0x80
	.zero		1


	//----- nvinfo : EIATTR_SYSCALL_OFFSETS
	.align		4
        /*00dc*/ 	.byte	0x04, 0x46
        /*00de*/ 	.short	(.L_45 - .L_44)


	//   ....[0]....
.L_44:
        /*00e0*/ 	.word	0x000070e0


	//   ....[1]....
        /*00e4*/ 	.word	0x000071d0


	//   ....[2]....
        /*00e8*/ 	.word	0x000079a0


	//   ....[3]....
        /*00ec*/ 	.word	0x00008620


	//   ....[4]....
        /*00f0*/ 	.word	0x00009260


	//   ....[5]....
        /*00f4*/ 	.word	0x00009e90


	//----- nvinfo : EIATTR_MBARRIER_INSTR_OFFSETS
	.align		4
.L_45:
        /*00f8*/ 	.byte	0x04, 0x39
        /*00fa*/ 	.short	(.L_47 - .L_46)


	//   ....[0]....
.L_46:
        /*00fc*/ 	.word	0x00000600
        /*0100*/ 	.word	0x000000ff
        /*0104*/ 	.word	0x00000000
        /*0108*/ 	.short	0x0100
        /*010a*/ 	.byte	0x04
	.zero		1


	//   ....[1]....
        /*010c*/ 	.word	0x00000610
        /*0110*/ 	.word	0x000000ff
        /*0114*/ 	.word	0x00000060
        /*0118*/ 	.short	0x0100
        /*011a*/ 	.byte	0x04
	.zero		1


	//   ....[2]....
        /*011c*/ 	.word	0x00000620
        /*0120*/ 	.word	0x000000ff
        /*0124*/ 	.word	0x00000008
        /*0128*/ 	.short	0x0100
        /*012a*/ 	.byte	0x04
	.zero		1


	//   ....[3]....
        /*012c*/ 	.word	0x00000630
        /*0130*/ 	.word	0x000000ff
        /*0134*/ 	.word	0x00000068
        /*0138*/ 	.short	0x0100
        /*013a*/ 	.byte	0x04
	.zero		1


	//   ....[4]....
        /*013c*/ 	.word	0x00000640
        /*0140*/ 	.word	0x000000ff
        /*0144*/ 	.word	0x00000010
        /*0148*/ 	.short	0x0100
        /*014a*/ 	.byte	0x04
	.zero		1


	//   ....[5]....
        /*014c*/ 	.word	0x00000650
        /*0150*/ 	.word	0x000000ff
        /*0154*/ 	.word	0x00000070
        /*0158*/ 	.short	0x0100
        /*015a*/ 	.byte	0x04
	.zero		1


	//   ....[6]....
        /*015c*/ 	.word	0x00000660
        /*0160*/ 	.word	0x000000ff
        /*0164*/ 	.word	0x00000018
        /*0168*/ 	.short	0x0100
        /*016a*/ 	.byte	0x04
	.zero		1


	//   ....[7]....
        /*016c*/ 	.word	0x00000670
        /*0170*/ 	.word	0x000000ff
        /*0174*/ 	.word	0x00000078
        /*0178*/ 	.short	0x0100
        /*017a*/ 	.byte	0x04
	.zero		1


	//   ....[8]....
        /*017c*/ 	.word	0x00000680
        /*0180*/ 	.word	0x000000ff
        /*0184*/ 	.word	0x00000020
        /*0188*/ 	.short	0x0100
        /*018a*/ 	.byte	0x04
	.zero		1


	//   ....[9]....
        /*018c*/ 	.word	0x00000690
        /*0190*/ 	.word	0x000000ff
        /*0194*/ 	.word	0x00000080
        /*0198*/ 	.short	0x0100
        /*019a*/ 	.byte	0x04
	.zero		1


	//   ....[10]....
        /*019c*/ 	.word	0x000006a0
        /*01a0*/ 	.word	0x000000ff
        /*01a4*/ 	.word	0x00000028
        /*01a8*/ 	.short	0x0100
        /*01aa*/ 	.byte	0x04
	.zero		1


	//   ....[11]....
        /*01ac*/ 	.word	0x000006b0
        /*01b0*/ 	.word	0x000000ff
        /*01b4*/ 	.word	0x00000088
        /*01b8*/ 	.short	0x0100
        /*01ba*/ 	.byte	0x04
	.zero		1


	//   ....[12]....
        /*01bc*/ 	.word	0x000006c0
        /*01c0*/ 	.word	0x000000ff
        /*01c4*/ 	.word	0x00000030
        /*01c8*/ 	.short	0x0100
        /*01ca*/ 	.byte	0x04
	.zero		1


	//   ....[13]....
        /*01cc*/ 	.word	0x000006d0
        /*01d0*/ 	.word	0x000000ff
        /*01d4*/ 	.word	0x00000090
        /*01d8*/ 	.short	0x0100
        /*01da*/ 	.byte	0x04
	.zero		1


	//   ....[14]....
        /*01dc*/ 	.word	0x000006e0
        /*01e0*/ 	.word	0x000000ff
        /*01e4*/ 	.word	0x00000038
        /*01e8*/ 	.short	0x0100
        /*01ea*/ 	.byte	0x04
	.zero		1


	//   ....[15]....
        /*01ec*/ 	.word	0x000006f0
        /*01f0*/ 	.word	0x000000ff
        /*01f4*/ 	.word	0x00000098
        /*01f8*/ 	.short	0x0100
        /*01fa*/ 	.byte	0x04
	.zero		1


	//   ....[16]....
        /*01fc*/ 	.word	0x00000700
        /*0200*/ 	.word	0x000000ff
        /*0204*/ 	.word	0x00000040
        /*0208*/ 	.short	0x0100
        /*020a*/ 	.byte	0x04
	.zero		1


	//   ....[17]....
        /*020c*/ 	.word	0x00000710
        /*0210*/ 	.word	0x000000ff
        /*0214*/ 	.word	0x000000a0
        /*0218*/ 	.short	0x0100
        /*021a*/ 	.byte	0x04
	.zero		1


	//   ....[18]....
        /*021c*/ 	.word	0x00000720
        /*0220*/ 	.word	0x000000ff
        /*0224*/ 	.word	0x00000048
        /*0228*/ 	.short	0x0100
        /*022a*/ 	.byte	0x04
	.zero		1


	//   ....[19]....
        /*022c*/ 	.word	0x00000730
        /*0230*/ 	.word	0x000000ff
        /*0234*/ 	.word	0x000000a8
        /*0238*/ 	.short	0x0100
        /*023a*/ 	.byte	0x04
	.zero		1


	//   ....[20]....
        /*023c*/ 	.word	0x00000740
        /*0240*/ 	.word	0x000000ff
        /*0244*/ 	.word	0x00000050
        /*0248*/ 	.short	0x0100
        /*024a*/ 	.byte	0x04
	.zero		1


	//   ....[21]....
        /*024c*/ 	.word	0x00000750
        /*0250*/ 	.word	0x000000ff
        /*0254*/ 	.word	0x000000b0
        /*0258*/ 	.short	0x0100
        /*025a*/ 	.byte	0x04
	.zero		1


	//   ....[22]....
        /*025c*/ 	.word	0x00000760
        /*0260*/ 	.word	0x000000ff
        /*0264*/ 	.word	0x00000058
        /*0268*/ 	.short	0x0100
        /*026a*/ 	.byte	0x04
	.zero		1


	//   ....[23]....
        /*026c*/ 	.word	0x00000770
        /*0270*/ 	.word	0x000000ff
        /*0274*/ 	.word	0x000000b8
        /*0278*/ 	.short	0x0100
        /*027a*/ 	.byte	0x04
	.zero		1


	//   ....[24]....
        /*027c*/ 	.word	0x000008b0
        /*0280*/ 	.word	0x000000ff
        /*0284*/ 	.word	0x000000c0
        /*0288*/ 	.short	0x0100
        /*028a*/ 	.byte	0x04
	.zero		1


	//   ....[25]....
        /*028c*/ 	.word	0x000008c0
        /*0290*/ 	.word	0x000000ff
        /*0294*/ 	.word	0x000000e0
        /*0298*/ 	.short	0x0100
        /*029a*/ 	.byte	0x04
	.zero		1


	//   ....[26]....
        /*029c*/ 	.word	0x000008d0
        /*02a0*/ 	.word	0x000000ff
        /*02a4*/ 	.word	0x000000c8
        /*02a8*/ 	.short	0x0100
        /*02aa*/ 	.byte	0x04
	.zero		1


	//   ....[27]....
        /*02ac*/ 	.word	0x000008e0
        /*02b0*/ 	.word	0x000000ff
        /*02b4*/ 	.word	0x000000e8
        /*02b8*/ 	.short	0x0100
        /*02ba*/ 	.byte	0x04
	.zero		1


	//   ....[28]....
        /*02bc*/ 	.word	0x000008f0
        /*02c0*/ 	.word	0x000000ff
        /*02c4*/ 	.word	0x000000d0
        /*02c8*/ 	.short	0x0100
        /*02ca*/ 	.byte	0x04
	.zero		1


	//   ....[29]....
        /*02cc*/ 	.word	0x00000900
        /*02d0*/ 	.word	0x000000ff
        /*02d4*/ 	.word	0x000000f0
        /*02d8*/ 	.short	0x0100
        /*02da*/ 	.byte	0x04
	.zero		1


	//   ....[30]....
        /*02dc*/ 	.word	0x00000910
        /*02e0*/ 	.word	0x000000ff
        /*02e4*/ 	.word	0x000000d8
        /*02e8*/ 	.short	0x0100
        /*02ea*/ 	.byte	0x04
	.zero		1


	//   ....[31]....
        /*02ec*/ 	.word	0x00000920
        /*02f0*/ 	.word	0x000000ff
        /*02f4*/ 	.word	0x000000f8
        /*02f8*/ 	.short	0x0100
        /*02fa*/ 	.byte	0x04
	.zero		1


	//   ....[32]....
        /*02fc*/ 	.word	0x00000a10
        /*0300*/ 	.word	0x000000ff
        /*0304*/ 	.word	0x00000100
        /*0308*/ 	.short	0x0100
        /*030a*/ 	.byte	0x06
	.zero		1


	//   ....[33]....
        /*030c*/ 	.word	0x00000a20
        /*0310*/ 	.word	0x000000ff
        /*0314*/ 	.word	0x00000108
        /*0318*/ 	.short	0x0100
        /*031a*/ 	.byte	0x06
	.zero		1


	//   ....[34]....
        /*031c*/ 	.word	0x00000b60
        /*0320*/ 	.word	0x000000ff
        /*0324*/ 	.word	0x00000110
        /*0328*/ 	.short	0x0100
        /*032a*/ 	.byte	0x06
	.zero		1


	//   ....[35]....
        /*032c*/ 	.word	0x00000b70
        /*0330*/ 	.word	0x000000ff
        /*0334*/ 	.word	0x00000118
        /*0338*/ 	.short	0x0100
        /*033a*/ 	.byte	0x06
	.zero		1


	//   ....[36]....
        /*033c*/ 	.word	0x00000cc0
        /*0340*/ 	.word	0x000000ff
        /*0344*/ 	.word	0x00000120
        /*0348*/ 	.short	0x0100
        /*034a*/ 	.byte	0x04
	.zero		1


	//   ....[37]....
        /*034c*/ 	.word	0x00000cd0
        /*0350*/ 	.word	0x000000ff
        /*0354*/ 	.word	0x00000130
        /*0358*/ 	.short	0x0100
        /*035a*/ 	.byte	0x04
	.zero		1


	//   ....[38]....
        /*035c*/ 	.word	0x00000ce0
        /*0360*/ 	.word	0x000000ff
        /*0364*/ 	.word	0x00000128
        /*0368*/ 	.short	0x0100
        /*036a*/ 	.byte	0x04
	.zero		1


	//   ....[39]....
        /*036c*/ 	.word	0x00000cf0
        /*0370*/ 	.word	0x000000ff
        /*0374*/ 	.word	0x00000138
        /*0378*/ 	.short	0x0100
        /*037a*/ 	.byte	0x04
	.zero		1


	//   ....[40]....
        /*037c*/ 	.word	0x00001af0
        /*0380*/ 	.word	0x000000ff
        /*0384*/ 	.word	0x00000060
        /*0388*/ 	.short	0x010a
        /*038a*/ 	.byte	0x08
	.zero		1


	//   ....[41]....
        /*038c*/ 	.word	0x00001e90
        /*0390*/ 	.word	0x000000ff
        /*0394*/ 	.word	0x00000060
        /*0398*/ 	.short	0x010a
        /*039a*/ 	.byte	0x2d
	.zero		1


	//   ....[42]....
        /*039c*/ 	.word	0x00002000
        /*03a0*/ 	.word	0x000000ff
        /*03a4*/ 	.word	0x00000060
        /*03a8*/ 	.short	0x010a
        /*03aa*/ 	.byte	0x08
	.zero		1


	//   ....[43]....
        /*03ac*/ 	.word	0x00002330
        /*03b0*/ 	.word	0x000000ff
        /*03b4*/ 	.word	0x00000108
        /*03b8*/ 	.short	0x0101
        /*03ba*/ 	.byte	0x30
	.zero		1


	//   ....[44]....
        /*03bc*/ 	.word	0x00002360
        /*03c0*/ 	.word	0x000000ff
        /*03c4*/ 	.word	0x00000060
        /*03c8*/ 	.short	0x010a
        /*03ca*/ 	.byte	0x04
	.zero		1


	//   ....[45]....
        /*03cc*/ 	.word	0x00002540
        /*03d0*/ 	.word	0x000000ff
        /*03d4*/ 	.word	0x00000060
        /*03d8*/ 	.short	0x010a
        /*03da*/ 	.byte	0x29
	.zero		1


	//   ....[46]....
        /*03dc*/ 	.word	0x000026b0
        /*03e0*/ 	.word	0x000000ff
        /*03e4*/ 	.word	0x00000060
        /*03e8*/ 	.short	0x010a
        /*03ea*/ 	.byte	0x08
	.zero		1


	//   ....[47]....
        /*03ec*/ 	.word	0x000029e0
        /*03f0*/ 	.word	0x000000ff
        /*03f4*/ 	.word	0x00000110
        /*03f8*/ 	.short	0x010a
        /*03fa*/ 	.byte	0x30
	.zero		1


	//   ....[48]....
        /*03fc*/ 	.word	0x00002aa0
        /*0400*/ 	.word	0x000000ff
        /*0404*/ 	.word	0x00000000
        /*0408*/ 	.short	0x0101
        /*040a*/ 	.byte	0x04
	.zero		1


	//   ....[49]....
        /*040c*/ 	.word	0x00003090
        /*0410*/ 	.word	0x000000ff
        /*0414*/ 	.word	0x00000000
        /*0418*/ 	.short	0x010a
        /*041a*/ 	.byte	0x04
	.zero		1


	//   ....[50]....
        /*041c*/ 	.word	0x00003130
        /*0420*/ 	.word	0x000000ff
        /*0424*/ 	.word	0x00000000
        /*0428*/ 	.short	0x010a
        /*042a*/ 	.byte	0x05
	.zero		1


	//   ....[51]....
        /*042c*/ 	.word	0x000031d0
        /*0430*/ 	.word	0x000000ff
        /*0434*/ 	.word	0x00000000
        /*0438*/ 	.short	0x010a
        /*043a*/ 	.byte	0x05
	.zero		1


	//   ....[52]....
        /*043c*/ 	.word	0x00003270
        /*0440*/ 	.word	0x000000ff
        /*0444*/ 	.word	0x00000000
        /*0448*/ 	.short	0x010a
        /*044a*/ 	.byte	0x05
	.zero		1


	//   ....[53]....
        /*044c*/ 	.word	0x00003310
        /*0450*/ 	.word	0x000000ff
        /*0454*/ 	.word	0x00000000
        /*0458*/ 	.short	0x010a
        /*045a*/ 	.byte	0x05
	.zero		1


	//   ....[54]....
        /*045c*/ 	.word	0x000033b0
        /*0460*/ 	.word	0x000000ff
        /*0464*/ 	.word	0x00000000
        /*0468*/ 	.short	0x010a
        /*046a*/ 	.byte	0x05
	.zero		1


	//   ....[55]....
        /*046c*/ 	.word	0x00003450
        /*0470*/ 	.word	0x000000ff
        /*0474*/ 	.word	0x00000000
        /*0478*/ 	.short	0x010a
        /*047a*/ 	.byte	0x05
	.zero		1


	//   ....[56]....
        /*047c*/ 	.word	0x000034f0
        /*0480*/ 	.word	0x000000ff
        /*0484*/ 	.word	0x00000000
        /*0488*/ 	.short	0x010a
        /*048a*/ 	.byte	0x05
	.zero		1


	//   ....[57]....
        /*048c*/ 	.word	0x00003590
        /*0490*/ 	.word	0x000000ff
        /*0494*/ 	.word	0x00000000
        /*0498*/ 	.short	0x010a
        /*049a*/ 	.byte	0x05
	.zero		1


	//   ....[58]....
        /*049c*/ 	.word	0x00003630
        /*04a0*/ 	.word	0x000000ff
        /*04a4*/ 	.word	0x00000000
        /*04a8*/ 	.short	0x010a
        /*04aa*/ 	.byte	0x05
	.zero		1


	//   ....[59]....
        /*04ac*/ 	.word	0x000036d0
        /*04b0*/ 	.word	0x000000ff
        /*04b4*/ 	.word	0x00000000
        /*04b8*/ 	.short	0x010a
        /*04ba*/ 	.byte	0x05
	.zero		1


	//   ....[60]....
        /*04bc*/ 	.word	0x00003780
        /*04c0*/ 	.word	0x00000000
        /*04c4*/ 	.word	0x00000000
        /*04c8*/ 	.short	0x010a
        /*04ca*/ 	.byte	0xff
	.zero		1


	//   ....[61]....
        /*04cc*/ 	.word	0x000038d0
        /*04d0*/ 	.word	0x000000ff
        /*04d4*/ 	.word	0x00000118
        /*04d8*/ 	.short	0x010a
        /*04da*/ 	.byte	0x04
	.zero		1


	//   ....[62]....
        /*04dc*/ 	.word	0x00003970
        /*04e0*/ 	.word	0x000000ff
        /*04e4*/ 	.word	0x00000110
        /*04e8*/ 	.short	0x010a
        /*04ea*/ 	.byte	0x04
	.zero		1


	//   ....[63]....
        /*04ec*/ 	.word	0x00003a10
        /*04f0*/ 	.word	0x000000ff
        /*04f4*/ 	.word	0x00000000
        /*04f8*/ 	.short	0x0101
        /*04fa*/ 	.byte	0x05
	.zero		1


	//   ....[64]....
        /*04fc*/ 	.word	0x00003a50
        /*0500*/ 	.word	0x000000ff
        /*0504*/ 	.word	0x00000118
        /*0508*/ 	.short	0x0106
        /*050a*/ 	.byte	0x04
	.zero		1


	//   ....[65]....
        /*050c*/ 	.word	0x00003a90
        /*0510*/ 	.word	0x00000000
        /*0514*/ 	.word	0x00000118
        /*0518*/ 	.short	0x010a
        /*051a*/ 	.byte	0xff
	.zero		1


	//   ....[66]....
        /*051c*/ 	.word	0x00003fb0
        /*0520*/ 	.word	0x000000ff
        /*0524*/ 	.word	0x00000110
        /*0528*/ 	.short	0x010a
        /*052a*/ 	.byte	0x13
	.zero		1


	//   ....[67]....
        /*052c*/ 	.word	0x00004060
        /*0530*/ 	.word	0x000000ff
        /*0534*/ 	.word	0x00000000
        /*0538*/ 	.short	0x0101
        /*053a*/ 	.byte	0x1e
	.zero		1


	//   ....[68]....
        /*053c*/ 	.word	0x00004070
        /*0540*/ 	.word	0x000000ff
        /*0544*/ 	.word	0x00000130
        /*0548*/ 	.short	0x010a
        /*054a*/ 	.byte	0x17
	.zero		1


	//   ....[69]....
        /*054c*/ 	.word	0x00004100
        /*0550*/ 	.word	0x000000ff
        /*0554*/ 	.word	0x00000000
        /*0558*/ 	.short	0x010a
        /*055a*/ 	.byte	0x04
	.zero		1


	//   ....[70]....
        /*055c*/ 	.word	0x000041a0
        /*0560*/ 	.word	0x000000ff
        /*0564*/ 	.word	0x00000000
        /*0568*/ 	.short	0x010a
        /*056a*/ 	.byte	0x0f
	.zero		1


	//   ....[71]....
        /*056c*/ 	.word	0x000042e0
        /*0570*/ 	.word	0x000000ff
        /*0574*/ 	.word	0x00000000
        /*0578*/ 	.short	0x010a
        /*057a*/ 	.byte	0x04
	.zero		1


	//   ....[72]....
        /*057c*/ 	.word	0x00004500
        /*0580*/ 	.word	0x000000ff
        /*0584*/ 	.word	0x00000000
        /*0588*/ 	.short	0x010a
        /*058a*/ 	.byte	0x04
	.zero		1


	//   ....[73]....
        /*058c*/ 	.word	0x00004590
        /*0590*/ 	.word	0x000000ff
        /*0594*/ 	.word	0x00000000
        /*0598*/ 	.short	0x010a
        /*059a*/ 	.byte	0x04
	.zero		1


	//   ....[74]....
        /*059c*/ 	.word	0x00004d80
        /*05a0*/ 	.word	0x000000ff
        /*05a4*/ 	.word	0x00000110
        /*05a8*/ 	.short	0x010a
        /*05aa*/ 	.byte	0x14
	.zero		1


	//   ....[75]....
        /*05ac*/ 	.word	0x00004e20
        /*05b0*/ 	.word	0x000000ff
        /*05b4*/ 	.word	0x00000000
        /*05b8*/ 	.short	0x0101
        /*05ba*/ 	.byte	0x30
	.zero		1


	//   ....[76]....
        /*05bc*/ 	.word	0x00005350
        /*05c0*/ 	.word	0x000000ff
        /*05c4*/ 	.word	0x00000108
        /*05c8*/ 	.short	0x010a
        /*05ca*/ 	.byte	0x14
	.zero		1


	//   ....[77]....
        /*05cc*/ 	.word	0x00005940
        /*05d0*/ 	.word	0x000000ff
        /*05d4*/ 	.word	0x000000e0
        /*05d8*/ 	.short	0x010a
        /*05da*/ 	.byte	0x14
	.zero		1


	//   ....[78]....
        /*05dc*/ 	.word	0x00005ab0
        /*05e0*/ 	.word	0x000000ff
        /*05e4*/ 	.word	0x000000c0
        /*05e8*/ 	.short	0x010b
        /*05ea*/ 	.byte	0x14
	.zero		1


	//   ....[79]....
        /*05ec*/ 	.word	0x00005ac0
        /*05f0*/ 	.word	0x000000ff
        /*05f4*/ 	.word	0x00000000
        /*05f8*/ 	.short	0x0101
        /*05fa*/ 	.byte	0x36
	.zero		1


	//   ....[80]....
        /*05fc*/ 	.word	0x00005ad0
        /*0600*/ 	.word	0x000000ff
        /*0604*/ 	.word	0x000000e8
        /*0608*/ 	.short	0x010a
        /*060a*/ 	.byte	0x14
	.zero		1


	//   ....[81]....
        /*060c*/ 	.word	0x00005c10
        /*0610*/ 	.word	0x000000ff
        /*0614*/ 	.word	0x000000c8
        /*0618*/ 	.short	0x010b
        /*061a*/ 	.byte	0x14
	.zero		1


	//   ....[82]....
        /*061c*/ 	.word	0x00005c20
        /*0620*/ 	.word	0x000000ff
        /*0624*/ 	.word	0x00000000
        /*0628*/ 	.short	0x0101
        /*062a*/ 	.byte	0x35
	.zero		1


	//   ....[83]....
        /*062c*/ 	.word	0x00005c30
        /*0630*/ 	.word	0x000000ff
        /*0634*/ 	.word	0x000000f0
        /*0638*/ 	.short	0x010a
        /*063a*/ 	.byte	0x14
	.zero		1


	//   ....[84]....
        /*063c*/ 	.word	0x00005d90
        /*0640*/ 	.word	0x000000ff
        /*0644*/ 	.word	0x000000d0
        /*0648*/ 	.short	0x010b
        /*064a*/ 	.byte	0x14
	.zero		1


	//   ....[85]....
        /*064c*/ 	.word	0x00005da0
        /*0650*/ 	.word	0x000000ff
        /*0654*/ 	.word	0x00000000
        /*0658*/ 	.short	0x0101
        /*065a*/ 	.byte	0x34
	.zero		1


	//   ....[86]....
        /*065c*/ 	.word	0x00005db0
        /*0660*/ 	.word	0x000000ff
        /*0664*/ 	.word	0x000000f8
        /*0668*/ 	.short	0x010a
        /*066a*/ 	.byte	0x14
	.zero		1


	//   ....[87]....
        /*066c*/ 	.word	0x00005f30
        /*0670*/ 	.word	0x000000ff
        /*0674*/ 	.word	0x000000d8
        /*0678*/ 	.short	0x010b
        /*067a*/ 	.byte	0x14
	.zero		1


	//   ....[88]....
        /*067c*/ 	.word	0x00005f40
        /*0680*/ 	.word	0x000000ff
        /*0684*/ 	.word	0x00000000
        /*0688*/ 	.short	0x0101
        /*068a*/ 	.byte	0x33
	.zero		1


	//   ....[89]....
        /*068c*/ 	.word	0x00005f70
        /*0690*/ 	.word	0x000000ff
        /*0694*/ 	.word	0x000000e0
        /*0698*/ 	.short	0x010a
        /*069a*/ 	.byte	0x14
	.zero		1


	//   ....[90]....
        /*069c*/ 	.word	0x00005f90
        /*06a0*/ 	.word	0x000000ff
        /*06a4*/ 	.word	0x000000e8
        /*06a8*/ 	.short	0x010a
        /*06aa*/ 	.byte	0x14
	.zero		1


	//   ....[91]....
        /*06ac*/ 	.word	0x00005fb0
        /*06b0*/ 	.word	0x000000ff
        /*06b4*/ 	.word	0x000000f0
        /*06b8*/ 	.short	0x010a
        /*06ba*/ 	.byte	0x14
	.zero		1


	//   ....[92]....
        /*06bc*/ 	.word	0x00005ff0
        /*06c0*/ 	.word	0x00000000
        /*06c4*/ 	.word	0x000000f8
        /*06c8*/ 	.short	0x010a
        /*06ca*/ 	.byte	0xff
	.zero		1


	//   ....[93]....
        /*06cc*/ 	.word	0x00006350
        /*06d0*/ 	.word	0x000000ff
        /*06d4*/ 	.word	0x00000110
        /*06d8*/ 	.short	0x010a
        /*06da*/ 	.byte	0x32
	.zero		1


	//   ....[94]....
        /*06dc*/ 	.word	0x00006410
        /*06e0*/ 	.word	0x000000ff
        /*06e4*/ 	.word	0x00000000
        /*06e8*/ 	.short	0x0101
        /*06ea*/ 	.byte	0x04
	.zero		1


	//   ....[95]....
        /*06ec*/ 	.word	0x00007660
        /*06f0*/ 	.word	0x000000ff
        /*06f4*/ 	.word	0x000000c0
        /*06f8*/ 	.short	0x010a
        /*06fa*/ 	.byte	0x32
	.zero		1


	//   ....[96]....
        /*06fc*/ 	.word	0x000076a0
        /*0700*/ 	.word	0x00000064
        /*0704*/ 	.word	0x00000120
        /*0708*/ 	.short	0x010a
        /*070a*/ 	.byte	0xff
	.zero		1


	//   ....[97]....
        /*070c*/ 	.word	0x00007790
        /*0710*/ 	.word	0x000000ff
        /*0714*/ 	.word	0x000000c0
        /*0718*/ 	.short	0x010a
        /*071a*/ 	.byte	0x32
	.zero		1


	//   ....[98]....
        /*071c*/ 	.word	0x00007880
        /*0720*/ 	.word	0x00000064
        /*0724*/ 	.word	0x00000120
        /*0728*/ 	.short	0x010a
        /*072a*/ 	.byte	0xff
	.zero		1


	//   ....[99]....
        /*072c*/ 	.word	0x00008350
        /*0730*/ 	.word	0x00000000
        /*0734*/ 	.word	0x00000000
        /*0738*/ 	.short	0x0101
        /*073a*/ 	.byte	0xff
	.zero		1


	//   ....[100]....
        /*073c*/ 	.word	0x00008360
        /*0740*/ 	.word	0x00000003
        /*0744*/ 	.word	0x000000c0
        /*0748*/ 	.short	0x010a
        /*074a*/ 	.byte	0xff
	.zero		1


	//   ....[101]....
        /*074c*/ 	.word	0x00008440
        /*0750*/ 	.word	0x00000003
        /*0754*/ 	.word	0x000000c0
        /*0758*/ 	.short	0x010a
        /*075a*/ 	.byte	0xff
	.zero		1


	//   ....[102]....
        /*075c*/ 	.word	0x00008f90
        /*0760*/ 	.word	0x0000003d
        /*0764*/ 	.word	0x00000000
        /*0768*/ 	.short	0x0101
        /*076a*/ 	.byte	0xff
	.zero		1


	//   ....[103]....
        /*076c*/ 	.word	0x00008fb0
        /*0770*/ 	.word	0x0000003e
        /*0774*/ 	.word	0x000000c0
        /*0778*/ 	.short	0x010a
        /*077a*/ 	.byte	0xff
	.zero		1


	//   ....[104]....
        /*077c*/ 	.word	0x00009080
        /*0780*/ 	.word	0x0000003e
        /*0784*/ 	.word	0x000000c0
        /*0788*/ 	.short	0x010a
        /*078a*/ 	.byte	0xff
	.zero		1


	//   ....[105]....
        /*078c*/ 	.word	0x00009bc0
        /*0790*/ 	.word	0x0000003d
        /*0794*/ 	.word	0x00000000
        /*0798*/ 	.short	0x0101
        /*079a*/ 	.byte	0xff
	.zero		1


	//   ....[106]....
        /*079c*/ 	.word	0x00009be0
        /*07a0*/ 	.word	0x0000003e
        /*07a4*/ 	.word	0x000000c0
        /*07a8*/ 	.short	0x010a
        /*07aa*/ 	.byte	0xff
	.zero		1


	//   ....[107]....
        /*07ac*/ 	.word	0x00009cb0
        /*07b0*/ 	.word	0x0000003e
        /*07b4*/ 	.word	0x000000c0
        /*07b8*/ 	.short	0x010a
        /*07ba*/ 	.byte	0xff
	.zero		1


	//   ....[108]....
        /*07bc*/ 	.word	0x0000a0c0
        /*07c0*/ 	.word	0x000000ff
        /*07c4*/ 	.word	0x00000000
        /*07c8*/ 	.short	0x0101
        /*07ca*/ 	.byte	0x04
	.zero		1


	//   ....[109]....
        /*07cc*/ 	.word	0x0000a860
        /*07d0*/ 	.word	0x00000003
        /*07d4*/ 	.word	0x00000000
        /*07d8*/ 	.short	0x0101
        /*07da*/ 	.byte	0xff
	.zero		1


	//   ....[110]....
        /*07dc*/ 	.word	0x0000aae0
        /*07e0*/ 	.word	0x000000ff
        /*07e4*/ 	.word	0x00000000
        /*07e8*/ 	.short	0x0101
        /*07ea*/ 	.byte	0x04
	.zero		1


	//   ....[111]....
        /*07ec*/ 	.word	0x0000ab10
        /*07f0*/ 	.word	0x00000000
        /*07f4*/ 	.word	0x00000060
        /*07f8*/ 	.short	0x010a
        /*07fa*/ 	.byte	0xff
	.zero		1


	//   ....[112]....
        /*07fc*/ 	.word	0x0000ab70
        /*0800*/ 	.word	0x00000000
        /*0804*/ 	.word	0x00000060
        /*0808*/ 	.short	0x010a
        /*080a*/ 	.byte	0xff
	.zero		1


	//   ....[113]....
        /*080c*/ 	.word	0x0000abd0
        /*0810*/ 	.word	0x00000000
        /*0814*/ 	.word	0x00000110
        /*0818*/ 	.short	0x010a
        /*081a*/ 	.byte	0xff
	.zero		1


	//   ....[114]....
        /*081c*/ 	.word	0x0000ac30
        /*0820*/ 	.word	0x00000000
        /*0824*/ 	.word	0x00000000
        /*0828*/ 	.short	0x010a
        /*082a*/ 	.byte	0xff
	.zero		1


	//   ....[115]....
        /*082c*/ 	.word	0x0000ac90
        /*0830*/ 	.word	0x00000000
        /*0834*/ 	.word	0x00000000
        /*0838*/ 	.short	0x010a
        /*083a*/ 	.byte	0xff
	.zero		1


	//   ....[116]....
        /*083c*/ 	.word	0x0000acf0
        /*0840*/ 	.word	0x00000000
        /*0844*/ 	.word	0x00000000
        /*0848*/ 	.short	0x010a
        /*084a*/ 	.byte	0xff
	.zero		1


	//   ....[117]....
        /*084c*/ 	.word	0x0000ad50
        /*0850*/ 	.word	0x00000000
        /*0854*/ 	.word	0x00000000
        /*0858*/ 	.short	0x010a
        /*085a*/ 	.byte	0xff
	.zero		1


	//   ....[118]....
        /*085c*/ 	.word	0x0000adb0
        /*0860*/ 	.word	0x00000000
        /*0864*/ 	.word	0x00000000
        /*0868*/ 	.short	0x010a
        /*086a*/ 	.byte	0xff
	.zero		1


	//   ....[119]....
        /*086c*/ 	.word	0x0000ae10
        /*0870*/ 	.word	0x00000000
        /*0874*/ 	.word	0x00000000
        /*0878*/ 	.short	0x010a
        /*087a*/ 	.byte	0xff
	.zero		1


	//   ....[120]....
        /*087c*/ 	.word	0x0000ae70
        /*0880*/ 	.word	0x00000000
        /*0884*/ 	.word	0x00000000
        /*0888*/ 	.short	0x010a
        /*088a*/ 	.byte	0xff
	.zero		1


	//   ....[121]....
        /*088c*/ 	.word	0x0000aed0
        /*0890*/ 	.word	0x00000000
        /*0894*/ 	.word	0x00000000
        /*0898*/ 	.short	0x010a
        /*089a*/ 	.byte	0xff
	.zero		1


	//   ....[122]....
        /*089c*/ 	.word	0x0000af30
        /*08a0*/ 	.word	0x00000000
        /*08a4*/ 	.word	0x00000000
        /*08a8*/ 	.short	0x010a
        /*08aa*/ 	.byte	0xff
	.zero		1


	//   ....[123]....
        /*08ac*/ 	.word	0x0000af90
        /*08b0*/ 	.word	0x00000000
        /*08b4*/ 	.word	0x00000000
        /*08b8*/ 	.short	0x010a
        /*08ba*/ 	.byte	0xff
	.zero		1


	//   ....[124]....
        /*08bc*/ 	.word	0x0000aff0
        /*08c0*/ 	.word	0x00000000
        /*08c4*/ 	.word	0x00000000
        /*08c8*/ 	.short	0x010a
        /*08ca*/ 	.byte	0xff
	.zero		1


	//   ....[125]....
        /*08cc*/ 	.word	0x0000b050
        /*08d0*/ 	.word	0x00000004
        /*08d4*/ 	.word	0x00000118
        /*08d8*/ 	.short	0x010a
        /*08da*/ 	.byte	0xff
	.zero		1


	//   ....[126]....
        /*08dc*/ 	.word	0x0000b0b0
        /*08e0*/ 	.word	0x00000004
        /*08e4*/ 	.word	0x00000110
        /*08e8*/ 	.short	0x010a
        /*08ea*/ 	.byte	0xff
	.zero		1


	//   ....[127]....
        /*08ec*/ 	.word	0x0000b110
        /*08f0*/ 	.word	0x00000000
        /*08f4*/ 	.word	0x00000110
        /*08f8*/ 	.short	0x010a
        /*08fa*/ 	.byte	0xff
	.zero		1


	//   ....[128]....
        /*08fc*/ 	.word	0x0000b170
        /*0900*/ 	.word	0x00000005
        /*0904*/ 	.word	0x00000130
        /*0908*/ 	.short	0x010a
        /*090a*/ 	.byte	0xff
	.zero		1


	//   ....[129]....
        /*090c*/ 	.word	0x0000b1d0
        /*0910*/ 	.word	0x00000000
        /*0914*/ 	.word	0x00000000
        /*0918*/ 	.short	0x010a
        /*091a*/ 	.byte	0xff
	.zero		1


	//   ....[130]....
        /*091c*/ 	.word	0x0000b230
        /*0920*/ 	.word	0x00000000
        /*0924*/ 	.word	0x00000000
        /*0928*/ 	.short	0x010a
        /*092a*/ 	.byte	0xff
	.zero		1


	//   ....[131]....
        /*092c*/ 	.word	0x0000b290
        /*0930*/ 	.word	0x00000000
        /*0934*/ 	.word	0x00000000
        /*0938*/ 	.short	0x010a
        /*093a*/ 	.byte	0xff
	.zero		1


	//   ....[132]....
        /*093c*/ 	.word	0x0000b2f0
        /*0940*/ 	.word	0x00000000
        /*0944*/ 	.word	0x00000110
        /*0948*/ 	.short	0x010a
        /*094a*/ 	.byte	0xff
	.zero		1


	//   ....[133]....
        /*094c*/ 	.word	0x0000b350
        /*0950*/ 	.word	0x00000003
        /*0954*/ 	.word	0x00000108
        /*0958*/ 	.short	0x010a
        /*095a*/ 	.byte	0xff
	.zero		1


	//   ....[134]....
        /*095c*/ 	.word	0x0000b3b0
        /*0960*/ 	.word	0x00000000
        /*0964*/ 	.word	0x000000e0
        /*0968*/ 	.short	0x010a
        /*096a*/ 	.byte	0xff
	.zero		1


	//   ....[135]....
        /*096c*/ 	.word	0x0000b410
        /*0970*/ 	.word	0x00000000
        /*0974*/ 	.word	0x000000e8
        /*0978*/ 	.short	0x010a
        /*097a*/ 	.byte	0xff
	.zero		1


	//   ....[136]....
        /*097c*/ 	.word	0x0000b470
        /*0980*/ 	.word	0x00000000
        /*0984*/ 	.word	0x000000f0
        /*0988*/ 	.short	0x010a
        /*098a*/ 	.byte	0xff
	.zero		1


	//   ....[137]....
        /*098c*/ 	.word	0x0000b4d0
        /*0990*/ 	.word	0x00000000
        /*0994*/ 	.word	0x000000f8
        /*0998*/ 	.short	0x010a
        /*099a*/ 	.byte	0xff
	.zero		1


	//   ....[138]....
        /*099c*/ 	.word	0x0000b530
        /*09a0*/ 	.word	0x00000000
        /*09a4*/ 	.word	0x000000e0
        /*09a8*/ 	.short	0x010a
        /*09aa*/ 	.byte	0xff
	.zero		1


	//   ....[139]....
        /*09ac*/ 	.word	0x0000b590
        /*09b0*/ 	.word	0x00000000
        /*09b4*/ 	.word	0x000000e8
        /*09b8*/ 	.short	0x010a
        /*09ba*/ 	.byte	0xff
	.zero		1


	//   ....[140]....
        /*09bc*/ 	.word	0x0000b5f0
        /*09c0*/ 	.word	0x00000000
        /*09c4*/ 	.word	0x000000f0
        /*09c8*/ 	.short	0x010a
        /*09ca*/ 	.byte	0xff
	.zero		1


	//   ....[141]....
        /*09cc*/ 	.word	0x0000b650
        /*09d0*/ 	.word	0x00000000
        /*09d4*/ 	.word	0x00000110
        /*09d8*/ 	.short	0x010a
        /*09da*/ 	.byte	0xff
	.zero		1


	//   ....[142]....
        /*09dc*/ 	.word	0x0000b6b0
        /*09e0*/ 	.word	0x00000000
        /*09e4*/ 	.word	0x000000c0
        /*09e8*/ 	.short	0x010a
        /*09ea*/ 	.byte	0xff
	.zero		1


	//   ....[143]....
        /*09ec*/ 	.word	0x0000b700
        /*09f0*/ 	.word	0x00000064
        /*09f4*/ 	.word	0x00000120
        /*09f8*/ 	.short	0x010a
        /*09fa*/ 	.byte	0xff
	.zero		1


	//   ....[144]....
        /*09fc*/ 	.word	0x0000b750
        /*0a00*/ 	.word	0x00000003
        /*0a04*/ 	.word	0x000000c0
        /*0a08*/ 	.short	0x010a
        /*0a0a*/ 	.byte	0xff
	.zero		1


	//   ....[145]....
        /*0a0c*/ 	.word	0x0000b7a0
        /*0a10*/ 	.word	0x0000003e
        /*0a14*/ 	.word	0x000000c0
        /*0a18*/ 	.short	0x010a
        /*0a1a*/ 	.byte	0xff
	.zero		1


	//   ....[146]....
        /*0a1c*/ 	.word	0x0000b7f0
        /*0a20*/ 	.word	0x0000003e
        /*0a24*/ 	.word	0x000000c0
        /*0a28*/ 	.short	0x010a
        /*0a2a*/ 	.byte	0xff
	.zero		1


	//----- nvinfo : EIATTR_NUM_MBARRIERS
	.align		4
.L_47:
        /*0a2c*/ 	.byte	0x03, 0x38
        /*0a2e*/ 	.short	0x0028


	//----- nvinfo : EIATTR_EXIT_INSTR_OFFSETS
	.align		4
        /*0a30*/ 	.byte	0x04, 0x1c
        /*0a32*/ 	.short	(.L_49 - .L_48)


	//   ....[0]....
.L_48:
        /*0a34*/ 	.word	0x000037b0


	//   ....[1]....
        /*0a38*/ 	.word	0x00003a60


	//   ....[2]....
        /*0a3c*/ 	.word	0x00003ac0


	//   ....[3]....
        /*0a40*/ 	.word	0x00004800


	//   ....[4]....
        /*0a44*/ 	.word	0x00006020


	//   ....[5]....
        /*0a48*/ 	.word	0x00006060


	//   ....[6]....
        /*0a4c*/ 	.word	0x0000a9c0


	//   ....[7]....
        /*0a50*/ 	.word	0x0000aa40


	//   ....[8]....
        /*0a54*/ 	.word	0x0000aa70


	//   ....[9]....
        /*0a58*/ 	.word	0x0000aaf0


	//----- nvinfo : EIATTR_MAX_THREADS
	.align		4
.L_49:
        /*0a5c*/ 	.byte	0x04, 0x05
        /*0a5e*/ 	.short	(.L_51 - .L_50)
.L_50:
        /*0a60*/ 	.word	0x00000100
        /*0a64*/ 	.word	0x00000001
        /*0a68*/ 	.word	0x00000001


	//----- nvinfo : EIATTR_CRS_STACK_SIZE
	.align		4
.L_51:
        /*0a6c*/ 	.byte	0x04, 0x1e
        /*0a6e*/ 	.short	(.L_53 - .L_52)
.L_52:
        /*0a70*/ 	.word	0x00000000


	//----- nvinfo : EIATTR_CBANK_PARAM_SIZE
	.align		4
.L_53:
        /*0a74*/ 	.byte	0x03, 0x19
        /*0a76*/ 	.short	0x0900


	//----- nvinfo : EIATTR_PARAM_CBANK
	.align		4
        /*0a78*/ 	.byte	0x04, 0x0a
        /*0a7a*/ 	.short	(.L_55 - .L_54)
	.align		4
.L_54:
        /*0a7c*/ 	.word	index@(.nv.constant0._ZN7cutlass13device_kernelINS_4conv6kernel13ConvUniversalINS1_16ConvProblemShapeILNS1_8OperatorE2ELi3EEENS1_10collective14CollectiveConvINS1_47MainloopSm100TmaUmmaWarpSpecializedImplicitGemmILS5_2ELi12ELi3ELi1ELi2EN4cute5tupleIJNSA_1CILi1EEESD_SD_EEEEENSB_IJNSC_ILi128EEENSB_IJSG_EEENSB_IJNSC_ILi32EEEEEEEEENS_6half_tESL_NSA_8TiledMMAINSA_8MMA_AtomIJNSA_20SM100_MMA_F16BF16_SSISL_SL_fLi128ELi128ELNSA_4UMMA5MajorE1ELSQ_1ELNSP_7ScaleInE0ELSR_0EEEEEENSA_6LayoutISE_NSB_IJNSC_ILi0EEESV_SV_EEEEENSB_IJNSA_10UnderscoreESY_SY_EEEEENS7_6detail27Sm100ImplicitGemmTileTraitsINSA_13SM90_TMA_LOADENSA_14ComposedLayoutINSA_7SwizzleILi3ELi4ELi3EEENSA_18smem_ptr_flag_bitsILi16EEENSU_INSB_IJNSC_ILi64EEENSC_ILi8EEEEEENSB_IJSD_S19_EEEEEEEvEENS12_INSA_20SM90_TMA_LOAD_IM2COLES1E_vEEEENS_8epilogue10collective18CollectiveEpilogueINS1J_23Sm100TmaWarpSpecializedILi4ELi2ELi32ELb1ELb0EEEJSK_NSB_IJNSU_ISG_SD_EENSU_ISI_SD_EEEEESL_NSB_IJlNSB_IJSD_lllEEESV_EEESL_S1S_NS1J_6fusion15FusionCallbacksIS1N_NS1T_17LinearCombinationISL_fSL_fLNS_15FloatRoundStyleE2EEESK_S1Q_JEEENSA_5SM1004TMEM4LOAD26SM100_TMEM_LOAD_32dp32b32xES13_NS14_INS15_ILi2ELi4ELi3EEES18_NSU_INSB_IJS1A_SI_EEENSB_IJSI_SD_EEEEEEENSA_39AutoVectorizingCopyWithAssumedAlignmentILi128EEENSA_14SM90_TMA_STOREES27_S29_S29_EEEvvEEEEvNT_6ParamsE)
        /*0a80*/ 	.short	0x0380
        /*0a82*/ 	.short	0x0900


	//----- nvinfo : EIATTR_SW_WAR
	.align		4
.L_55:
        /*0a84*/ 	.byte	0x04, 0x36
        /*0a86*/ 	.short	(.L_57 - .L_56)
.L_56:
        /*0a88*/ 	.word	0x00000008
.L_57:


//--------------------- .nv.callgraph             --------------------------
	.section	.nv.callgraph,"",@"SHT_CUDA_CALLGRAPH"
	.align	4
	.sectionentsize	8
	.align		4
        /*0000*/ 	.word	0x00000000
	.align		4
        /*0004*/ 	.word	0xffffffff
	.align		4
        /*0008*/ 	.word	index@(_ZN7cutlass13device_kernelINS_4conv6kernel13ConvUniversalINS1_16ConvProblemShapeILNS1_8OperatorE2ELi3EEENS1_10collective14CollectiveConvINS1_47MainloopSm100TmaUmmaWarpSpecializedImplicitGemmILS5_2ELi12ELi3ELi1ELi2EN4cute5tupleIJNSA_1CILi1EEESD_SD_EEEEENSB_IJNSC_ILi128EEENSB_IJSG_EEENSB_IJNSC_ILi32EEEEEEEEENS_6half_tESL_NSA_8TiledMMAINSA_8MMA_AtomIJNSA_20SM100_MMA_F16BF16_SSISL_SL_fLi128ELi128ELNSA_4UMMA5MajorE1ELSQ_1ELNSP_7ScaleInE0ELSR_0EEEEEENSA_6LayoutISE_NSB_IJNSC_ILi0EEESV_SV_EEEEENSB_IJNSA_10UnderscoreESY_SY_EEEEENS7_6detail27Sm100ImplicitGemmTileTraitsINSA_13SM90_TMA_LOADENSA_14ComposedLayoutINSA_7SwizzleILi3ELi4ELi3EEENSA_18smem_ptr_flag_bitsILi16EEENSU_INSB_IJNSC_ILi64EEENSC_ILi8EEEEEENSB_IJSD_S19_EEEEEEEvEENS12_INSA_20SM90_TMA_LOAD_IM2COLES1E_vEEEENS_8epilogue10collective18CollectiveEpilogueINS1J_23Sm100TmaWarpSpecializedILi4ELi2ELi32ELb1ELb0EEEJSK_NSB_IJNSU_ISG_SD_EENSU_ISI_SD_EEEEESL_NSB_IJlNSB_IJSD_lllEEESV_EEESL_S1S_NS1J_6fusion15FusionCallbacksIS1N_NS1T_17LinearCombinationISL_fSL_fLNS_15FloatRoundStyleE2EEESK_S1Q_JEEENSA_5SM1004TMEM4LOAD26SM100_TMEM_LOAD_32dp32b32xES13_NS14_INS15_ILi2ELi4ELi3EEES18_NSU_INSB_IJS1A_SI_EEENSB_IJSI_SD_EEEEEEENSA_39AutoVectorizingCopyWithAssumedAlignmentILi128EEENSA_14SM90_TMA_STOREES27_S29_S29_EEEvvEEEEvNT_6ParamsE)
	.align		4
        /*000c*/ 	.word	index@(__assertfail)
	.align		4
        /*0010*/ 	.word	0x00000000
	.align		4
        /*0014*/ 	.word	0xfffffffe
	.align		4
        /*0018*/ 	.word	0x00000000
	.align		4
        /*001c*/ 	.word	0xfffffffd
	.align		4
        /*0020*/ 	.word	0x00000000
	.align		4
        /*0024*/ 	.word	0xfffffffc


//--------------------- .nv.constant4             --------------------------
	.section	.nv.constant4,"a",@progbits
	.align	8
	.align		8
.nv.constant4:
        /*0000*/ 	.dword	__assertfail
	.align		8
        /*0008*/ 	.dword	__unnamed_1
	.align		8
        /*0010*/ 	.dword	__unnamed_2
	.align		8
        /*0018*/ 	.dword	_ZN39_INTERNAL_932b21d9_4_k_cu_45f686a8_31044cuda3std3__45__cpo5beginE
	.align		8
        /*0020*/ 	.dword	_ZN39_INTERNAL_932b21d9_4_k_cu_45f686a8_31044cuda3std3__45__cpo3endE
	.align		8
        /*0028*/ 	.dword	_ZN39_INTERNAL_932b21d9_4_k_cu_45f686a8_31044cuda3std3__45__cpo6cbeginE
	.align		8
        /*0030*/ 	.dword	_ZN39_INTERNAL_932b21d9_4_k_cu_45f686a8_31044cuda3std3__45__cpo4cendE
	.align		8
        /*0038*/ 	.dword	_ZN39_INTERNAL_932b21d9_4_k_cu_45f686a8_31044cuda3std3__441_GLOBAL__N__932b21d9_4_k_cu_45f686a8_31046ignoreE
	.align		8
        /*0040*/ 	.dword	_ZN39_INTERNAL_932b21d9_4_k_cu_45f686a8_31044cuda3std3__419piecewise_constructE
	.align		8
        /*0048*/ 	.dword	_ZN39_INTERNAL_932b21d9_4_k_cu_45f686a8_31044cuda3std3__48in_placeE
	.align		8
        /*0050*/ 	.dword	_ZN39_INTERNAL_932b21d9_4_k_cu_45f686a8_31044cuda3std6ranges3__45__cpo4swapE
	.align		8
        /*0058*/ 	.dword	_ZN39_INTERNAL_932b21d9_4_k_cu_45f686a8_31044cuda3std6ranges3__45__cpo9iter_moveE
	.align		8
        /*0060*/ 	.dword	_ZN39_INTERNAL_932b21d9_4_k_cu_45f686a8_31044cute7productE
	.align		8
        /*0068*/ 	.dword	_ZN39_INTERNAL_932b21d9_4_k_cu_45f686a8_31044cute1_E
	.align		8
        /*0070*/ 	.dword	$str$27
	.align		8
        /*0078*/ 	.dword	$str$28
	.align		8
        /*0080*/ 	.dword	$str$29
	.align		8
        /*0088*/ 	.dword	$str$30


//--------------------- .text._ZN7cutlass13device_kernelINS_4conv6kernel13ConvUniversalINS1_16ConvProblemShapeILNS1_8OperatorE2ELi3EEENS1_10collective14CollectiveConvINS1_47MainloopSm100TmaUmmaWarpSpecializedImplicitGemmILS5_2ELi12ELi3ELi1ELi2EN4cute5tupleIJNSA_1CILi1EEESD_SD_EEEEENSB_IJNSC_ILi128EEENSB_IJSG_EEENSB_IJNSC_ILi32EEEEEEEEENS_6half_tESL_NSA_8TiledMMAINSA_8MMA_AtomIJNSA_20SM100_MMA_F16BF16_SSISL_SL_fLi128ELi128ELNSA_4UMMA5MajorE1ELSQ_1ELNSP_7ScaleInE0ELSR_0EEEEEENSA_6LayoutISE_NSB_IJNSC_ILi0EEESV_SV_EEEEENSB_IJNSA_10UnderscoreESY_SY_EEEEENS7_6detail27Sm100ImplicitGemmTileTraitsINSA_13SM90_TMA_LOADENSA_14ComposedLayoutINSA_7SwizzleILi3ELi4ELi3EEENSA_18smem_ptr_flag_bitsILi16EEENSU_INSB_IJNSC_ILi64EEENSC_ILi8EEEEEENSB_IJSD_S19_EEEEEEEvEENS12_INSA_20SM90_TMA_LOAD_IM2COLES1E_vEEEENS_8epilogue10collective18CollectiveEpilogueINS1J_23Sm100TmaWarpSpecializedILi4ELi2ELi32ELb1ELb0EEEJSK_NSB_IJNSU_ISG_SD_EENSU_ISI_SD_EEEEESL_NSB_IJlNSB_IJSD_lllEEESV_EEESL_S1S_NS1J_6fusion15FusionCallbacksIS1N_NS1T_17LinearCombinationISL_fSL_fLNS_15FloatRoundStyleE2EEESK_S1Q_JEEENSA_5SM1004TMEM4LOAD26SM100_TMEM_LOAD_32dp32b32xES13_NS14_INS15_ILi2ELi4ELi3EEES18_NSU_INSB_IJS1A_SI_EEENSB_IJSI_SD_EEEEEEENSA_39AutoVectorizingCopyWithAssumedAlignmentILi128EEENSA_14SM90_TMA_STOREES27_S29_S29_EEEvvEEEEvNT_6ParamsE --------------------------
	.section	.text._ZN7cutlass13device_kernelINS_4conv6kernel13ConvUniversalINS1_16ConvProblemShapeILNS1_8OperatorE2ELi3EEENS1_10collective14CollectiveConvINS1_47MainloopSm100TmaUmmaWarpSpecializedImplicitGemmILS5_2ELi12ELi3ELi1ELi2EN4cute5tupleIJNSA_1CILi1EEESD_SD_EEEEENSB_IJNSC_ILi128EEENSB_IJSG_EEENSB_IJNSC_ILi32EEEEEEEEENS_6half_tESL_NSA_8TiledMMAINSA_8MMA_AtomIJNSA_20SM100_MMA_F16BF16_SSISL_SL_fLi128ELi128ELNSA_4UMMA5MajorE1ELSQ_1ELNSP_7ScaleInE0ELSR_0EEEEEENSA_6LayoutISE_NSB_IJNSC_ILi0EEESV_SV_EEEEENSB_IJNSA_10UnderscoreESY_SY_EEEEENS7_6detail27Sm100ImplicitGemmTileTraitsINSA_13SM90_TMA_LOADENSA_14ComposedLayoutINSA_7SwizzleILi3ELi4ELi3EEENSA_18smem_ptr_flag_bitsILi16EEENSU_INSB_IJNSC_ILi64EEENSC_ILi8EEEEEENSB_IJSD_S19_EEEEEEEvEENS12_INSA_20SM90_TMA_LOAD_IM2COLES1E_vEEEENS_8epilogue10collective18CollectiveEpilogueINS1J_23Sm100TmaWarpSpecializedILi4ELi2ELi32ELb1ELb0EEEJSK_NSB_IJNSU_ISG_SD_EENSU_ISI_SD_EEEEESL_NSB_IJlNSB_IJSD_lllEEESV_EEESL_S1S_NS1J_6fusion15FusionCallbacksIS1N_NS1T_17LinearCombinationISL_fSL_fLNS_15FloatRoundStyleE2EEESK_S1Q_JEEENSA_5SM1004TMEM4LOAD26SM100_TMEM_LOAD_32dp32b32xES13_NS14_INS15_ILi2ELi4ELi3EEES18_NSU_INSB_IJS1A_SI_EEENSB_IJSI_SD_EEEEEEENSA_39AutoVectorizingCopyWithAssumedAlignmentILi128EEENSA_14SM90_TMA_STOREES27_S29_S29_EEEvvEEEEvNT_6ParamsE,"ax",@progbits
	.align	128
.text._ZN7cutlass13device_kernelINS_4conv6kernel13ConvUniversalINS1_16ConvProblemShapeILNS1_8OperatorE2ELi3EEENS1_10collective14CollectiveConvINS1_47MainloopSm100TmaUmmaWarpSpecializedImplicitGemmILS5_2ELi12ELi3ELi1ELi2EN4cute5tupleIJNSA_1CILi1EEESD_SD_EEEEENSB_IJNSC_ILi128EEENSB_IJSG_EEENSB_IJNSC_ILi32EEEEEEEEENS_6half_tESL_NSA_8TiledMMAINSA_8MMA_AtomIJNSA_20SM100_MMA_F16BF16_SSISL_SL_fLi128ELi128ELNSA_4UMMA5MajorE1ELSQ_1ELNSP_7ScaleInE0ELSR_0EEEEEENSA_6LayoutISE_NSB_IJNSC_ILi0EEESV_SV_EEEEENSB_IJNSA_10UnderscoreESY_SY_EEEEENS7_6detail27Sm100ImplicitGemmTileTraitsINSA_13SM90_TMA_LOADENSA_14ComposedLayoutINSA_7SwizzleILi3ELi4ELi3EEENSA_18smem_ptr_flag_bitsILi16EEENSU_INSB_IJNSC_ILi64EEENSC_ILi8EEEEEENSB_IJSD_S19_EEEEEEEvEENS12_INSA_20SM90_TMA_LOAD_IM2COLES1E_vEEEENS_8epilogue10collective18CollectiveEpilogueINS1J_23Sm100TmaWarpSpecializedILi4ELi2ELi32ELb1ELb0EEEJSK_NSB_IJNSU_ISG_SD_EENSU_ISI_SD_EEEEESL_NSB_IJlNSB_IJSD_lllEEESV_EEESL_S1S_NS1J_6fusion15FusionCallbacksIS1N_NS1T_17LinearCombinationISL_fSL_fLNS_15FloatRoundStyleE2EEESK_S1Q_JEEENSA_5SM1004TMEM4LOAD26SM100_TMEM_LOAD_32dp32b32xES13_NS14_INS15_ILi2ELi4ELi3EEES18_NSU_INSB_IJS1A_SI_EEENSB_IJSI_SD_EEEEEEENSA_39AutoVectorizingCopyWithAssumedAlignmentILi128EEENSA_14SM90_TMA_STOREES27_S29_S29_EEEvvEEEEvNT_6ParamsE:
        .type           _ZN7cutlass13device_kernelINS_4conv6kernel13ConvUniversalINS1_16ConvProblemShapeILNS1_8OperatorE2ELi3EEENS1_10collective14CollectiveConvINS1_47MainloopSm100TmaUmmaWarpSpecializedImplicitGemmILS5_2ELi12ELi3ELi1ELi2EN4cute5tupleIJNSA_1CILi1EEESD_SD_EEEEENSB_IJNSC_ILi128EEENSB_IJSG_EEENSB_IJNSC_ILi32EEEEEEEEENS_6half_tESL_NSA_8TiledMMAINSA_8MMA_AtomIJNSA_20SM100_MMA_F16BF16_SSISL_SL_fLi128ELi128ELNSA_4UMMA5MajorE1ELSQ_1ELNSP_7ScaleInE0ELSR_0EEEEEENSA_6LayoutISE_NSB_IJNSC_ILi0EEESV_SV_EEEEENSB_IJNSA_10UnderscoreESY_SY_EEEEENS7_6detail27Sm100ImplicitGemmTileTraitsINSA_13SM90_TMA_LOADENSA_14ComposedLayoutINSA_7SwizzleILi3ELi4ELi3EEENSA_18smem_ptr_flag_bitsILi16EEENSU_INSB_IJNSC_ILi64EEENSC_ILi8EEEEEENSB_IJSD_S19_EEEEEEEvEENS12_INSA_20SM90_TMA_LOAD_IM2COLES1E_vEEEENS_8epilogue10collective18CollectiveEpilogueINS1J_23Sm100TmaWarpSpecializedILi4ELi2ELi32ELb1ELb0EEEJSK_NSB_IJNSU_ISG_SD_EENSU_ISI_SD_EEEEESL_NSB_IJlNSB_IJSD_lllEEESV_EEESL_S1S_NS1J_6fusion15FusionCallbacksIS1N_NS1T_17LinearCombinationISL_fSL_fLNS_15FloatRoundStyleE2EEESK_S1Q_JEEENSA_5SM1004TMEM4LOAD26SM100_TMEM_LOAD_32dp32b32xES13_NS14_INS15_ILi2ELi4ELi3EEES18_NSU_INSB_IJS1A_SI_EEENSB_IJSI_SD_EEEEEEENSA_39AutoVectorizingCopyWithAssumedAlignmentILi128EEENSA_14SM90_TMA_STOREES27_S29_S29_EEEvvEEEEvNT_6ParamsE,@function
        .size           _ZN7cutlass13device_kernelINS_4conv6kernel13ConvUniversalINS1_16ConvProblemShapeILNS1_8OperatorE2ELi3EEENS1_10collective14CollectiveConvINS1_47MainloopSm100TmaUmmaWarpSpecializedImplicitGemmILS5_2ELi12ELi3ELi1ELi2EN4cute5tupleIJNSA_1CILi1EEESD_SD_EEEEENSB_IJNSC_ILi128EEENSB_IJSG_EEENSB_IJNSC_ILi32EEEEEEEEENS_6half_tESL_NSA_8TiledMMAINSA_8MMA_AtomIJNSA_20SM100_MMA_F16BF16_SSISL_SL_fLi128ELi128ELNSA_4UMMA5MajorE1ELSQ_1ELNSP_7ScaleInE0ELSR_0EEEEEENSA_6LayoutISE_NSB_IJNSC_ILi0EEESV_SV_EEEEENSB_IJNSA_10UnderscoreESY_SY_EEEEENS7_6detail27Sm100ImplicitGemmTileTraitsINSA_13SM90_TMA_LOADENSA_14ComposedLayoutINSA_7SwizzleILi3ELi4ELi3EEENSA_18smem_ptr_flag_bitsILi16EEENSU_INSB_IJNSC_ILi64EEENSC_ILi8EEEEEENSB_IJSD_S19_EEEEEEEvEENS12_INSA_20SM90_TMA_LOAD_IM2COLES1E_vEEEENS_8epilogue10collective18CollectiveEpilogueINS1J_23Sm100TmaWarpSpecializedILi4ELi2ELi32ELb1ELb0EEEJSK_NSB_IJNSU_ISG_SD_EENSU_ISI_SD_EEEEESL_NSB_IJlNSB_IJSD_lllEEESV_EEESL_S1S_NS1J_6fusion15FusionCallbacksIS1N_NS1T_17LinearCombinationISL_fSL_fLNS_15FloatRoundStyleE2EEESK_S1Q_JEEENSA_5SM1004TMEM4LOAD26SM100_TMEM_LOAD_32dp32b32xES13_NS14_INS15_ILi2ELi4ELi3EEES18_NSU_INSB_IJS1A_SI_EEENSB_IJSI_SD_EEEEEEENSA_39AutoVectorizingCopyWithAssumedAlignmentILi128EEENSA_14SM90_TMA_STOREES27_S29_S29_EEEvvEEEEvNT_6ParamsE,(.L_x_191 - _ZN7cutlass13device_kernelINS_4conv6kernel13ConvUniversalINS1_16ConvProblemShapeILNS1_8OperatorE2ELi3EEENS1_10collective14CollectiveConvINS1_47MainloopSm100TmaUmmaWarpSpecializedImplicitGemmILS5_2ELi12ELi3ELi1ELi2EN4cute5tupleIJNSA_1CILi1EEESD_SD_EEEEENSB_IJNSC_ILi128EEENSB_IJSG_EEENSB_IJNSC_ILi32EEEEEEEEENS_6half_tESL_NSA_8TiledMMAINSA_8MMA_AtomIJNSA_20SM100_MMA_F16BF16_SSISL_SL_fLi128ELi128ELNSA_4UMMA5MajorE1ELSQ_1ELNSP_7ScaleInE0ELSR_0EEEEEENSA_6LayoutISE_NSB_IJNSC_ILi0EEESV_SV_EEEEENSB_IJNSA_10UnderscoreESY_SY_EEEEENS7_6detail27Sm100ImplicitGemmTileTraitsINSA_13SM90_TMA_LOADENSA_14ComposedLayoutINSA_7SwizzleILi3ELi4ELi3EEENSA_18smem_ptr_flag_bitsILi16EEENSU_INSB_IJNSC_ILi64EEENSC_ILi8EEEEEENSB_IJSD_S19_EEEEEEEvEENS12_INSA_20SM90_TMA_LOAD_IM2COLES1E_vEEEENS_8epilogue10collective18CollectiveEpilogueINS1J_23Sm100TmaWarpSpecializedILi4ELi2ELi32ELb1ELb0EEEJSK_NSB_IJNSU_ISG_SD_EENSU_ISI_SD_EEEEESL_NSB_IJlNSB_IJSD_lllEEESV_EEESL_S1S_NS1J_6fusion15FusionCallbacksIS1N_NS1T_17LinearCombinationISL_fSL_fLNS_15FloatRoundStyleE2EEESK_S1Q_JEEENSA_5SM1004TMEM4LOAD26SM100_TMEM_LOAD_32dp32b32xES13_NS14_INS15_ILi2ELi4ELi3EEES18_NSU_INSB_IJS1A_SI_EEENSB_IJSI_SD_EEEEEEENSA_39AutoVectorizingCopyWithAssumedAlignmentILi128EEENSA_14SM90_TMA_STOREES27_S29_S29_EEEvvEEEEvNT_6ParamsE)
        .other          _ZN7cutlass13device_kernelINS_4conv6kernel13ConvUniversalINS1_16ConvProblemShapeILNS1_8OperatorE2ELi3EEENS1_10collective14CollectiveConvINS1_47MainloopSm100TmaUmmaWarpSpecializedImplicitGemmILS5_2ELi12ELi3ELi1ELi2EN4cute5tupleIJNSA_1CILi1EEESD_SD_EEEEENSB_IJNSC_ILi128EEENSB_IJSG_EEENSB_IJNSC_ILi32EEEEEEEEENS_6half_tESL_NSA_8TiledMMAINSA_8MMA_AtomIJNSA_20SM100_MMA_F16BF16_SSISL_SL_fLi128ELi128ELNSA_4UMMA5MajorE1ELSQ_1ELNSP_7ScaleInE0ELSR_0EEEEEENSA_6LayoutISE_NSB_IJNSC_ILi0EEESV_SV_EEEEENSB_IJNSA_10UnderscoreESY_SY_EEEEENS7_6detail27Sm100ImplicitGemmTileTraitsINSA_13SM90_TMA_LOADENSA_14ComposedLayoutINSA_7SwizzleILi3ELi4ELi3EEENSA_18smem_ptr_flag_bitsILi16EEENSU_INSB_IJNSC_ILi64EEENSC_ILi8EEEEEENSB_IJSD_S19_EEEEEEEvEENS12_INSA_20SM90_TMA_LOAD_IM2COLES1E_vEEEENS_8epilogue10collective18CollectiveEpilogueINS1J_23Sm100TmaWarpSpecializedILi4ELi2ELi32ELb1ELb0EEEJSK_NSB_IJNSU_ISG_SD_EENSU_ISI_SD_EEEEESL_NSB_IJlNSB_IJSD_lllEEESV_EEESL_S1S_NS1J_6fusion15FusionCallbacksIS1N_NS1T_17LinearCombinationISL_fSL_fLNS_15FloatRoundStyleE2EEESK_S1Q_JEEENSA_5SM1004TMEM4LOAD26SM100_TMEM_LOAD_32dp32b32xES13_NS14_INS15_ILi2ELi4ELi3EEES18_NSU_INSB_IJS1A_SI_EEENSB_IJSI_SD_EEEEEEENSA_39AutoVectorizingCopyWithAssumedAlignmentILi128EEENSA_14SM90_TMA_STOREES27_S29_S29_EEEvvEEEEvNT_6ParamsE,@"STO_CUDA_ENTRY STV_DEFAULT"
_ZN7cutlass13device_kernelINS_4conv6kernel13ConvUniversalINS1_16ConvProblemShapeILNS1_8OperatorE2ELi3EEENS1_10collective14CollectiveConvINS1_47MainloopSm100TmaUmmaWarpSpecializedImplicitGemmILS5_2ELi12ELi3ELi1ELi2EN4cute5tupleIJNSA_1CILi1EEESD_SD_EEEEENSB_IJNSC_ILi128EEENSB_IJSG_EEENSB_IJNSC_ILi32EEEEEEEEENS_6half_tESL_NSA_8TiledMMAINSA_8MMA_AtomIJNSA_20SM100_MMA_F16BF16_SSISL_SL_fLi128ELi128ELNSA_4UMMA5MajorE1ELSQ_1ELNSP_7ScaleInE0ELSR_0EEEEEENSA_6LayoutISE_NSB_IJNSC_ILi0EEESV_SV_EEEEENSB_IJNSA_10UnderscoreESY_SY_EEEEENS7_6detail27Sm100ImplicitGemmTileTraitsINSA_13SM90_TMA_LOADENSA_14ComposedLayoutINSA_7SwizzleILi3ELi4ELi3EEENSA_18smem_ptr_flag_bitsILi16EEENSU_INSB_IJNSC_ILi64EEENSC_ILi8EEEEEENSB_IJSD_S19_EEEEEEEvEENS12_INSA_20SM90_TMA_LOAD_IM2COLES1E_vEEEENS_8epilogue10collective18CollectiveEpilogueINS1J_23Sm100TmaWarpSpecializedILi4ELi2ELi32ELb1ELb0EEEJSK_NSB_IJNSU_ISG_SD_EENSU_ISI_SD_EEEEESL_NSB_IJlNSB_IJSD_lllEEESV_EEESL_S1S_NS1J_6fusion15FusionCallbacksIS1N_NS1T_17LinearCombinationISL_fSL_fLNS_15FloatRoundStyleE2EEESK_S1Q_JEEENSA_5SM1004TMEM4LOAD26SM100_TMEM_LOAD_32dp32b32xES13_NS14_INS15_ILi2ELi4ELi3EEES18_NSU_INSB_IJS1A_SI_EEENSB_IJSI_SD_EEEEEEENSA_39AutoVectorizingCopyWithAssumedAlignmentILi128EEENSA_14SM90_TMA_STOREES27_S29_S29_EEEvvEEEEvNT_6ParamsE:
[----:B------:R-:W1:Y:S01]  /*0000*/  LDC R1, c[0x0][0x37c] ;  /* 0x0000df00ff017b82 */ /* 0x000e620000000800 */
[----:B------:R-:W2:Y:S01]  /*0010*/  S2R R87, SR_TID.X ;  /* 0x0000000000577919 */ /* 0x000ea20000002100 */
[----:B------:R-:W3:Y:S01]  /*0020*/  LDCU.64 UR8, c[0x0][0x990] ;  /* 0x00013200ff0877ac */ /* 0x000ee20008000a00 */
[----:B-1----:R-:W-:Y:S01]  /*0030*/  VIADD R1, R1, 0xfffffff8 ;  /* 0xfffffff801017836 */ /* 0x002fe20000000000 */
[----:B------:R-:W-:Y:S02]  /*0040*/  PRMT R89, RZ, 0x7610, R89 ;  /* 0x00007610ff597816 */ /* 0x000fe40000000059 */
[----:B------:R-:W-:Y:S01]  /*0050*/  ELECT P3, URZ, PT ;  /* 0x0000000000ff782f */ /* 0x000fe20003860000 */
[----:B---3--:R-:W-:-:S04]  /*0060*/  UISETP.NE.U32.AND UP0, UPT, UR8, URZ, UPT ;  /* 0x000000ff0800728c */ /* 0x008fc8000bf05070 */
[----:B------:R-:W-:Y:S01]  /*0070*/  UISETP.NE.AND.EX UP0, UPT, UR9, URZ, UPT, UP0 ;  /* 0x000000ff0900728c */ /* 0x000fe2000bf05300 */
[----:B--2---:R-:W-:-:S05]  /*0080*/  SHF.R.U32.HI R90, RZ, 0x5, R87 ;  /* 0x00000005ff5a7819 */ /* 0x004fca0000011657 */
[----:B------:R-:W1:Y:S02]  /*0090*/  SHFL.IDX PT, R0, R90, RZ, 0x1f ;  /* 0x00001fff5a007589 */ /* 0x000e6400000e0000 */
[----:B-1----:R-:W-:Y:S01]  /*00a0*/  R2UR UR18, R0 ;  /* 0x00000000001272ca */ /* 0x002fe200000e0000 */
[----:B------:R-:W-:-:S14]  /*00b0*/  BRA.U UP0, `(.L_x_0) ;  /* 0x0000000100307547 */ /* 0x000fdc000b800000 */
[----:B------:R-:W1:Y:S02]  /*00c0*/  LDCU.64 UR4, c[0x0][0x988] ;  /* 0x00013100ff0477ac */ /* 0x000e640008000a00 */
[----:B-1----:R-:W-:-:S04]  /*00d0*/  UISETP.NE.U32.AND UP0, UPT, UR4, URZ, UPT ;  /* 0x000000ff0400728c */ /* 0x002fc8000bf05070 */
[----:B------:R-:W-:-:S09]  /*00e0*/  UISETP.NE.AND.EX UP0, UPT, UR5, URZ, UPT, UP0 ;  /* 0x000000ff0500728c */ /* 0x000fd2000bf05300 */
[----:B------:R-:W-:Y:S05]  /*00f0*/  BRA.U !UP0, `(.L_x_1) ;  /* 0x0000000108147547 */ /* 0x000fea000b800000 */
[----:B------:R-:W1:Y:S01]  /*0100*/  LDC.64 R2, c[0x0][0x988] ;  /* 0x00026200ff027b82 */ /* 0x000e620000000a00 */
[----:B------:R-:W1:Y:S02]  /*0110*/  LDCU.64 UR4, c[0x0][0x358] ;  /* 0x00006b00ff0477ac */ /* 0x000e640008000a00 */
[----:B-1----:R1:W5:Y:S01]  /*0120*/  LDG.E R41, desc[UR4][R2.64] ;  /* 0x0000000402297981 */ /* 0x002362000c1e1900 */
[----:B------:R-:W-:Y:S01]  /*0130*/  HFMA2 R89, -RZ, RZ, 0, 5.9604644775390625e-08 ;  /* 0x00000001ff597431 */ /* 0x000fe200000001ff */
[----:B------:R-:W-:Y:S05]  /*0140*/  BRA `(.L_x_0) ;  /* 0x00000000000c7947 */ /* 0x000fea0003800000 */
.L_x_1:
[----:B------:R-:W1:Y:S01]  /*0150*/  LDCU UR4, c[0x0][0x980] ;  /* 0x00013000ff0477ac */ /* 0x000e620008000800 */
[----:B------:R-:W-:Y:S01]  /*0160*/  HFMA2 R89, -RZ, RZ, 0, 5.9604644775390625e-08 ;  /* 0x00000001ff597431 */ /* 0x000fe200000001ff */
[----:B-1----:R-:W-:-:S07]  /*0170*/  MOV R41, UR4 ;  /* 0x0000000400297c02 */ /* 0x002fce0008000f00 */
.L_x_0:
[----:B------:R-:W2:Y:S02]  /*0180*/  LDCU.64 UR4, c[0x0][0x9b0] ;  /* 0x00013600ff0477ac */ /* 0x000ea40008000a00 */
[----:B--2---:R-:W-:-:S04]  /*0190*/  UISETP.NE.U32.AND UP0, UPT, UR4, URZ, UPT ;  /* 0x000000ff0400728c */ /* 0x004fc8000bf05070 */
[----:B------:R-:W-:-:S09]  /*01a0*/  UISETP.NE.AND.EX UP0, UPT, UR5, URZ, UPT, UP0 ;  /* 0x000000ff0500728c */ /* 0x000fd2000bf05300 */
[----:B------:R-:W-:Y:S05]  /*01b0*/  BRA.U UP0, `(.L_x_2) ;  /* 0x0000000100287547 */ /* 0x000fea000b800000 */
[----:B------:R-:W2:Y:S02]  /*01c0*/  LDCU.64 UR4, c[0x0][0x9a8] ;  /* 0x00013500ff0477ac */ /* 0x000ea40008000a00 */
[----:B--2---:R-:W-:-:S04]  /*01d0*/  UISETP.NE.U32.AND UP0, UPT, UR4, URZ, UPT ;  /* 0x000000ff0400728c */ /* 0x004fc8000bf05070 */
[----:B------:R-:W-:-:S09]  /*01e0*/  UISETP.NE.AND.EX UP0, UPT, UR5, URZ, UPT, UP0 ;  /* 0x000000ff0500728c */ /* 0x000fd2000bf05300 */
[----:B------:R-:W-:Y:S05]  /*01f0*/  BRA.U !UP0, `(.L_x_3) ;  /* 0x0000000108107547 */ /* 0x000fea000b800000 */
[----:B------:R-:W2:Y:S01]  /*0200*/  LDC.64 R38, c[0x0][0x9a8] ;  /* 0x00026a00ff267b82 */ /* 0x000ea20000000a00 */
[----:B------:R-:W2:Y:S02]  /*0210*/  LDCU.64 UR4, c[0x0][0x358] ;  /* 0x00006b00ff0477ac */ /* 0x000ea40008000a00 */
[----:B--2---:R2:W5:Y:S01]  /*0220*/  LDG.E R38, desc[UR4][R38.64] ;  /* 0x0000000426267981 */ /* 0x004562000c1e1900 */
[----:B------:R-:W-:Y:S05]  /*0230*/  BRA `(.L_x_2) ;  /* 0x0000000000087947 */ /* 0x000fea0003800000 */
.L_x_3:
[----:B------:R-:W2:Y:S02]  /*0240*/  LDCU UR4, c[0x0][0x9a0] ;  /* 0x00013400ff0477ac */ /* 0x000ea40008000800 */
[----:B--2---:R-:W-:Y:S02]  /*0250*/  MOV R38, UR4 ;  /* 0x0000000400267c02 */ /* 0x004fe40008000f00 */
.L_x_2:
[----:B------:R-:W-:Y:S01]  /*0260*/  IMAD.U32 R0, RZ, RZ, UR18 ;  /* 0x00000012ff007e24 */ /* 0x000fe2000f8e00ff */
[----:B------:R-:W-:Y:S04]  /*0270*/  BSSY.RECONVERGENT B0, `(.L_x_4) ;  /* 0x000000c000007945 */ /* 0x000fe80003800200 */
[C---:B------:R-:W-:Y:S02]  /*0280*/  ISETP.NE.OR P1, PT, R0.reuse, 0x1, !P3 ;  /* 0x000000010000780c */ /* 0x040fe40005f25670 */
[----:B------:R-:W-:-:S11]  /*0290*/  ISETP.NE.OR P0, PT, R0, 0x3, !P3 ;  /* 0x000000030000780c */ /* 0x000fd60005f05670 */
[----:B------:R-:W-:Y:S05]  /*02a0*/  @P1 BRA `(.L_x_5) ;  /* 0x0000000000201947 */ /* 0x000fea0003800000 */
[----:B------:R-:W3:Y:S02]  /*02b0*/  LDCU.64 UR4, c[0x0][0x348] ;  /* 0x00006900ff0477ac */ /* 0x000ee40008000a00 */
[----:B---3--:R-:W-:Y:S02]  /*02c0*/  UIADD3 UR6, UP1, UPT, UR4, 0x80, URZ ;  /* 0x0000008004067890 */ /* 0x008fe4000ff3e0ff */
[----:B------:R-:W-:Y:S02]  /*02d0*/  UIADD3 UR4, UP0, UPT, UR4, 0x180, URZ ;  /* 0x0000018004047890 */ /* 0x000fe4000ff1e0ff */
[----:B------:R-:W-:Y:S02]  /*02e0*/  UIADD3.X UR7, UPT, UPT, URZ, UR5, URZ, UP1, !UPT ;  /* 0x00000005ff077290 */ /* 0x000fe40008ffe4ff */
[----:B------:R-:W-:-:S07]  /*02f0*/  UIADD3.X UR5, UPT, UPT, URZ, UR5, URZ, UP0, !UPT ;  /* 0x00000005ff057290 */ /* 0x000fce00087fe4ff */
[----:B------:R3:W-:Y:S02]  /*0300*/  UTMACCTL.PF [UR6] ;  /* 0x00000000060079b9 */ /* 0x0007e40008040000 */
[----:B------:R3:W-:Y:S02]  /*0310*/  UTMACCTL.PF [UR4] ;  /* 0x00000000040079b9 */ /* 0x0007e40008040000 */
[----:B---3--:R-:W-:Y:S01]  /*0320*/  NOP ;  /* 0x0000000000007918 */ /* 0x008fe20000000000 */
.L_x_5:
[----:B------:R-:W-:Y:S05]  /*0330*/  BSYNC.RECONVERGENT B0 ;  /* 0x0000000000007941 */ /* 0x000fea0003800200 */
.L_x_4:
[----:B------:R-:W-:Y:S04]  /*0340*/  BSSY.RECONVERGENT B0, `(.L_x_6) ;  /* 0x000000a000007945 */ /* 0x000fe80003800200 */
        /* <DEDUP_REMOVED lines=9> */
.L_x_7:
[----:B------:R-:W-:Y:S05]  /*03e0*/  BSYNC.RECONVERGENT B0 ;  /* 0x0000000000007941 */ /* 0x000fea0003800200 */
.L_x_6:
[----:B------:R-:W3:Y:S01]  /*03f0*/  LDCU.64 UR4, c[0x0][0x988] ;  /* 0x00013100ff0477ac */ /* 0x000ee20008000a00 */
[----:B------:R-:W-:Y:S02]  /*0400*/  UISETP.EQ.U32.AND UP2, UPT, UR8, URZ, UPT ;  /* 0x000000ff0800728c */ /* 0x000fe4000bf42070 */
[----:B------:R-:W-:Y:S02]  /*0410*/  UPLOP3.LUT UP3, UPT, UPT, UPT, UPT, 0x80, 0x8 ;  /* 0x000000000008789c */ /* 0x000fe40003f6f070 */
[----:B---3--:R-:W-:-:S04]  /*0420*/  UISETP.NE.U32.AND UP0, UPT, UR4, URZ, UPT ;  /* 0x000000ff0400728c */ /* 0x008fc8000bf05070 */
[----:B------:R-:W-:-:S04]  /*0430*/  UISETP.NE.AND.EX UP1, UPT, UR5, URZ, UPT, UP0 ;  /* 0x000000ff0500728c */ /* 0x000fc8000bf25300 */
[----:B------:R-:W-:-:S04]  /*0440*/  UISETP.EQ.OR.EX UP4, UPT, UR9, URZ, !UP1, UP2 ;  /* 0x000000ff0900728c */ /* 0x000fc8000cf82720 */
[----:B------:R-:W-:-:S06]  /*0450*/  UP2UR UR4, UPR, URZ, 0x10 ;  /* 0x00000010ff047883 */ /* 0x000fcc0008000000 */
[----:B------:R-:W-:Y:S01]  /*0460*/  MOV R93, UR4 ;  /* 0x00000004005d7c02 */ /* 0x000fe20008000f00 */
[----:B------:R-:W-:Y:S06]  /*0470*/  BRA.U !UP4, `(.L_x_8) ;  /* 0x000000010c207547 */ /* 0x000fec000b800000 */
[----:B------:R-:W-:Y:S01]  /*0480*/  UISETP.NE.U32.AND UP2, UPT, UR8, URZ, UPT ;  /* 0x000000ff0800728c */ /* 0x000fe2000bf45070 */
[----:B-----5:R-:W-:Y:S01]  /*0490*/  FSETP.NEU.AND P0, PT, R41, RZ, PT ;  /* 0x000000ff2900720b */ /* 0x020fe20003f0d000 */
[----:B------:R-:W-:Y:S02]  /*04a0*/  USEL UR4, URZ, 0xffffffff, UP1 ;  /* 0xffffffffff047887 */ /* 0x000fe40008800000 */
[----:B------:R-:W-:-:S10]  /*04b0*/  UISETP.NE.AND.EX UP2, UPT, UR9, URZ, UPT, UP2 ;  /* 0x000000ff0900728c */ /* 0x000fd4000bf45320 */
[----:B------:R-:W-:Y:S01]  /*04c0*/  VOTEU.ANY UP0, P0 ;  /* 0x0000000000ff7886 */ /* 0x000fe20000000100 */
[----:B------:R-:W-:-:S04]  /*04d0*/  @!UP2 USEL UR4, URZ, 0xffffffff, UP0 ;  /* 0xffffffffff04a887 */ /* 0x000fc80008000000 */
[----:B------:R-:W-:-:S04]  /*04e0*/  ULOP3.LUT UR4, UR4, 0x1, URZ, 0xc0, !UPT ;  /* 0x0000000104047892 */ /* 0x000fc8000f8ec0ff */
[----:B------:R-:W-:-:S11]  /*04f0*/  UISETP.NE.U32.AND UP3, UPT, UR4, 0x1, UPT ;  /* 0x000000010400788c */ /* 0x000fd6000bf65070 */
.L_x_8:
[----:B-1----:R-:W1:Y:S01]  /*0500*/  SHFL.IDX PT, R2, R90, RZ, 0x1f ;  /* 0x00001fff5a027589 */ /* 0x002e6200000e0000 */
[----:B------:R-:W-:-:S04]  /*0510*/  UISETP.NE.AND UP0, UPT, UR18, 0x2, UPT ;  /* 0x000000021200788c */ /* 0x000fc8000bf05270 */
[----:B------:R-:W-:Y:S01]  /*0520*/  USEL UR56, URZ, 0x1, UP0 ;  /* 0x00000001ff387887 */ /* 0x000fe20008000000 */
[----:B-1----:R-:W-:-:S13]  /*0530*/  ISETP.NE.AND P0, PT, R2, RZ, PT ;  /* 0x000000ff0200720c */ /* 0x002fda0003f05270 */
[----:B------:R-:W-:Y:S05]  /*0540*/  @P0 BRA `(.L_x_9) ;  /* 0x0000000000940947 */ /* 0x000fea0003800000 */
[----:B------:R-:W-:Y:S01]  /*0550*/  ELECT P0, URZ, PT ;  /* 0x0000000000ff782f */ /* 0x000fe20003800000 */
[----:B------:R-:W-:-:S12]  /*0560*/  BSSY.RECONVERGENT B0, `(.L_x_9) ;  /* 0x0000023000007945 */ /* 0x000fd80003800200 */
[----:B------:R-:W-:Y:S05]  /*0570*/  @!P0 BRA `(.L_x_10) ;  /* 0x0000000000848947 */ /* 0x000fea0003800000 */
[----:B------:R-:W1:Y:S01]  /*0580*/  S2UR UR4, SR_CgaCtaId ;  /* 0x00000000000479c3 */ /* 0x000e620000008800 */
[----:B------:R-:W-:Y:S01]  /*0590*/  UMOV UR5, 0x400 ;  /* 0x0000040000057882 */ /* 0x000fe20000000000 */
[----:B------:R-:W-:Y:S02]  /*05a0*/  UMOV UR6, 0x1 ;  /* 0x0000000100067882 */ /* 0x000fe40000000000 */
[----:B------:R-:W-:-:S04]  /*05b0*/  UIADD3 UR6, UPT, UPT, -UR6, 0x100000, URZ ;  /* 0x0010000006067890 */ /* 0x000fc8000fffe1ff */
[----:B------:R-:W-:Y:S02]  /*05c0*/  USHF.L.U32 UR7, UR6, 0xb, URZ ;  /* 0x0000000b06077899 */ /* 0x000fe400080006ff */
[----:B------:R-:W-:Y:S02]  /*05d0*/  USHF.L.U32 UR6, UR6, 0x1, URZ ;  /* 0x0000000106067899 */ /* 0x000fe400080006ff */
[----:B-1----:R-:W-:Y:S01]  /*05e0*/  ULEA UR4, UR4, UR5, 0x18 ;  /* 0x0000000504047291 */ /* 0x002fe2000f8ec0ff */
[----:B------:R-:W1:Y:S11]  /*05f0*/  FENCE.VIEW.ASYNC.S ;  /* 0x00000000000073c6 */ /* 0x000e760000000000 */
[----:B-1----:R1:W3:Y:S01]  /*0600*/  SYNCS.EXCH.64 URZ, [UR4], UR6 ;  /* 0x0000000604ff75b2 */ /* 0x0022e20008000100 */
[----:B------:R1:W4:Y:S01]  /*0610*/  SYNCS.EXCH.64 URZ, [UR4+0x60], UR6 ;  /* 0x0000600604ff75b2 */ /* 0x0003220008000100 */
[----:B------:R1:W1:Y:S01]  /*0620*/  SYNCS.EXCH.64 URZ, [UR4+0x8], UR6 ;  /* 0x0000080604ff75b2 */ /* 0x0002620008000100 */
        /* <DEDUP_REMOVED lines=21> */
[----:B---3--:R-:W-:Y:S01]  /*0780*/  NOP ;  /* 0x0000000000007918 */ /* 0x008fe20000000000 */
.L_x_10:
[----:B-1----:R-:W-:Y:S05]  /*0790*/  BSYNC.RECONVERGENT B0 ;  /* 0x0000000000007941 */ /* 0x002fea0003800200 */
.L_x_9:
[----:B------:R-:W1:Y:S01]  /*07a0*/  SHFL.IDX PT, R2, R90, RZ, 0x1f ;  /* 0x00001fff5a027589 */ /* 0x000e6200000e0000 */
[----:B------:R-:W-:Y:S01]  /*07b0*/  NOP ;  /* 0x0000000000007918 */ /* 0x000fe20000000000 */
[----:B-1----:R-:W-:-:S13]  /*07c0*/  ISETP.NE.AND P0, PT, R2, 0x1, PT ;  /* 0x000000010200780c */ /* 0x002fda0003f05270 */
[----:B------:R-:W-:Y:S05]  /*07d0*/  @P0 BRA `(.L_x_11) ;  /* 0x0000000000580947 */ /* 0x000fea0003800000 */
[----:B------:R-:W1:Y:S01]  /*07e0*/  S2UR UR4, SR_CgaCtaId ;  /* 0x00000000000479c3 */ /* 0x000e620000008800 */
[----:B------:R-:W-:Y:S01]  /*07f0*/  UMOV UR5, 0x400 ;  /* 0x0000040000057882 */ /* 0x000fe20000000000 */
[----:B------:R-:W-:Y:S01]  /*0800*/  UMOV UR8, 0x20 ;  /* 0x0000002000087882 */ /* 0x000fe20000000000 */
[----:B------:R-:W-:Y:S01]  /*0810*/  UMOV UR6, 0x80 ;  /* 0x0000008000067882 */ /* 0x000fe20000000000 */
[----:B------:R-:W-:-:S04]  /*0820*/  UIADD3 UR8, UPT, UPT, -UR8, 0x100000, URZ ;  /* 0x0010000008087890 */ /* 0x000fc8000fffe1ff */
[----:B------:R-:W-:Y:S02]  /*0830*/  USHF.L.U32 UR9, UR8, 0xb, URZ ;  /* 0x0000000b08097899 */ /* 0x000fe400080006ff */
[----:B------:R-:W-:Y:S02]  /*0840*/  USHF.L.U32 UR8, UR8, 0x1, URZ ;  /* 0x0000000108087899 */ /* 0x000fe400080006ff */
[----:B------:R-:W-:-:S04]  /*0850*/  UIADD3 UR6, UPT, UPT, -UR6, 0x100000, URZ ;  /* 0x0010000006067890 */ /* 0x000fc8000fffe1ff */
[----:B------:R-:W-:Y:S02]  /*0860*/  USHF.L.U32 UR7, UR6, 0xb, URZ ;  /* 0x0000000b06077899 */ /* 0x000fe400080006ff */
[----:B------:R-:W-:Y:S01]  /*0870*/  USHF.L.U32 UR6, UR6, 0x1, URZ ;  /* 0x0000000106067899 */ /* 0x000fe200080006ff */
[----:B------:R-:W-:Y:S01]  /*0880*/  ELECT P0, URZ, PT ;  /* 0x0000000000ff782f */ /* 0x000fe20003800000 */
[----:B-1----:R-:W-:Y:S01]  /*0890*/  ULEA UR4, UR4, UR5, 0x18 ;  /* 0x0000000504047291 */ /* 0x002fe2000f8ec0ff */
[----:B------:R-:W1:Y:S11]  /*08a0*/  FENCE.VIEW.ASYNC.S ;  /* 0x00000000000073c6 */ /* 0x000e760000000000 */
[----:B-1----:R1:W3:Y:S01]  /*08b0*/  SYNCS.EXCH.64 URZ, [UR4+0xc0], UR8 ;  /* 0x0000c00804ff75b2 */ /* 0x0022e20008000100 */
[----:B------:R1:W1:Y:S01]  /*08c0*/  SYNCS.EXCH.64 URZ, [UR4+0xe0], UR6 ;  /* 0x0000e00604ff75b2 */ /* 0x0002620008000100 */
[----:B------:R1:W1:Y:S01]  /*08d0*/  SYNCS.EXCH.64 URZ, [UR4+0xc8], UR8 ;  /* 0x0000c80804ff75b2 */ /* 0x0002620008000100 */
[----:B------:R1:W1:Y:S01]  /*08e0*/  SYNCS.EXCH.64 URZ, [UR4+0xe8], UR6 ;  /* 0x0000e80604ff75b2 */ /* 0x0002620008000100 */
[----:B------:R1:W1:Y:S01]  /*08f0*/  SYNCS.EXCH.64 URZ, [UR4+0xd0], UR8 ;  /* 0x0000d00804ff75b2 */ /* 0x0002620008000100 */
[----:B------:R1:W1:Y:S01]  /*0900*/  SYNCS.EXCH.64 URZ, [UR4+0xf0], UR6 ;  /* 0x0000f00604ff75b2 */ /* 0x0002620008000100 */
[----:B------:R1:W1:Y:S01]  /*0910*/  SYNCS.EXCH.64 URZ, [UR4+0xd8], UR8 ;  /* 0x0000d80804ff75b2 */ /* 0x0002620008000100 */
[----:B------:R1:W1:Y:S01]  /*0920*/  SYNCS.EXCH.64 URZ, [UR4+0xf8], UR6 ;  /* 0x0000f80604ff75b2 */ /* 0x0002620008000100 */
[----:B------:R-:W-:Y:S01]  /*0930*/  NOP ;  /* 0x0000000000007918 */ /* 0x000fe20000000000 */
.L_x_11:
[----:B------:R-:W2:Y:S01]  /*0940*/  SHFL.IDX PT, R2, R90, RZ, 0x1f ;  /* 0x00001fff5a027589 */ /* 0x000ea200000e0000 */
[----:B------:R-:W-:Y:S01]  /*0950*/  NOP ;  /* 0x0000000000007918 */ /* 0x000fe20000000000 */
[----:B--2---:R-:W-:-:S13]  /*0960*/  ISETP.NE.AND P0, PT, R2, 0x3, PT ;  /* 0x000000030200780c */ /* 0x004fda0003f05270 */
[----:B------:R-:W-:Y:S05]  /*0970*/  @P0 BRA `(.L_x_12) ;  /* 0x0000000000300947 */ /* 0x000fea0003800000 */
[----:B-1----:R-:W1:Y:S01]  /*0980*/  S2UR UR4, SR_CgaCtaId ;  /* 0x00000000000479c3 */ /* 0x002e620000008800 */
[----:B------:R-:W-:Y:S01]  /*0990*/  UMOV UR6, 0x400 ;  /* 0x0000040000067882 */ /* 0x000fe20000000000 */
[----:B------:R-:W-:Y:S01]  /*09a0*/  UMOV UR5, 0x20 ;  /* 0x0000002000057882 */ /* 0x000fe20000000000 */
[----:B------:R-:W-:Y:S01]  /*09b0*/  ELECT P0, URZ, PT ;  /* 0x0000000000ff782f */ /* 0x000fe20003800000 */
[----:B-1----:R-:W-:Y:S02]  /*09c0*/  ULEA UR6, UR4, UR6, 0x18 ;  /* 0x0000000604067291 */ /* 0x002fe4000f8ec0ff */
[----:B------:R-:W-:-:S04]  /*09d0*/  UIADD3 UR4, UPT, UPT, -UR5, 0x100000, URZ ;  /* 0x0010000005047890 */ /* 0x000fc8000fffe1ff */
[----:B------:R-:W-:Y:S02]  /*09e0*/  USHF.L.U32 UR5, UR4, 0xb, URZ ;  /* 0x0000000b04057899 */ /* 0x000fe400080006ff */
[----:B------:R-:W-:Y:S01]  /*09f0*/  USHF.L.U32 UR4, UR4, 0x1, URZ ;  /* 0x0000000104047899 */ /* 0x000fe200080006ff */
[----:B------:R-:W1:Y:S11]  /*0a00*/  FENCE.VIEW.ASYNC.S ;  /* 0x00000000000073c6 */ /* 0x000e760000000000 */
[----:B-1----:R2:W1:Y:S01]  /*0a10*/  SYNCS.EXCH.64 URZ, [UR6+0x100], UR4 ;  /* 0x0001000406ff75b2 */ /* 0x0024620008000100 */
[----:B------:R2:W1:Y:S02]  /*0a20*/  SYNCS.EXCH.64 URZ, [UR6+0x108], UR4 ;  /* 0x0001080406ff75b2 */ /* 0x0004640008000100 */
[----:B--2---:R-:W-:Y:S01]  /*0a30*/  NOP ;  /* 0x0000000000007918 */ /* 0x004fe20000000000 */
.L_x_12:
[----:B------:R-:W2:Y:S01]  /*0a40*/  SHFL.IDX PT, R2, R90, RZ, 0x1f ;  /* 0x00001fff5a027589 */ /* 0x000ea200000e0000 */
[----:B------:R-:W-:Y:S01]  /*0a50*/  NOP ;  /* 0x0000000000007918 */ /* 0x000fe20000000000 */
[----:B--2---:R-:W-:-:S13]  /*0a60*/  ISETP.NE.AND P0, PT, R2, 0x4, PT ;  /* 0x000000040200780c */ /* 0x004fda0003f05270 */
[----:B------:R-:W-:Y:S05]  /*0a70*/  @P0 BRA `(.L_x_13) ;  /* 0x0000000000440947 */ /* 0x000fea0003800000 */
[----:B-1----:R-:W1:Y:S01]  /*0a80*/  S2UR UR6, SR_CgaCtaId ;  /* 0x00000000000679c3 */ /* 0x002e620000008800 */
[----:B------:R-:W-:Y:S01]  /*0a90*/  UMOV UR4, 0x100 ;  /* 0x0000010000047882 */ /* 0x000fe20000000000 */
[----:B------:R-:W-:Y:S01]  /*0aa0*/  UMOV UR5, 0x400 ;  /* 0x0000040000057882 */ /* 0x000fe20000000000 */
[----:B------:R-:W-:Y:S01]  /*0ab0*/  USEL UR4, UR4, 0xe0, UP3 ;  /* 0x000000e004047887 */ /* 0x000fe20009800000 */
[----:B------:R-:W-:Y:S01]  /*0ac0*/  UMOV UR8, 0x1 ;  /* 0x0000000100087882 */ /* 0x000fe20000000000 */
[----:B------:R-:W-:Y:S01]  /*0ad0*/  ELECT P0, URZ, PT ;  /* 0x0000000000ff782f */ /* 0x000fe20003800000 */
[----:B------:R-:W-:-:S04]  /*0ae0*/  UIADD3 UR8, UPT, UPT, -UR8, 0x100000, URZ ;  /* 0x0010000008087890 */ /* 0x000fc8000fffe1ff */
[----:B------:R-:W-:Y:S02]  /*0af0*/  USHF.L.U32 UR9, UR8, 0xb, URZ ;  /* 0x0000000b08097899 */ /* 0x000fe400080006ff */
[----:B------:R-:W-:Y:S02]  /*0b00*/  USHF.L.U32 UR8, UR8, 0x1, URZ ;  /* 0x0000000108087899 */ /* 0x000fe400080006ff */
[----:B-1----:R-:W-:Y:S02]  /*0b10*/  ULEA UR6, UR6, UR5, 0x18 ;  /* 0x0000000506067291 */ /* 0x002fe4000f8ec0ff */
[----:B------:R-:W-:-:S04]  /*0b20*/  UIADD3 UR4, UPT, UPT, -UR4, 0x100000, URZ ;  /* 0x0010000004047890 */ /* 0x000fc8000fffe1ff */
[----:B------:R-:W-:Y:S02]  /*0b30*/  USHF.L.U32 UR5, UR4, 0xb, URZ ;  /* 0x0000000b04057899 */ /* 0x000fe400080006ff */
[----:B------:R-:W-:Y:S01]  /*0b40*/  USHF.L.U32 UR4, UR4, 0x1, URZ ;  /* 0x0000000104047899 */ /* 0x000fe200080006ff */
[----:B------:R-:W1:Y:S03]  /*0b50*/  FENCE.VIEW.ASYNC.S ;  /* 0x00000000000073c6 */ /* 0x000e660000000000 */
[----:B-1----:R2:W1:Y:S08]  /*0b60*/  SYNCS.EXCH.64 URZ, [UR6+0x110], UR8 ;  /* 0x0001100806ff75b2 */ /* 0x0024700008000100 */
[----:B------:R2:W1:Y:S02]  /*0b70*/  SYNCS.EXCH.64 URZ, [UR6+0x118], UR4 ;  /* 0x0001180406ff75b2 */ /* 0x0004640008000100 */
[----:B--2---:R-:W-:Y:S01]  /*0b80*/  NOP ;  /* 0x0000000000007918 */ /* 0x004fe20000000000 */
.L_x_13:
[----:B------:R-:W2:Y:S01]  /*0b90*/  SHFL.IDX PT, R2, R90, RZ, 0x1f ;  /* 0x00001fff5a027589 */ /* 0x000ea200000e0000 */
[----:B------:R-:W1:Y:S01]  /*0ba0*/  S2UR UR28, SR_CTAID.X ;  /* 0x00000000001c79c3 */ /* 0x000e620000002500 */
[----:B------:R-:W-:-:S07]  /*0bb0*/  NOP ;  /* 0x0000000000007918 */ /* 0x000fce0000000000 */
[----:B------:R-:W1:Y:S01]  /*0bc0*/  S2UR UR21, SR_CTAID.Y ;  /* 0x00000000001579c3 */ /* 0x000e620000002600 */
[----:B--2---:R-:W-:-:S13]  /*0bd0*/  ISETP.NE.AND P0, PT, R2, 0x5, PT ;  /* 0x000000050200780c */ /* 0x004fda0003f05270 */
[----:B-1----:R-:W-:Y:S05]  /*0be0*/  @P0 BRA `(.L_x_14) ;  /* 0x0000000000480947 */ /* 0x002fea0003800000 */
        /* <DEDUP_REMOVED lines=13> */
[----:B-1----:R1:W2:Y:S01]  /*0cc0*/  SYNCS.EXCH.64 URZ, [UR4+0x120], UR8 ;  /* 0x0001200804ff75b2 */ /* 0x0022a20008000100 */
[----:B------:R1:W1:Y:S01]  /*0cd0*/  SYNCS.EXCH.64 URZ, [UR4+0x130], UR6 ;  /* 0x0001300604ff75b2 */ /* 0x0002620008000100 */
[----:B------:R1:W1:Y:S01]  /*0ce0*/  SYNCS.EXCH.64 URZ, [UR4+0x128], UR8 ;  /* 0x0001280804ff75b2 */ /* 0x0002620008000100 */
[----:B------:R1:W1:Y:S01]  /*0cf0*/  SYNCS.EXCH.64 URZ, [UR4+0x138], UR6 ;  /* 0x0001380604ff75b2 */ /* 0x0002620008000100 */
[----:B------:R-:W-:Y:S01]  /*0d00*/  NOP ;  /* 0x0000000000007918 */ /* 0x000fe20000000000 */
.L_x_14:
[----:B------:R-:W-:-:S05]  /*0d10*/  CS2R.32 R82, SR_CgaSize ;  /* 0x0000000000527805 */ /* 0x000fca0000008a00 */
[----:B------:R-:W-:-:S05]  /*0d20*/  IMAD R82, R82, -0xa0, RZ ;  /* 0xffffff6052527824 */ /* 0x000fca00078e02ff */
[----:B------:R-:W-:-:S14]  /*0d30*/  R2UR UR5, R82 ;  /* 0x00000000520572ca */ /* 0x000fdc00000e0000 */
[----:B------:R-:W3:Y:S01]  /*0d40*/  LDCU UR5, c[0x0][UR5+0x2b0] ;  /* 0x00005600050577ac */ /* 0x000ee20008000800 */
[----:B------:R-:W-:Y:S02]  /*0d50*/  I2FP.F32.U32 R5, UR28 ;  /* 0x0000001c00057c45 */ /* 0x000fe40008201000 */
[----:B------:R-:W-:-:S05]  /*0d60*/  CS2R.32 R3, SR_CgaSize ;  /* 0x0000000000037805 */ /* 0x000fca0000008a00 */
[----:B------:R-:W-:-:S06]  /*0d70*/  IMAD R3, R3, -0xa0, RZ ;  /* 0xffffff6003037824 */ /* 0x000fcc00078e02ff */
[----:B------:R-:W4:Y:S01]  /*0d80*/  LDC R3, c[0x0][R3+0x2a0] ;  /* 0x0000a80003037b82 */ /* 0x000f220000000800 */
[----:B------:R-:W-:Y:S02]  /*0d90*/  I2FP.F32.U32 R4, UR21 ;  /* 0x0000001500047c45 */ /* 0x000fe40008201000 */
[----:B------:R-:W-:-:S05]  /*0da0*/  CS2R.32 R82, SR_CgaSize ;  /* 0x0000000000527805 */ /* 0x000fca0000008a00 */
[----:B------:R-:W-:-:S05]  /*0db0*/  IMAD R82, R82, -0xa0, RZ ;  /* 0xffffff6052527824 */ /* 0x000fca00078e02ff */
[----:B-1----:R-:W-:-:S14]  /*0dc0*/  R2UR UR4, R82 ;  /* 0x00000000520472ca */ /* 0x002fdc00000e0000 */
[----:B------:R-:W1:Y:S01]  /*0dd0*/  LDCU UR4, c[0x0][UR4+0x2b4] ;  /* 0x00005680040477ac */ /* 0x000e620008000800 */
[----:B------:R-:W-:Y:S01]  /*0de0*/  NOP ;  /* 0x0000000000007918 */ /* 0x000fe20000000000 */
[----:B------:R-:W2:Y:S01]  /*0df0*/  LDCU UR19, c[0x0][0xc24] ;  /* 0x00018480ff1377ac */ /* 0x000ea20008000800 */
[----:B------:R-:W-:-:S05]  /*0e00*/  CS2R.32 R2, SR_CgaSize ;  /* 0x0000000000027805 */ /* 0x000fca0000008a00 */
[----:B------:R-:W-:-:S06]  /*0e10*/  IMAD R2, R2, -0xa0, RZ ;  /* 0xffffff6002027824 */ /* 0x000fcc00078e02ff */
[----:B------:R-:W4:Y:S01]  /*0e20*/  LDC R2, c[0x0][R2+0x2a4] ;  /* 0x0000a90002027b82 */ /* 0x000f220000000800 */
[----:B---3--:R-:W-:-:S07]  /*0e30*/  FMUL R5, R5, UR5 ;  /* 0x0000000505057c20 */ /* 0x008fce0008400000 */
[----:B------:R-:W3:Y:S01]  /*0e40*/  S2UR UR49, SR_CTAID.Z ;  /* 0x00000000003179c3 */ /* 0x000ee20000002700 */
[----:B-1----:R-:W-:Y:S01]  /*0e50*/  FMUL R4, R4, UR4 ;  /* 0x0000000404047c20 */ /* 0x002fe20008400000 */
[----:B------:R-:W1:Y:S01]  /*0e60*/  F2I.U32.TRUNC.NTZ R82, R5 ;  /* 0x0000000500527305 */ /* 0x000e62000020f000 */
[----:B--2---:R-:W-:-:S07]  /*0e70*/  UISETP.GE.AND UP0, UPT, UR19, 0x1, UPT ;  /* 0x000000011300788c */ /* 0x004fce000bf06270 */
[----:B------:R-:W2:Y:S01]  /*0e80*/  F2I.U32.TRUNC.NTZ R81, R4 ;  /* 0x0000000400517305 */ /* 0x000ea2000020f000 */
[----:B-1----:R-:W-:-:S05]  /*0e90*/  IADD3 R82, PT, PT, -R82, RZ, RZ ;  /* 0x000000ff52527210 */ /* 0x002fca0007ffe1ff */
[----:B----4-:R-:W-:Y:S01]  /*0ea0*/  IMAD R82, R3, R82, UR28 ;  /* 0x0000001c03527e24 */ /* 0x010fe2000f8e0252 */
[----:B--2---:R-:W-:-:S05]  /*0eb0*/  IADD3 R81, PT, PT, -R81, RZ, RZ ;  /* 0x000000ff51517210 */ /* 0x004fca0007ffe1ff */
[----:B------:R-:W-:Y:S01]  /*0ec0*/  IMAD R81, R2, R81, UR21 ;  /* 0x0000001502517e24 */ /* 0x000fe2000f8e0251 */
[----:B------:R-:W-:Y:S06]  /*0ed0*/  BAR.SYNC.DEFER_BLOCKING 0x0 ;  /* 0x0000000000007b1d */ /* 0x000fec0000010000 */
[----:B---3--:R-:W-:Y:S05]  /*0ee0*/  BRA.U !UP0, `(.L_x_15) ;  /* 0x0000000108d47547 */ /* 0x008fea000b800000 */
[----:B------:R-:W1:Y:S01]  /*0ef0*/  LDCU.128 UR24, c[0x0][0xc10] ;  /* 0x00018200ff1877ac */ /* 0x000e620008000c00 */
[----:B------:R-:W2:Y:S01]  /*0f00*/  LDCU UR6, c[0x0][0x370] ;  /* 0x00006e00ff0677ac */ /* 0x000ea20008000800 */
[----:B------:R-:W3:Y:S01]  /*0f10*/  LDCU UR4, c[0x0][0x374] ;  /* 0x00006e80ff0477ac */ /* 0x000ee20008000800 */
[----:B------:R-:W4:Y:S01]  /*0f20*/  LDCU UR20, c[0x0][0xc0c] ;  /* 0x00018180ff1477ac */ /* 0x000f220008000800 */
[----:B------:R-:W4:Y:S01]  /*0f30*/  LDCU UR5, c[0x0][0xc20] ;  /* 0x00018400ff0577ac */ /* 0x000f220008000800 */
[----:B------:R-:W4:Y:S01]  /*0f40*/  LDCU.64 UR16, c[0x0][0xc28] ;  /* 0x00018500ff1077ac */ /* 0x000f220008000a00 */
[----:B-1----:R-:W-:Y:S02]  /*0f50*/  UISETP.NE.AND UP0, UPT, UR26, 0x1, UPT ;  /* 0x000000011a00788c */ /* 0x002fe4000bf05270 */
[----:B---3--:R-:W-:Y:S02]  /*0f60*/  UIMAD.WIDE.U32 UR8, UR4, UR27, URZ ;  /* 0x0000001b040872a5 */ /* 0x008fe4000f8e00ff */
[----:B--2---:R-:W-:-:S02]  /*0f70*/  UIMAD.WIDE.U32 UR10, UR6, UR24, URZ ;  /* 0x00000018060a72a5 */ /* 0x004fc4000f8e00ff */
[----:B----4-:R-:W-:Y:S02]  /*0f80*/  UISETP.NE.AND UP2, UPT, UR20, 0x1, UPT ;  /* 0x000000011400788c */ /* 0x010fe4000bf45270 */
[----:B------:R-:W-:Y:S01]  /*0f90*/  UISETP.NE.AND UP4, UPT, UR19, 0x1, UPT ;  /* 0x000000011300788c */ /* 0x000fe2000bf85270 */
[----:B------:R-:W-:Y:S02]  /*0fa0*/  UMOV UR8, UR9 ;  /* 0x0000000900087c82 */ /* 0x000fe40008000000 */
[----:B------:R-:W-:Y:S01]  /*0fb0*/  UMOV UR10, UR11 ;  /* 0x0000000b000a7c82 */ /* 0x000fe20008000000 */
[----:B------:R-:W-:Y:S02]  /*0fc0*/  @UP0 USHF.R.U32.HI UR4, URZ, UR5, UR8 ;  /* 0x00000005ff040299 */ /* 0x000fe40008011608 */
[----:B------:R-:W-:Y:S02]  /*0fd0*/  UIMAD.WIDE.U32 UR12, UR21, UR27, URZ ;  /* 0x0000001b150c72a5 */ /* 0x000fe4000f8e00ff */
[----:B------:R-:W-:-:S02]  /*0fe0*/  UIMAD.WIDE.U32 UR8, UR4, UR16, URZ ;  /* 0x00000010040872a5 */ /* 0x000fc4000f8e00ff */
[----:B------:R-:W-:Y:S02]  /*0ff0*/  @UP2 USHF.R.U32.HI UR6, URZ, UR25, UR10 ;  /* 0x00000019ff062299 */ /* 0x000fe4000801160a */
[----:B------:R-:W-:Y:S02]  /*1000*/  UIMAD.WIDE.U32 UR14, UR28, UR24, URZ ;  /* 0x000000181c0e72a5 */ /* 0x000fe4000f8e00ff */
[----:B------:R-:W-:Y:S01]  /*1010*/  UIMAD.WIDE.U32 UR10, UR6, UR16, URZ ;  /* 0x00000010060a72a5 */ /* 0x000fe2000f8e00ff */
[----:B------:R-:W-:Y:S01]  /*1020*/  UMOV UR12, UR13 ;  /* 0x0000000d000c7c82 */ /* 0x000fe20008000000 */
[----:B------:R-:W-:Y:S01]  /*1030*/  UMOV UR8, UR9 ;  /* 0x0000000900087c82 */ /* 0x000fe20008000000 */
[----:B------:R-:W-:Y:S02]  /*1040*/  USHF.R.U32.HI UR12, URZ, UR5, UR12 ;  /* 0x00000005ff0c7299 */ /* 0x000fe4000801160c */
[----:B------:R-:W-:Y:S01]  /*1050*/  @UP4 USHF.R.U32.HI UR4, URZ, UR17, UR8 ;  /* 0x00000011ff044299 */ /* 0x000fe20008011608 */
[----:B------:R-:W-:Y:S01]  /*1060*/  UMOV UR14, UR15 ;  /* 0x0000000f000e7c82 */ /* 0x000fe20008000000 */
[----:B------:R-:W-:Y:S01]  /*1070*/  UMOV UR10, UR11 ;  /* 0x0000000b000a7c82 */ /* 0x000fe20008000000 */
[----:B------:R-:W-:-:S02]  /*1080*/  USHF.R.U32.HI UR14, URZ, UR25, UR14 ;  /* 0x00000019ff0e7299 */ /* 0x000fc4000801160e */
[----:B------:R-:W-:Y:S02]  /*1090*/  USEL UR5, UR21, UR12, !UP0 ;  /* 0x0000000c15057287 */ /* 0x000fe4000c000000 */
[----:B------:R-:W-:Y:S02]  /*10a0*/  @UP4 USHF.R.U32.HI UR6, URZ, UR17, UR10 ;  /* 0x00000011ff064299 */ /* 0x000fe4000801160a */
[----:B------:R-:W-:Y:S02]  /*10b0*/  UIMAD UR7, UR4, UR19, URZ ;  /* 0x00000013040772a4 */ /* 0x000fe4000f8e02ff */
[----:B------:R-:W-:Y:S02]  /*10c0*/  USEL UR4, UR28, UR14, !UP2 ;  /* 0x0000000e1c047287 */ /* 0x000fe4000d000000 */
[----:B------:R-:W-:Y:S02]  /*10d0*/  UIMAD UR10, UR6, UR19, URZ ;  /* 0x00000013060a72a4 */ /* 0x000fe4000f8e02ff */
[----:B------:R-:W-:-:S02]  /*10e0*/  UISETP.GE.AND UP0, UPT, UR5, UR7, UPT ;  /* 0x000000070500728c */ /* 0x000fc4000bf06270 */
[----:B------:R-:W-:Y:S02]  /*10f0*/  UIMAD.WIDE.U32 UR8, UR5, UR16, URZ ;  /* 0x00000010050872a5 */ /* 0x000fe4000f8e00ff */
[----:B------:R-:W-:Y:S02]  /*1100*/  UISETP.GE.OR UP0, UPT, UR4, UR10, UP0 ;  /* 0x0000000a0400728c */ /* 0x000fe40008706670 */
[----:B------:R-:W-:Y:S02]  /*1110*/  UIMAD.WIDE.U32 UR10, UR4, UR16, URZ ;  /* 0x00000010040a72a5 */ /* 0x000fe4000f8e00ff */
[----:B------:R-:W-:Y:S01]  /*1120*/  UIADD3 UR10, UPT, UPT, -UR4, URZ, URZ ;  /* 0x000000ff040a7290 */ /* 0x000fe2000fffe1ff */
[----:B------:R-:W-:Y:S01]  /*1130*/  UMOV UR8, UR9 ;  /* 0x0000000900087c82 */ /* 0x000fe20008000000 */
[----:B------:R-:W-:Y:S02]  /*1140*/  UIADD3 UR9, UPT, UPT, -UR5, URZ, URZ ;  /* 0x000000ff05097290 */ /* 0x000fe4000fffe1ff */
[----:B------:R-:W-:-:S03]  /*1150*/  USHF.R.U32.HI UR8, URZ, UR17, UR8 ;  /* 0x00000011ff087299 */ /* 0x000fc60008011608 */
[----:B------:R-:W-:Y:S01]  /*1160*/  @!UP0 UMOV UR7, UR11 ;  /* 0x0000000b00078c82 */ /* 0x000fe20008000000 */
[----:B------:R-:W-:Y:S02]  /*1170*/  UIMAD UR21, UR26, UR9, UR21 ;  /* 0x000000091a1572a4 */ /* 0x000fe4000f8e0215 */
[----:B------:R-:W-:Y:S02]  /*1180*/  USEL UR8, UR5, UR8, !UP4 ;  /* 0x0000000805087287 */ /* 0x000fe4000e000000 */
[----:B------:R-:W-:Y:S02]  /*1190*/  @!UP0 USHF.R.U32.HI UR7, URZ, UR17, UR7 ;  /* 0x00000011ff078299 */ /* 0x000fe40008011607 */
[----:B------:R-:W-:Y:S02]  /*11a0*/  UIADD3 UR9, UPT, UPT, -UR8, URZ, URZ ;  /* 0x000000ff08097290 */ /* 0x000fe4000fffe1ff */
[----:B------:R-:W-:Y:S02]  /*11b0*/  @!UP0 USEL UR7, UR4, UR7, !UP4 ;  /* 0x0000000704078287 */ /* 0x000fe4000e000000 */
[----:B------:R-:W-:-:S02]  /*11c0*/  UIMAD UR9, UR19, UR9, UR5 ;  /* 0x00000009130972a4 */ /* 0x000fc4000f8e0205 */
[----:B------:R-:W-:Y:S02]  /*11d0*/  @!UP0 UIADD3 UR8, UPT, UPT, UR8, -UR7, URZ ;  /* 0x8000000708088290 */ /* 0x000fe4000fffe0ff */
[----:B------:R-:W-:Y:S02]  /*11e0*/  @!UP0 UIMAD UR7, UR9, UR6, UR7 ;  /* 0x00000006090782a4 */ /* 0x000fe4000f8e0207 */
[----:B------:R-:W-:Y:S02]  /*11f0*/  @!UP0 UIMAD UR5, UR8, UR19, UR4 ;  /* 0x00000013080582a4 */ /* 0x000fe4000f8e0204 */
[----:B------:R-:W-:Y:S02]  /*1200*/  UIMAD UR6, UR20, UR10, UR28 ;  /* 0x0000000a140672a4 */ /* 0x000fe4000f8e021c */
[----:B------:R-:W-:Y:S01]  /*1210*/  UIMAD UR21, UR5, UR26, UR21 ;  /* 0x0000001a051572a4 */ /* 0x000fe2000f8e0215 */
[----:B------:R-:W-:Y:S02]  /*1220*/  @!UP0 UMOV UR4, UR7 ;  /* 0x0000000700048c82 */ /* 0x000fe40008000000 */
[----:B------:R-:W-:-:S12]  /*1230*/  UIMAD UR28, UR4, UR20, UR6 ;  /* 0x00000014041c72a4 */ /* 0x000fd8000f8e0206 */
.L_x_15:
[----:B------:R-:W1:Y:S02]  /*1240*/  LDCU UR4, c[0x0][0xc30] ;  /* 0x00018600ff0477ac */ /* 0x000e640008000800 */
[----:B-1----:R-:W-:-:S09]  /*1250*/  UISETP.NE.AND UP0, UPT, UR4, 0x1, UPT ;  /* 0x000000010400788c */ /* 0x002fd2000bf05270 */
[----:B------:R-:W-:Y:S05]  /*1260*/  BRA.U UP0, `(.L_x_16) ;  /* 0x0000000100447547 */ /* 0x000fea000b800000 */
[----:B------:R-:W1:Y:S01]  /*1270*/  LDCU.128 UR8, c[0x0][0xc10] ;  /* 0x00018200ff0877ac */ /* 0x000e620008000c00 */
[----:B------:R-:W2:Y:S01]  /*1280*/  LDCU UR12, c[0x0][0xc0c] ;  /* 0x00018180ff0c77ac */ /* 0x000ea20008000800 */
[----:B------:R-:W3:Y:S01]  /*1290*/  LDCU UR13, c[0x0][0xc20] ;  /* 0x00018400ff0d77ac */ /* 0x000ee20008000800 */
[----:B-1----:R-:W-:Y:S02]  /*12a0*/  UIMAD.WIDE.U32 UR6, UR28, UR8, URZ ;  /* 0x000000081c0672a5 */ /* 0x002fe4000f8e00ff */
[----:B------:R-:W-:Y:S02]  /*12b0*/  UIMAD.WIDE.U32 UR4, UR21, UR11, URZ ;  /* 0x0000000b150472a5 */ /* 0x000fe4000f8e00ff */
[----:B--2---:R-:W-:Y:S02]  /*12c0*/  UISETP.NE.AND UP2, UPT, UR12, 0x1, UPT ;  /* 0x000000010c00788c */ /* 0x004fe4000bf45270 */
[----:B------:R-:W-:Y:S01]  /*12d0*/  UISETP.NE.AND UP0, UPT, UR10, 0x1, UPT ;  /* 0x000000010a00788c */ /* 0x000fe2000bf05270 */
[----:B------:R-:W-:-:S02]  /*12e0*/  UMOV UR6, UR7 ;  /* 0x0000000700067c82 */ /* 0x000fc40008000000 */
[----:B------:R-:W-:Y:S01]  /*12f0*/  UMOV UR4, UR5 ;  /* 0x0000000500047c82 */ /* 0x000fe20008000000 */
[----:B------:R-:W-:Y:S02]  /*1300*/  USHF.R.U32.HI UR6, URZ, UR9, UR6 ;  /* 0x00000009ff067299 */ /* 0x000fe40008011606 */
[----:B---3--:R-:W-:Y:S02]  /*1310*/  USHF.R.U32.HI UR4, URZ, UR13, UR4 ;  /* 0x0000000dff047299 */ /* 0x008fe40008011604 */
[----:B------:R-:W-:Y:S02]  /*1320*/  USEL UR5, UR28, UR6, !UP2 ;  /* 0x000000061c057287 */ /* 0x000fe4000d000000 */
[----:B------:R-:W-:-:S04]  /*1330*/  USEL UR4, UR21, UR4, !UP0 ;  /* 0x0000000415047287 */ /* 0x000fc8000c000000 */
[----:B------:R-:W-:Y:S02]  /*1340*/  UIADD3 UR6, UPT, UPT, UR5, -UR4, URZ ;  /* 0x8000000405067290 */ /* 0x000fe4000fffe0ff */
[----:B------:R-:W-:Y:S02]  /*1350*/  UIADD3 UR4, UPT, UPT, -UR5, UR4, URZ ;  /* 0x0000000405047290 */ /* 0x000fe4000fffe1ff */
[----:B------:R-:W-:Y:S02]  /*1360*/  UIMAD UR21, UR6, UR10, UR21 ;  /* 0x0000000a061572a4 */ /* 0x000fe4000f8e0215 */
[----:B------:R-:W-:-:S12]  /*1370*/  UIMAD UR28, UR4, UR12, UR28 ;  /* 0x0000000c041c72a4 */ /* 0x000fd8000f8e021c */
.L_x_16:
[----:B------:R-:W-:Y:S01]  /*1380*/  BAR.SYNC.DEFER_BLOCKING 0x0 ;  /* 0x0000000000007b1d */ /* 0x000fe20000010000 */
[----:B------:R-:W-:Y:S01]  /*1390*/  UISETP.NE.AND UP0, UPT, UR18, 0x2, UPT ;  /* 0x000000021200788c */ /* 0x000fe2000bf05270 */
[----:B------:R-:W-:Y:S02]  /*13a0*/  ISETP.NE.OR P3, PT, R0, 0x2, !P3 ;  /* 0x000000020000780c */ /* 0x000fe40005f65670 */
[----:B------:R-:W-:Y:S02]  /*13b0*/  LOP3.LUT R0, R87, 0x1f, RZ, 0xc0, !PT ;  /* 0x0000001f57007812 */ /* 0x000fe400078ec0ff */
[----:B------:R-:W1:Y:S04]  /*13c0*/  LDCU UR39, c[0x0][0xc24] ;  /* 0x00018480ff2777ac */ /* 0x000e680008000800 */
[----:B------:R-:W-:Y:S05]  /*13d0*/  BRA.U UP0, `(.L_x_17) ;  /* 0x0000002100fc7547 */ /* 0x000fea000b800000 */
[----:B------:R-:W2:Y:S01]  /*13e0*/  LDCU UR7, c[0x0][0x394] ;  /* 0x00007280ff0777ac */ /* 0x000ea20008000800 */
[----:B------:R-:W-:Y:S01]  /*13f0*/  PLOP3.LUT P1, PT, PT, PT, UP3, 0x80, 0x8 ;  /* 0x000000000008781c */ /* 0x000fe20003f2f038 */
[----:B------:R-:W-:Y:S01]  /*1400*/  IMAD.MOV.U32 R2, RZ, RZ, RZ ;  /* 0x000000ffff027224 */ /* 0x000fe200078e00ff */
[----:B------:R-:W-:Y:S01]  /*1410*/  ISETP.EQ.OR P2, PT, R0, RZ, P3 ;  /* 0x000000ff0000720c */ /* 0x000fe20001f42670 */
[----:B------:R-:W3:Y:S01]  /*1420*/  LDCU UR6, c[0x0][0x5d8] ;  /* 0x0000bb00ff0677ac */ /* 0x000ee20008000800 */
[----:B------:R-:W-:Y:S01]  /*1430*/  PLOP3.LUT P1, PT, P1, PT, PT, 0x8, 0x80 ;  /* 0x000000000080781c */ /* 0x000fe20000f2e170 */
[----:B------:R-:W4:Y:S01]  /*1440*/  LDCU UR68, c[0x0][0x370] ;  /* 0x00006e00ff4477ac */ /* 0x000f220008000800 */
[----:B------:R-:W1:Y:S01]  /*1450*/  LDCU.64 UR60, c[0x0][0x348] ;  /* 0x00006900ff3c77ac */ /* 0x000e620008000a00 */
[----:B------:R-:W1:Y:S01]  /*1460*/  LDCU UR67, c[0x0][0x374] ;  /* 0x00006e80ff4377ac */ /* 0x000e620008000800 */
[----:B--2---:R-:W-:Y:S02]  /*1470*/  UIADD3 UR5, UPT, UPT, UR7, 0x1f, URZ ;  /* 0x0000001f07057890 */ /* 0x004fe4000fffe0ff */
[----:B---3--:R-:W-:-:S02]  /*1480*/  UIADD3 UR6, UPT, UPT, UR6, 0x7f, URZ ;  /* 0x0000007f06067890 */ /* 0x008fc4000fffe0ff */
[----:B------:R-:W-:Y:S02]  /*1490*/  USHF.R.S32.HI UR4, URZ, 0x1f, UR5 ;  /* 0x0000001fff047899 */ /* 0x000fe40008011405 */
[----:B------:R-:W-:Y:S02]  /*14a0*/  UIADD3 UR72, UPT, UPT, UR7, 0x3e, URZ ;  /* 0x0000003e07487890 */ /* 0x000fe4000fffe0ff */
[----:B------:R-:W-:Y:S02]  /*14b0*/  ULEA.HI UR4, UR4, UR5, URZ, 0x5 ;  /* 0x0000000504047291 */ /* 0x000fe4000f8f28ff */
[----:B------:R-:W-:Y:S02]  /*14c0*/  UIADD3 UR5, UPT, UPT, UR7, -0x1, URZ ;  /* 0xffffffff07057890 */ /* 0x000fe4000fffe0ff */
[----:B------:R-:W-:Y:S02]  /*14d0*/  USHF.R.S32.HI UR70, URZ, 0x5, UR4 ;  /* 0x00000005ff467899 */ /* 0x000fe40008011404 */
[----:B------:R-:W-:-:S02]  /*14e0*/  UISETP.GE.U32.AND UP1, UPT, UR5, -0x3f, UPT ;  /* 0xffffffc10500788c */ /* 0x000fc4000bf26070 */
[----:B------:R-:W-:Y:S02]  /*14f0*/  UISETP.LT.U32.AND UP0, UPT, UR70, 0xc, UPT ;  /* 0x0000000c4600788c */ /* 0x000fe4000bf01070 */
[----:B------:R-:W-:Y:S02]  /*1500*/  USHF.R.S32.HI UR4, URZ, 0x1f, UR6 ;  /* 0x0000001fff047899 */ /* 0x000fe40008011406 */
[----:B------:R-:W-:Y:S02]  /*1510*/  USEL UR69, UR70, 0xc, UP0 ;  /* 0x0000000c46457887 */ /* 0x000fe40008000000 */
[----:B------:R-:W-:Y:S02]  /*1520*/  ULEA.HI UR4, UR4, UR6, URZ, 0x7 ;  /* 0x0000000604047291 */ /* 0x000fe4000f8f38ff */
[----:B------:R-:W-:Y:S02]  /*1530*/  UIADD3 UR58, UPT, UPT, UR69, -0x1, URZ ;  /* 0xffffffff453a7890 */ /* 0x000fe4000fffe0ff */
[----:B------:R-:W-:-:S02]  /*1540*/  @UP1 UIADD3 UR58, UPT, UPT, UR69, URZ, URZ ;  /* 0x000000ff453a1290 */ /* 0x000fc4000fffe0ff */
[----:B------:R-:W-:Y:S02]  /*1550*/  USHF.R.S32.HI UR66, URZ, 0x7, UR4 ;  /* 0x00000007ff427899 */ /* 0x000fe40008011404 */
[----:B------:R-:W-:Y:S02]  /*1560*/  UIADD3 UR71, UPT, UPT, UR70, -UR69, URZ ;  /* 0x8000004546477290 */ /* 0x000fe4000fffe0ff */
[----:B------:R-:W-:Y:S01]  /*1570*/  UIADD3 UR58, UPT, UPT, UR58, 0x1, URZ ;  /* 0x000000013a3a7890 */ /* 0x000fe2000fffe0ff */
[----:B------:R-:W-:Y:S01]  /*1580*/  UMOV UR35, 0x1 ;  /* 0x0000000100237882 */ /* 0x000fe20000000000 */
[----:B-1--4-:R-:W-:-:S10]  /*1590*/  UMOV UR38, URZ ;  /* 0x000000ff00267c82 */ /* 0x012fd40008000000 */
.L_x_33:
[----:B------:R-:W-:Y:S01]  /*15a0*/  IMAD.U32 R4, RZ, RZ, UR66 ;  /* 0x00000042ff047e24 */ /* 0x000fe2000f8e00ff */
[----:B------:R-:W1:Y:S04]  /*15b0*/  LDCU UR63, c[0x0][0x5dc] ;  /* 0x0000bb80ff3f77ac */ /* 0x000e680008000800 */
[-C--:B------:R-:W-:Y:S01]  /*15c0*/  IABS R0, R4.reuse ;  /* 0x0000000400007213 */ /* 0x080fe20000000000 */
[----:B------:R-:W2:Y:S01]  /*15d0*/  LDCU UR62, c[0x0][0x5e0] ;  /* 0x0000bc00ff3e77ac */ /* 0x000ea20008000800 */
[----:B------:R-:W-:Y:S02]  /*15e0*/  IABS R4, R4 ;  /* 0x0000000400047213 */ /* 0x000fe40000000000 */
[----:B------:R-:W-:Y:S01]  /*15f0*/  R2UR UR6, R0 ;  /* 0x00000000000672ca */ /* 0x000fe200000e0000 */
[----:B------:R-:W-:Y:S01]  /*1600*/  UMOV UR48, 0x400 ;  /* 0x0000040000307882 */ /* 0x000fe20000000000 */
[----:B------:R-:W-:Y:S01]  /*1610*/  USHF.L.U32 UR46, UR28, 0x7, URZ ;  /* 0x000000071c2e7899 */ /* 0x000fe200080006ff */
[----:B------:R-:W-:Y:S01]  /*1620*/  UMOV UR15, URZ ;  /* 0x000000ff000f7c82 */ /* 0x000fe20008000000 */
[----:B-1----:R-:W-:-:S09]  /*1630*/  IMAD.U32 R3, RZ, RZ, UR63 ;  /* 0x0000003fff037e24 */ /* 0x002fd2000f8e00ff */
[----:B------:R-:W1:Y:S08]  /*1640*/  I2F.RP R6, UR6 ;  /* 0x0000000600067d06 */ /* 0x000e700008209400 */
[----:B-1----:R-:W1:Y:S02]  /*1650*/  MUFU.RCP R5, R6 ;  /* 0x0000000600057308 */ /* 0x002e640000001000 */
[----:B-1----:R-:W-:-:S06]  /*1660*/  VIADD R5, R5, 0xffffffe ;  /* 0x0ffffffe05057836 */ /* 0x002fcc0000000000 */
[----:B------:R-:W1:Y:S02]  /*1670*/  F2I.FTZ.U32.TRUNC.NTZ R0, R5 ;  /* 0x0000000500007305 */ /* 0x000e64000021f000 */
[----:B-1----:R-:W-:Y:S02]  /*1680*/  R2UR UR5, R0 ;  /* 0x00000000000572ca */ /* 0x002fe400000e0000 */
[----:B------:R-:W-:Y:S01]  /*1690*/  IABS R0, R3 ;  /* 0x0000000300007213 */ /* 0x000fe20000000000 */
[----:B------:R-:W-:-:S03]  /*16a0*/  IMAD.U32 R3, RZ, RZ, UR21 ;  /* 0x00000015ff037e24 */ /* 0x000fc6000f8e00ff */
[----:B------:R-:W-:Y:S01]  /*16b0*/  R2UR UR8, R0 ;  /* 0x00000000000872ca */ /* 0x000fe200000e0000 */
[----:B------:R-:W-:Y:S01]  /*16c0*/  IMAD.MOV R0, RZ, RZ, -R4 ;  /* 0x000000ffff007224 */ /* 0x000fe200078e0a04 */
[----:B------:R-:W-:-:S04]  /*16d0*/  IABS R3, R3 ;  /* 0x0000000300037213 */ /* 0x000fc80000000000 */
[----:B------:R-:W-:Y:S01]  /*16e0*/  R2UR UR9, R3 ;  /* 0x00000000030972ca */ /* 0x000fe200000e0000 */
[----:B------:R-:W-:-:S04]  /*16f0*/  UIADD3 UR4, UPT, UPT, URZ, -UR5, URZ ;  /* 0x80000005ff047290 */ /* 0x000fc8000fffe0ff */
[----:B------:R-:W-:Y:S02]  /*1700*/  UIMAD UR7, UR4, UR6, URZ ;  /* 0x00000006040772a4 */ /* 0x000fe4000f8e02ff */
[----:B------:R-:W1:Y:S01]  /*1710*/  I2F.RP R3, UR8 ;  /* 0x0000000800037d06 */ /* 0x000e620008209400 */
[----:B------:R-:W-:Y:S02]  /*1720*/  UMOV UR4, URZ ;  /* 0x000000ff00047c82 */ /* 0x000fe40008000000 */
[----:B------:R-:W-:Y:S02]  /*1730*/  UIMAD.WIDE.U32 UR4, UR5, UR7, UR4 ;  /* 0x00000007050472a5 */ /* 0x000fe4000f8e0004 */
[----:B------:R-:W-:-:S05]  /*1740*/  R2UR UR7, R0 ;  /* 0x00000000000772ca */ /* 0x000fca00000e0000 */
[----:B------:R-:W-:Y:S02]  /*1750*/  UMOV UR4, UR5 ;  /* 0x0000000500047c82 */ /* 0x000fe40008000000 */
[----:B------:R-:W-:Y:S01]  /*1760*/  UIMAD.WIDE.U32 UR4, UR4, UR9, URZ ;  /* 0x00000009040472a5 */ /* 0x000fe2000f8e00ff */
[----:B-1----:R-:W1:Y:S06]  /*1770*/  MUFU.RCP R3, R3 ;  /* 0x0000000300037308 */ /* 0x002e6c0000001000 */
[----:B------:R-:W-:Y:S02]  /*1780*/  UMOV UR4, UR5 ;  /* 0x0000000500047c82 */ /* 0x000fe40008000000 */
[----:B------:R-:W-:-:S04]  /*1790*/  UIMAD UR5, UR4, UR7, UR9 ;  /* 0x00000007040572a4 */ /* 0x000fc8000f8e0209 */
[----:B------:R-:W-:Y:S01]  /*17a0*/  UISETP.GT.U32.AND UP0, UPT, UR6, UR5, UPT ;  /* 0x000000050600728c */ /* 0x000fe2000bf04070 */
[----:B-1----:R-:W-:-:S10]  /*17b0*/  VIADD R4, R3, 0xffffffe ;  /* 0x0ffffffe03047836 */ /* 0x002fd40000000000 */
[----:B------:R-:W-:Y:S01]  /*17c0*/  @!UP0 UIADD3 UR5, UPT, UPT, UR5, -UR6, URZ ;  /* 0x8000000605058290 */ /* 0x000fe2000fffe0ff */
[----:B------:R-:W1:Y:S01]  /*17d0*/  F2I.FTZ.U32.TRUNC.NTZ R0, R4 ;  /* 0x0000000400007305 */ /* 0x000e62000021f000 */
[----:B------:R-:W-:Y:S02]  /*17e0*/  @!UP0 UIADD3 UR4, UPT, UPT, UR4, 0x1, URZ ;  /* 0x0000000104048890 */ /* 0x000fe4000fffe0ff */
[----:B------:R-:W-:Y:S02]  /*17f0*/  UISETP.GE.U32.AND UP1, UPT, UR5, UR6, UPT ;  /* 0x000000060500728c */ /* 0x000fe4000bf26070 */
[----:B------:R-:W-:-:S04]  /*1800*/  ULOP3.LUT UR5, UR21, UR66, URZ, 0x3c, !UPT ;  /* 0x0000004215057292 */ /* 0x000fc8000f8e3cff */
[----:B------:R-:W-:-:S05]  /*1810*/  UISETP.GE.AND UP0, UPT, UR5, URZ, UPT ;  /* 0x000000ff0500728c */ /* 0x000fca000bf06270 */
[----:B------:R-:W-:Y:S01]  /*1820*/  @UP1 UIADD3 UR4, UPT, UPT, UR4, 0x1, URZ ;  /* 0x0000000104041890 */ /* 0x000fe2000fffe0ff */
[----:B-1----:R-:W-:Y:S01]  /*1830*/  R2UR UR5, R0 ;  /* 0x00000000000572ca */ /* 0x002fe200000e0000 */
[----:B------:R-:W-:Y:S01]  /*1840*/  UISETP.NE.AND UP1, UPT, UR66, URZ, UPT ;  /* 0x000000ff4200728c */ /* 0x000fe2000bf25270 */
[----:B--2---:R-:W-:-:S04]  /*1850*/  IMAD.U32 R0, RZ, RZ, UR62 ;  /* 0x0000003eff007e24 */ /* 0x004fc8000f8e00ff */
[----:B------:R-:W-:Y:S01]  /*1860*/  UMOV UR7, UR4 ;  /* 0x0000000400077c82 */ /* 0x000fe20008000000 */
[----:B------:R-:W-:Y:S01]  /*1870*/  IABS R0, R0 ;  /* 0x0000000000007213 */ /* 0x000fe20000000000 */
[----:B------:R-:W-:-:S03]  /*1880*/  @!UP0 UIADD3 UR7, UPT, UPT, -UR7, URZ, URZ ;  /* 0x000000ff07078290 */ /* 0x000fc6000fffe1ff */
[----:B------:R-:W-:Y:S01]  /*1890*/  R2UR UR9, R0 ;  /* 0x00000000000972ca */ /* 0x000fe200000e0000 */
[----:B------:R-:W-:Y:S02]  /*18a0*/  @!UP1 ULOP3.LUT UR7, URZ, UR66, URZ, 0x33, !UPT ;  /* 0x00000042ff079292 */ /* 0x000fe4000f8e33ff */
[----:B------:R-:W-:-:S04]  /*18b0*/  UIADD3 UR4, UPT, UPT, URZ, -UR5, URZ ;  /* 0x80000005ff047290 */ /* 0x000fc8000fffe0ff */
[----:B------:R-:W-:Y:S01]  /*18c0*/  IMAD.U32 R3, RZ, RZ, UR7 ;  /* 0x00000007ff037e24 */ /* 0x000fe2000f8e00ff */
[----:B------:R-:W-:-:S03]  /*18d0*/  UIMAD UR6, UR4, UR8, URZ ;  /* 0x00000008040672a4 */ /* 0x000fc6000f8e02ff */
[----:B------:R-:W-:Y:S01]  /*18e0*/  UMOV UR4, URZ ;  /* 0x000000ff00047c82 */ /* 0x000fe20008000000 */
[----:B------:R-:W-:Y:S01]  /*18f0*/  IABS R3, R3 ;  /* 0x0000000300037213 */ /* 0x000fe20000000000 */
[----:B------:R-:W-:-:S03]  /*1900*/  UIMAD.WIDE.U32 UR4, UR5, UR6, UR4 ;  /* 0x00000006050472a5 */ /* 0x000fc6000f8e0004 */
[----:B------:R-:W-:Y:S02]  /*1910*/  R2UR UR10, R3 ;  /* 0x00000000030a72ca */ /* 0x000fe400000e0000 */
[----:B------:R-:W1:Y:S02]  /*1920*/  I2F.RP R3, UR9 ;  /* 0x0000000900037d06 */ /* 0x000e640008209400 */
[----:B------:R-:W-:-:S09]  /*1930*/  UMOV UR4, UR5 ;  /* 0x0000000500047c82 */ /* 0x000fd20008000000 */
[----:B------:R-:W-:Y:S01]  /*1940*/  UIMAD.WIDE.U32 UR4, UR4, UR10, URZ ;  /* 0x0000000a040472a5 */ /* 0x000fe2000f8e00ff */
[----:B-1----:R-:W1:Y:S06]  /*1950*/  MUFU.RCP R0, R3 ;  /* 0x0000000300007308 */ /* 0x002e6c0000001000 */
[----:B------:R-:W-:Y:S02]  /*1960*/  UMOV UR4, UR5 ;  /* 0x0000000500047c82 */ /* 0x000fe40008000000 */
[----:B------:R-:W-:-:S04]  /*1970*/  UIADD3 UR5, UPT, UPT, -UR4, URZ, URZ ;  /* 0x000000ff04057290 */ /* 0x000fc8000fffe1ff */
[----:B------:R-:W-:-:S04]  /*1980*/  UIMAD UR5, UR8, UR5, UR10 ;  /* 0x00000005080572a4 */ /* 0x000fc8000f8e020a */
[----:B------:R-:W-:Y:S01]  /*1990*/  UISETP.GT.U32.AND UP0, UPT, UR8, UR5, UPT ;  /* 0x000000050800728c */ /* 0x000fe2000bf04070 */
[----:B-1----:R-:W-:Y:S02]  /*19a0*/  VIADD R0, R0, 0xffffffe ;  /* 0x0ffffffe00007836 */ /* 0x002fe40000000000 */
[----:B------:R-:W-:-:S04]  /*19b0*/  IMAD.U32 R3, RZ, RZ, UR35 ;  /* 0x00000023ff037e24 */ /* 0x000fc8000f8e00ff */
[----:B------:R-:W1:Y:S04]  /*19c0*/  F2I.FTZ.U32.TRUNC.NTZ R0, R0 ;  /* 0x0000000000007305 */ /* 0x000e68000021f000 */
[----:B------:R-:W-:Y:S01]  /*19d0*/  @!UP0 UIADD3 UR5, UPT, UPT, UR5, -UR8, URZ ;  /* 0x8000000805058290 */ /* 0x000fe2000fffe0ff */
[----:B------:R-:W-:Y:S01]  /*19e0*/  SHF.L.U32 R3, R3, 0x1f, RZ ;  /* 0x0000001f03037819 */ /* 0x000fe200000006ff */
[----:B------:R-:W-:Y:S02]  /*19f0*/  @!UP0 UIADD3 UR4, UPT, UPT, UR4, 0x1, URZ ;  /* 0x0000000104048890 */ /* 0x000fe4000fffe0ff */
[----:B------:R-:W-:Y:S01]  /*1a00*/  UISETP.GE.U32.AND UP1, UPT, UR5, UR8, UPT ;  /* 0x000000080500728c */ /* 0x000fe2000bf26070 */
[----:B------:R-:W2:Y:S01]  /*1a10*/  S2UR UR8, SR_CgaCtaId ;  /* 0x00000000000879c3 */ /* 0x000ea20000008800 */
[----:B------:R-:W-:-:S04]  /*1a20*/  ULOP3.LUT UR5, UR7, UR63, URZ, 0x3c, !UPT ;  /* 0x0000003f07057292 */ /* 0x000fc8000f8e3cff */
[----:B------:R-:W-:-:S03]  /*1a30*/  UISETP.GE.AND UP0, UPT, UR5, URZ, UPT ;  /* 0x000000ff0500728c */ /* 0x000fc6000bf06270 */
[----:B-1----:R-:W-:Y:S02]  /*1a40*/  R2UR UR5, R0 ;  /* 0x00000000000572ca */ /* 0x002fe400000e0000 */
[----:B------:R-:W-:Y:S02]  /*1a50*/  @UP1 UIADD3 UR4, UPT, UPT, UR4, 0x1, URZ ;  /* 0x0000000104041890 */ /* 0x000fe4000fffe0ff */
[----:B------:R-:W-:-:S05]  /*1a60*/  UISETP.NE.AND UP1, UPT, UR63, URZ, UPT ;  /* 0x000000ff3f00728c */ /* 0x000fca000bf25270 */
[----:B------:R-:W-:Y:S02]  /*1a70*/  UMOV UR6, UR4 ;  /* 0x0000000400067c82 */ /* 0x000fe40008000000 */
[----:B------:R-:W-:Y:S02]  /*1a80*/  @!UP0 UIADD3 UR6, UPT, UPT, -UR6, URZ, URZ ;  /* 0x000000ff06068290 */ /* 0x000fe4000fffe1ff */
[----:B------:R-:W-:Y:S02]  /*1a90*/  UIADD3 UR4, UPT, UPT, URZ, -UR5, URZ ;  /* 0x80000005ff047290 */ /* 0x000fe4000fffe0ff */
[----:B------:R-:W-:Y:S02]  /*1aa0*/  @!UP1 ULOP3.LUT UR6, URZ, UR63, URZ, 0x33, !UPT ;  /* 0x0000003fff069292 */ /* 0x000fe4000f8e33ff */
[----:B--2---:R-:W-:-:S04]  /*1ab0*/  ULEA UR48, UR8, UR48, 0x18 ;  /* 0x0000003008307291 */ /* 0x004fc8000f8ec0ff */
[----:B------:R-:W-:Y:S01]  /*1ac0*/  ULEA UR8, UR38, UR48, 0x3 ;  /* 0x0000003026087291 */ /* 0x000fe2000f8e18ff */
[----:B------:R-:W-:-:S05]  /*1ad0*/  IMAD.U32 R0, RZ, RZ, UR6 ;  /* 0x00000006ff007e24 */ /* 0x000fca000f8e00ff */
[----:B------:R-:W-:-:S03]  /*1ae0*/  IABS R0, R0 ;  /* 0x0000000000007213 */ /* 0x000fc60000000000 */
[----:B------:R1:W2:Y:S01]  /*1af0*/  SYNCS.PHASECHK.TRANS64.TRYWAIT P0, [UR8+0x60], R3 ;  /* 0x00006003ff0075a7 */ /* 0x0002a20008001108 */
[----:B------:R-:W-:Y:S01]  /*1b00*/  R2UR UR10, R0 ;  /* 0x00000000000a72ca */ /* 0x000fe200000e0000 */
[----:B------:R-:W-:-:S03]  /*1b10*/  UIMAD UR8, UR4, UR9, URZ ;  /* 0x00000009040872a4 */ /* 0x000fc6000f8e02ff */
[----:B------:R-:W-:Y:S02]  /*1b20*/  UMOV UR4, URZ ;  /* 0x000000ff00047c82 */ /* 0x000fe40008000000 */
[----:B------:R-:W-:Y:S02]  /*1b30*/  UIMAD.WIDE.U32 UR4, UR5, UR8, UR4 ;  /* 0x00000008050472a5 */ /* 0x000fe4000f8e0004 */
[----:B------:R-:W-:-:S04]  /*1b40*/  UIADD3 UR8, UPT, UPT, -UR6, URZ, URZ ;  /* 0x000000ff06087290 */ /* 0x000fc8000fffe1ff */
[----:B------:R-:W-:Y:S01]  /*1b50*/  UIMAD UR63, UR63, UR8, UR7 ;  /* 0x000000083f3f72a4 */ /* 0x000fe2000f8e0207 */
[----:B------:R-:W-:Y:S02]  /*1b60*/  UMOV UR4, UR5 ;  /* 0x0000000500047c82 */ /* 0x000fe40008000000 */
[----:B------:R-:W-:-:S07]  /*1b70*/  UIMAD.WIDE.U32 UR4, UR4, UR10, URZ ;  /* 0x0000000a040472a5 */ /* 0x000fce000f8e00ff */
[----:B------:R-:W-:Y:S02]  /*1b80*/  UMOV UR4, UR5 ;  /* 0x0000000500047c82 */ /* 0x000fe40008000000 */
[----:B------:R-:W-:-:S04]  /*1b90*/  UIADD3 UR5, UPT, UPT, -UR4, URZ, URZ ;  /* 0x000000ff04057290 */ /* 0x000fc8000fffe1ff */
[----:B------:R-:W-:-:S04]  /*1ba0*/  UIMAD UR5, UR9, UR5, UR10 ;  /* 0x00000005090572a4 */ /* 0x000fc8000f8e020a */
[----:B------:R-:W-:-:S11]  /*1bb0*/  UISETP.GT.U32.AND UP0, UPT, UR9, UR5, UPT ;  /* 0x000000050900728c */ /* 0x000fd6000bf04070 */
[----:B------:R-:W-:Y:S02]  /*1bc0*/  @!UP0 UIADD3 UR5, UPT, UPT, UR5, -UR9, URZ ;  /* 0x8000000905058290 */ /* 0x000fe4000fffe0ff */
[----:B------:R-:W-:Y:S02]  /*1bd0*/  @!UP0 UIADD3 UR4, UPT, UPT, UR4, 0x1, URZ ;  /* 0x0000000104048890 */ /* 0x000fe4000fffe0ff */
[----:B------:R-:W-:Y:S02]  /*1be0*/  UISETP.GE.U32.AND UP1, UPT, UR5, UR9, UPT ;  /* 0x000000090500728c */ /* 0x000fe4000bf26070 */
[----:B------:R-:W-:-:S04]  /*1bf0*/  ULOP3.LUT UR5, UR6, UR62, URZ, 0x3c, !UPT ;  /* 0x0000003e06057292 */ /* 0x000fc8000f8e3cff */
[----:B------:R-:W-:-:S05]  /*1c00*/  UISETP.GE.AND UP0, UPT, UR5, URZ, UPT ;  /* 0x000000ff0500728c */ /* 0x000fca000bf06270 */
[----:B------:R-:W-:Y:S02]  /*1c10*/  @UP1 UIADD3 UR4, UPT, UPT, UR4, 0x1, URZ ;  /* 0x0000000104041890 */ /* 0x000fe4000fffe0ff */
[----:B------:R-:W-:-:S05]  /*1c20*/  UISETP.NE.AND UP1, UPT, UR62, URZ, UPT ;  /* 0x000000ff3e00728c */ /* 0x000fca000bf25270 */
[----:B------:R-:W-:Y:S01]  /*1c30*/  UMOV UR59, UR4 ;  /* 0x00000004003b7c82 */ /* 0x000fe20008000000 */
[----:B------:R-:W-:Y:S02]  /*1c40*/  UIADD3 UR4, UPT, UPT, -UR7, URZ, URZ ;  /* 0x000000ff07047290 */ /* 0x000fe4000fffe1ff */
[----:B------:R-:W-:Y:S02]  /*1c50*/  @!UP0 UIADD3 UR59, UPT, UPT, -UR59, URZ, URZ ;  /* 0x000000ff3b3b8290 */ /* 0x000fe4000fffe1ff */
[----:B------:R-:W-:Y:S02]  /*1c60*/  UISETP.GE.U32.AND UP0, UPT, UR72, 0x3f, UPT ;  /* 0x0000003f4800788c */ /* 0x000fe4000bf06070 */
[----:B------:R-:W-:Y:S02]  /*1c70*/  @!UP1 ULOP3.LUT UR59, URZ, UR62, URZ, 0x33, !UPT ;  /* 0x0000003eff3b9292 */ /* 0x000fe4000f8e33ff */
[----:B------:R-:W-:Y:S02]  /*1c80*/  UIMAD UR4, UR66, UR4, UR21 ;  /* 0x00000004420472a4 */ /* 0x000fe4000f8e0215 */
[----:B------:R-:W-:-:S02]  /*1c90*/  UIADD3 UR5, UPT, UPT, -UR59, URZ, URZ ;  /* 0x000000ff3b057290 */ /* 0x000fc4000fffe1ff */
[----:B------:R-:W-:Y:S02]  /*1ca0*/  USHF.L.U32 UR18, UR4, 0x7, URZ ;  /* 0x0000000704127899 */ /* 0x000fe400080006ff */
[----:B------:R-:W-:Y:S01]  /*1cb0*/  UIMAD UR62, UR62, UR5, UR6 ;  /* 0x000000053e3e72a4 */ /* 0x000fe2000f8e0206 */
[----:B-1----:R-:W-:Y:S11]  /*1cc0*/  BRA.U !UP0, `(.L_x_18) ;  /* 0x0000000508907547 */ /* 0x002ff6000b800000 */
[----:B------:R-:W1:Y:S01]  /*1cd0*/  LDCU.64 UR8, c[0x0][0x5c0] ;  /* 0x0000b800ff0877ac */ /* 0x000e620008000a00 */
[----:B------:R-:W1:Y:S01]  /*1ce0*/  LDCU.64 UR50, c[0x0][0x5f8] ;  /* 0x0000bf00ff3277ac */ /* 0x000e620008000a00 */
[----:B------:R-:W3:Y:S01]  /*1cf0*/  LDCU UR11, c[0x0][0x5c8] ;  /* 0x0000b900ff0b77ac */ /* 0x000ee20008000800 */
[----:B------:R-:W3:Y:S01]  /*1d00*/  LDCU UR43, c[0x0][0x600] ;  /* 0x0000c000ff2b77ac */ /* 0x000ee20008000800 */
[----:B------:R-:W4:Y:S01]  /*1d10*/  LDCU UR30, c[0x0][0x5a8] ;  /* 0x0000b500ff1e77ac */ /* 0x000f220008000800 */
[----:B------:R-:W2:Y:S01]  /*1d20*/  LDCU UR29, c[0x0][0x59c] ;  /* 0x0000b380ff1d77ac */ /* 0x000ea20008000800 */
[----:B------:R-:W2:Y:S01]  /*1d30*/  LDCU UR28, c[0x0][0x590] ;  /* 0x0000b200ff1c77ac */ /* 0x000ea20008000800 */
[----:B------:R-:W2:Y:S01]  /*1d40*/  LDCU UR34, c[0x0][0x594] ;  /* 0x0000b280ff2277ac */ /* 0x000ea20008000800 */
[----:B------:R-:W2:Y:S01]  /*1d50*/  LDCU UR33, c[0x0][0x598] ;  /* 0x0000b300ff2177ac */ /* 0x000ea20008000800 */
[----:B------:R-:W2:Y:S01]  /*1d60*/  LDCU UR32, c[0x0][0x5ac] ;  /* 0x0000b580ff2077ac */ /* 0x000ea20008000800 */
[----:B------:R-:W2:Y:S01]  /*1d70*/  LDCU UR31, c[0x0][0x5b0] ;  /* 0x0000b600ff1f77ac */ /* 0x000ea20008000800 */
[----:B------:R-:W2:Y:S01]  /*1d80*/  LDCU UR5, c[0x0][0x5cc] ;  /* 0x0000b980ff0577ac */ /* 0x000ea20008000800 */
[----:B------:R-:W2:Y:S01]  /*1d90*/  LDCU UR4, c[0x0][0x5ec] ;  /* 0x0000bd80ff0477ac */ /* 0x000ea20008000800 */
[----:B------:R-:W2:Y:S01]  /*1da0*/  LDCU.64 UR26, c[0x0][0x5a0] ;  /* 0x0000b400ff1a77ac */ /* 0x000ea20008000a00 */
[----:B------:R-:W2:Y:S01]  /*1db0*/  LDCU.64 UR24, c[0x0][0x5d0] ;  /* 0x0000ba00ff1877ac */ /* 0x000ea20008000a00 */
[----:B------:R-:W2:Y:S01]  /*1dc0*/  LDCU.64 UR6, c[0x0][0x5f0] ;  /* 0x0000be00ff0677ac */ /* 0x000ea20008000a00 */
[----:B-1----:R-:W-:-:S02]  /*1dd0*/  UIMAD UR50, UR63, UR8, UR50 ;  /* 0x000000083f3272a4 */ /* 0x002fc4000f8e0232 */
[----:B------:R-:W-:Y:S02]  /*1de0*/  UIMAD UR49, UR62, UR9, UR51 ;  /* 0x000000093e3172a4 */ /* 0x000fe4000f8e0233 */
[----:B------:R-:W-:Y:S02]  /*1df0*/  UIADD3 UR54, UPT, UPT, UR46, 0x40, URZ ;  /* 0x000000402e367890 */ /* 0x000fe4000fffe0ff */
[----:B------:R-:W-:Y:S02]  /*1e00*/  UIADD3 UR10, UPT, UPT, UR18, 0x40, URZ ;  /* 0x00000040120a7890 */ /* 0x000fe4000fffe0ff */
[----:B---3--:R-:W-:Y:S01]  /*1e10*/  UIMAD UR43, UR59, UR11, UR43 ;  /* 0x0000000b3b2b72a4 */ /* 0x008fe2000f8e022b */
[----:B------:R-:W-:Y:S01]  /*1e20*/  UMOV UR23, URZ ;  /* 0x000000ff00177c82 */ /* 0x000fe20008000000 */
[----:B----4-:R-:W-:-:S10]  /*1e30*/  UMOV UR12, UR38 ;  /* 0x00000026000c7c82 */ /* 0x010fd40008000000 */
.L_x_23:
[----:B------:R-:W-:Y:S01]  /*1e40*/  @!P3 MOV R3, 0x4000 ;  /* 0x000040000003b802 */ /* 0x000fe20000000f00 */
[----:B------:R-:W-:Y:S01]  /*1e50*/  ULEA UR45, UR12, UR48, 0x3 ;  /* 0x000000300c2d7291 */ /* 0x000fe2000f8e18ff */
[----:B--23--:R-:W-:Y:S11]  /*1e60*/  @P0 BRA `(.L_x_19) ;  /* 0x0000000000100947 */ /* 0x00cff60003800000 */
[----:B------:R-:W-:Y:S04]  /*1e70*/  MOV R0, UR35 ;  /* 0x0000002300007c02 */ /* 0x000fe80008000f00 */
[----:B------:R-:W-:Y:S04]  /*1e80*/  SHF.L.U32 R5, R0, 0x1f, RZ ;  /* 0x0000001f00057819 */ /* 0x000fe800000006ff */
[----:B------:R-:W1:Y:S02]  /*1e90*/  SYNCS.PHASECHK.TRANS64.TRYWAIT P0, [UR45+0x60], R5 ;  /* 0x00006005ff0075a7 */ /* 0x000e64000800112d */
[----:B-1----:R-:W-:Y:S05]  /*1ea0*/  @!P0 BRA `(.L_x_20) ;  /* 0x0000008c00148947 */ /* 0x002fea0003800000 */
.L_x_19:
[----:B------:R2:W-:Y:S01]  /*1eb0*/  @!P3 SYNCS.ARRIVE.TRANS64 RZ, [UR45], R3 ;  /* 0x00000003ffffb9a7 */ /* 0x0005e2000800002d */
[----:B------:R-:W-:Y:S04]  /*1ec0*/  BSSY.RECONVERGENT B0, `(.L_x_21) ;  /* 0x0000003000007945 */ /* 0x000fe80003800200 */
[----:B------:R-:W-:Y:S05]  /*1ed0*/  @P2 BRA `(.L_x_22) ;  /* 0x0000000000042947 */ /* 0x000fea0003800000 */
[----:B------:R-:W-:Y:S05]  /*1ee0*/  BPT.TRAP 0x1 ;  /* 0x000000040000795c */ /* 0x000fea0000300000 */
.L_x_22:
[----:B------:R-:W-:Y:S05]  /*1ef0*/  BSYNC.RECONVERGENT B0 ;  /* 0x0000000000007941 */ /* 0x000fea0003800200 */
.L_x_21:
[----:B------:R-:W-:Y:S02]  /*1f00*/  UIADD3 UR8, UPT, UPT, UR12, 0x1, URZ ;  /* 0x000000010c087890 */ /* 0x000fe4000fffe0ff */
[----:B------:R-:W-:Y:S02]  /*1f10*/  USHF.L.U32 UR47, UR23, 0x5, URZ ;  /* 0x00000005172f7899 */ /* 0x000fe400080006ff */
[----:B------:R-:W-:Y:S02]  /*1f20*/  UISETP.NE.AND UP0, UPT, UR8, 0xc, UPT ;  /* 0x0000000c0800788c */ /* 0x000fe4000bf05270 */
[----:B------:R-:W-:Y:S02]  /*1f30*/  UISETP.NE.AND UP2, UPT, UR28, 0x1, UPT ;  /* 0x000000011c00788c */ /* 0x000fe4000bf45270 */
[----:B------:R-:W-:Y:S02]  /*1f40*/  USEL UR9, URZ, 0x1, UP0 ;  /* 0x00000001ff097887 */ /* 0x000fe40008000000 */
[----:B------:R-:W-:Y:S02]  /*1f50*/  USEL UR38, UR8, URZ, UP0 ;  /* 0x000000ff08267287 */ /* 0x000fe40008000000 */
[----:B------:R-:W-:Y:S02]  /*1f60*/  ULOP3.LUT UR35, UR35, UR9, URZ, 0x3c, !UPT ;  /* 0x0000000923237292 */ /* 0x000fe4000f8e3cff */
[----:B------:R-:W-:Y:S02]  /*1f70*/  ULEA UR8, UR38, UR48, 0x3 ;  /* 0x0000003026087291 */ /* 0x000fe4000f8e18ff */
[----:B------:R-:W-:Y:S02]  /*1f80*/  ULEA UR20, UR12, UR48, 0xd ;  /* 0x000000300c147291 */ /* 0x000fe4000f8e68ff */
[----:B------:R-:W-:Y:S01]  /*1f90*/  UISETP.NE.AND UP3, UPT, UR29, 0x1, UPT ;  /* 0x000000011d00788c */ /* 0x000fe2000bf65270 */
[----:B-1----:R-:W-:Y:S01]  /*1fa0*/  MOV R0, UR35 ;  /* 0x0000002300007c02 */ /* 0x002fe20008000f00 */
[----:B------:R-:W-:Y:S02]  /*1fb0*/  ULEA UR14, UR49, UR50, 0x5 ;  /* 0x00000032310e7291 */ /* 0x000fe4000f8e28ff */
[----:B------:R-:W-:Y:S01]  /*1fc0*/  UIADD3 UR36, UP1, UPT, UR60, 0x80, URZ ;  /* 0x000000803c247890 */ /* 0x000fe2000ff3e0ff */
[----:B--2---:R-:W-:Y:S01]  /*1fd0*/  SHF.L.U32 R3, R0, 0x1f, RZ ;  /* 0x0000001f00037819 */ /* 0x004fe200000006ff */
[----:B------:R-:W-:Y:S02]  /*1fe0*/  ULEA UR42, UR43, UR14, 0xa ;  /* 0x0000000e2b2a7291 */ /* 0x000fe4000f8e50ff */
[----:B------:R-:W-:Y:S01]  /*1ff0*/  UIADD3.X UR37, UPT, UPT, URZ, UR61, URZ, UP1, !UPT ;  /* 0x0000003dff257290 */ /* 0x000fe20008ffe4ff */
[----:B------:R1:W3:Y:S01]  /*2000*/  SYNCS.PHASECHK.TRANS64.TRYWAIT P0, [UR8+0x60], R3 ;  /* 0x00006003ff0075a7 */ /* 0x0002e20008001108 */
[----:B------:R-:W-:Y:S02]  /*2010*/  UIMAD.WIDE.U32 UR8, UR47, UR34, URZ ;  /* 0x000000222f0872a5 */ /* 0x000fe4000f8e00ff */
[----:B------:R-:W-:Y:S02]  /*2020*/  UIADD3 UR44, UPT, UPT, UR20, 0x8400, URZ ;  /* 0x00008400142c7890 */ /* 0x000fe4000fffe0ff */
[----:B------:R-:W-:Y:S02]  /*2030*/  UIADD3 UR52, UPT, UPT, UR20, 0x9400, URZ ;  /* 0x0000940014347890 */ /* 0x000fe4000fffe0ff */
[----:B------:R-:W-:Y:S02]  /*2040*/  UIADD3 UR40, UP0, UPT, UR60, 0x180, URZ ;  /* 0x000001803c287890 */ /* 0x000fe4000ff1e0ff */
[----:B------:R-:W-:Y:S02]  /*2050*/  UIADD3 UR16, UPT, UPT, UR20, 0x20400, URZ ;  /* 0x0002040014107890 */ /* 0x000fe4000fffe0ff */
[----:B------:R-:W-:Y:S02]  /*2060*/  UIADD3.X UR41, UPT, UPT, URZ, UR61, URZ, UP0, !UPT ;  /* 0x0000003dff297290 */ /* 0x000fe400087fe4ff */
[----:B------:R-:W-:Y:S01]  /*2070*/  UIADD3 UR23, UPT, UPT, UR23, 0x1, URZ ;  /* 0x0000000117177890 */ /* 0x000fe2000fffe0ff */
[----:B------:R-:W-:Y:S01]  /*2080*/  UMOV UR56, 0x0 ;  /* 0x0000000000387882 */ /* 0x000fe20000000000 */
[----:B------:R-:W-:Y:S02]  /*2090*/  UMOV UR57, 0x10000000 ;  /* 0x1000000000397882 */ /* 0x000fe40000000000 */
[----:B------:R-:W-:Y:S01]  /*20a0*/  UISETP.NE.AND UP0, UPT, UR23, UR58, UPT ;  /* 0x0000003a1700728c */ /* 0x000fe2000bf05270 */
[----:B------:R-:W-:Y:S01]  /*20b0*/  UTMALDG.2D [UR44], [UR36], desc[UR56] ;  /* 0x0000382c240075b4 */ /* 0x000fe20008009000 */
[----:B------:R-:W-:Y:S01]  /*20c0*/  UMOV UR53, UR45 ;  /* 0x0000002d00357c82 */ /* 0x000fe20008000000 */
[----:B------:R-:W-:Y:S01]  /*20d0*/  UMOV UR55, UR47 ;  /* 0x0000002f00377c82 */ /* 0x000fe20008000000 */
[----:B------:R-:W-:Y:S01]  /*20e0*/  UMOV UR17, UR45 ;  /* 0x0000002d00117c82 */ /* 0x000fe20008000000 */
[----:B------:R-:W-:Y:S01]  /*20f0*/  UMOV UR8, UR9 ;  /* 0x0000000900087c82 */ /* 0x000fe20008000000 */
[----:B------:R-:W-:Y:S01]  /*2100*/  UMOV UR9, UR45 ;  /* 0x0000002d00097c82 */ /* 0x000fe20008000000 */
[----:B------:R-:W-:Y:S01]  /*2110*/  USHF.R.U32.HI UR11, URZ, UR33, UR8 ;  /* 0x00000021ff0b7299 */ /* 0x000fe20008011608 */
[----:B------:R-:W-:Y:S03]  /*2120*/  UTMALDG.2D [UR52], [UR36], desc[UR56] ;  /* 0x00003834240075b4 */ /* 0x000fe60008009000 */
[----:B------:R-:W-:Y:S02]  /*2130*/  USEL UR11, UR47, UR11, !UP2 ;  /* 0x0000000b2f0b7287 */ /* 0x000fe4000d000000 */
[----:B------:R-:W-:Y:S02]  /*2140*/  UISETP.NE.AND UP2, UPT, UR30, 0x1, UPT ;  /* 0x000000011e00788c */ /* 0x000fe4000bf45270 */
[----:B------:R-:W-:Y:S02]  /*2150*/  UIMAD.WIDE.U32 UR12, UR11, UR26, URZ ;  /* 0x0000001a0b0c72a5 */ /* 0x000fe4000f8e00ff */
[----:B------:R-:W-:Y:S04]  /*2160*/  UIADD3 UR8, UPT, UPT, -UR11, URZ, URZ ;  /* 0x000000ff0b087290 */ /* 0x000fe8000fffe1ff */
[----:B------:R-:W-:Y:S01]  /*2170*/  UIMAD UR19, UR28, UR8, UR47 ;  /* 0x000000081c1372a4 */ /* 0x000fe2000f8e022f */
[----:B------:R-:W-:Y:S02]  /*2180*/  UMOV UR12, UR13 ;  /* 0x0000000d000c7c82 */ /* 0x000fe40008000000 */
[----:B------:R-:W-:Y:S02]  /*2190*/  USHF.R.U32.HI UR12, URZ, UR27, UR12 ;  /* 0x0000001bff0c7299 */ /* 0x000fe4000801160c */
[----:B------:R-:W-:Y:S02]  /*21a0*/  UIMAD UR19, UR19, UR5, UR4 ;  /* 0x00000005131372a4 */ /* 0x000fe4000f8e0204 */
[----:B------:R-:W-:Y:S04]  /*21b0*/  USEL UR12, UR11, UR12, !UP3 ;  /* 0x0000000c0b0c7287 */ /* 0x000fe8000d800000 */
[----:B------:R-:W-:Y:S07]  /*21c0*/  UIMAD.WIDE.U32 UR14, UR12, UR32, URZ ;  /* 0x000000200c0e72a5 */ /* 0x000fee000f8e00ff */
[----:B------:R-:W-:Y:S01]  /*21d0*/  UMOV UR8, UR15 ;  /* 0x0000000f00087c82 */ /* 0x000fe20008000000 */
[----:B------:R-:W-:Y:S02]  /*21e0*/  UPRMT UR15, UR42, 0x5410, URZ ;  /* 0x000054102a0f7896 */ /* 0x000fe400080000ff */
[----:B------:R-:W-:Y:S02]  /*21f0*/  USHF.R.U32.HI UR13, URZ, UR31, UR8 ;  /* 0x0000001fff0d7299 */ /* 0x000fe40008011608 */
[----:B------:R-:W-:Y:S02]  /*2200*/  UIADD3 UR8, UPT, UPT, UR20, 0x21400, URZ ;  /* 0x0002140014087890 */ /* 0x000fe4000fffe0ff */
[----:B------:R-:W-:Y:S02]  /*2210*/  USEL UR22, UR12, UR13, !UP2 ;  /* 0x0000000d0c167287 */ /* 0x000fe4000d000000 */
[----:B------:R-:W-:Y:S02]  /*2220*/  UIADD3 UR13, UPT, UPT, -UR12, URZ, URZ ;  /* 0x000000ff0c0d7290 */ /* 0x000fe4000fffe1ff */
[----:B------:R-:W-:Y:S02]  /*2230*/  UIADD3 UR14, UPT, UPT, -UR22, URZ, URZ ;  /* 0x000000ff160e7290 */ /* 0x000fe4000fffe1ff */
[----:B------:R-:W-:Y:S02]  /*2240*/  UIMAD UR11, UR29, UR13, UR11 ;  /* 0x0000000d1d0b72a4 */ /* 0x000fe4000f8e020b */
[----:B------:R-:W-:Y:S02]  /*2250*/  UIMAD UR12, UR30, UR14, UR12 ;  /* 0x0000000e1e0c72a4 */ /* 0x000fe4000f8e020c */
[----:B------:R-:W-:Y:S02]  /*2260*/  UIMAD UR20, UR11, UR24, UR6 ;  /* 0x000000180b1472a4 */ /* 0x000fe4000f8e0206 */
[----:B------:R-:W-:Y:S01]  /*2270*/  UIMAD UR21, UR12, UR25, UR7 ;  /* 0x000000190c1572a4 */ /* 0x000fe2000f8e0207 */
[----:B------:R-:W-:Y:S01]  /*2280*/  UMOV UR11, UR19 ;  /* 0x00000013000b7c82 */ /* 0x000fe20008000000 */
[----:B------:R-:W-:Y:S03]  /*2290*/  UMOV UR14, UR22 ;  /* 0x00000016000e7c82 */ /* 0x000fe60008000000 */
[----:B------:R-:W-:Y:S02]  /*22a0*/  UMOV UR12, UR20 ;  /* 0x00000014000c7c82 */ /* 0x000fe40008000000 */
[----:B------:R-:W-:Y:S02]  /*22b0*/  UMOV UR13, UR21 ;  /* 0x00000015000d7c82 */ /* 0x000fe40008000000 */
[----:B------:R-:W-:Y:S01]  /*22c0*/  UTMALDG.5D.IM2COL [UR16], [UR40], UR15 ;  /* 0x00000010280073b4 */ /* 0x000fe2000806000f */
[----:B------:R2:W-:Y:S02]  /*22d0*/  UTMALDG.5D.IM2COL [UR8], [UR40], UR15 ;  /* 0x00000008280073b4 */ /* 0x0005e4000806000f */
[----:B--2---:R-:W-:Y:S01]  /*22e0*/  UMOV UR15, UR58 ;  /* 0x0000003a000f7c82 */ /* 0x004fe20008000000 */
[----:B------:R-:W-:Y:S01]  /*22f0*/  UMOV UR12, UR38 ;  /* 0x00000026000c7c82 */ /* 0x000fe20008000000 */
[----:B-1----:R-:W-:Y:S05]  /*2300*/  BRA.U UP0, `(.L_x_23) ;  /* 0xfffffff900cc7547 */ /* 0x002fea000b83ffff */
.L_x_18:
[----:B------:R-:W-:Y:S01]  /*2310*/  ULEA UR4, UR38, UR48, 0x3 ;  /* 0x0000003026047291 */ /* 0x000fe2000f8e18ff */
[----:B------:R-:W-:Y:S01]  /*2320*/  MOV R0, UR35 ;  /* 0x0000002300007c02 */ /* 0x000fe20008000f00 */
[----:B------:R-:W-:Y:S01]  /*2330*/  @!P1 SYNCS.ARRIVE.TRANS64.A1T0 RZ, [UR48+0x108], RZ ;  /* 0x000108ffffff99a7 */ /* 0x000fe20008100030 */
[----:B------:R-:W-:Y:S02]  /*2340*/  UISETP.GT.AND UP0, UPT, UR70, UR69, UPT ;  /* 0x000000454600728c */ /* 0x000fe4000bf04270 */
[----:B------:R-:W-:-:S04]  /*2350*/  SHF.L.U32 R0, R0, 0x1f, RZ ;  /* 0x0000001f00007819 */ /* 0x000fc800000006ff */
[----:B--23--:R1:W2:Y:S03]  /*2360*/  SYNCS.PHASECHK.TRANS64.TRYWAIT P0, [UR4+0x60], R0 ;  /* 0x00006000ff0075a7 */ /* 0x00c2a60008001104 */
[----:B------:R-:W-:Y:S05]  /*2370*/  BRA.U !UP0, `(.L_x_24) ;  /* 0x0000000508907547 */ /* 0x000fea000b800000 */
[----:B------:R-:W3:Y:S01]  /*2380*/  LDCU.64 UR56, c[0x0][0x5c0] ;  /* 0x0000b800ff3877ac */ /* 0x000ee20008000a00 */
[----:B------:R-:W3:Y:S01]  /*2390*/  LDCU.64 UR4, c[0x0][0x5f8] ;  /* 0x0000bf00ff0477ac */ /* 0x000ee20008000a00 */
[----:B------:R-:W4:Y:S01]  /*23a0*/  LDCU UR8, c[0x0][0x5c8] ;  /* 0x0000b900ff0877ac */ /* 0x000f220008000800 */
[----:B------:R-:W4:Y:S01]  /*23b0*/  LDCU UR49, c[0x0][0x600] ;  /* 0x0000c000ff3177ac */ /* 0x000f220008000800 */
[----:B------:R-:W1:Y:S01]  /*23c0*/  LDCU UR29, c[0x0][0x5a8] ;  /* 0x0000b500ff1d77ac */ /* 0x000e620008000800 */
[----:B------:R-:W1:Y:S01]  /*23d0*/  LDCU UR28, c[0x0][0x59c] ;  /* 0x0000b380ff1c77ac */ /* 0x000e620008000800 */
[----:B---3--:R-:W-:Y:S02]  /*23e0*/  UIMAD UR56, UR63, UR56, UR4 ;  /* 0x000000383f3872a4 */ /* 0x008fe4000f8e0204 */
[----:B------:R-:W-:Y:S01]  /*23f0*/  UIMAD UR50, UR62, UR57, UR5 ;  /* 0x000000393e3272a4 */ /* 0x000fe2000f8e0205 */
[----:B------:R-:W3:Y:S01]  /*2400*/  LDCU UR23, c[0x0][0x590] ;  /* 0x0000b200ff1777ac */ /* 0x000ee20008000800 */
[----:B------:R-:W1:Y:S01]  /*2410*/  LDCU UR33, c[0x0][0x594] ;  /* 0x0000b280ff2177ac */ /* 0x000e620008000800 */
[----:B------:R-:W1:Y:S01]  /*2420*/  LDCU UR32, c[0x0][0x598] ;  /* 0x0000b300ff2077ac */ /* 0x000e620008000800 */
[----:B------:R-:W1:Y:S01]  /*2430*/  LDCU UR31, c[0x0][0x5ac] ;  /* 0x0000b580ff1f77ac */ /* 0x000e620008000800 */
[----:B------:R-:W1:Y:S01]  /*2440*/  LDCU UR30, c[0x0][0x5b0] ;  /* 0x0000b600ff1e77ac */ /* 0x000e620008000800 */
[----:B------:R-:W1:Y:S01]  /*2450*/  LDCU UR5, c[0x0][0x5cc] ;  /* 0x0000b980ff0577ac */ /* 0x000e620008000800 */
[----:B------:R-:W1:Y:S01]  /*2460*/  LDCU UR4, c[0x0][0x5ec] ;  /* 0x0000bd80ff0477ac */ /* 0x000e620008000800 */
[----:B------:R-:W1:Y:S01]  /*2470*/  LDCU.64 UR26, c[0x0][0x5a0] ;  /* 0x0000b400ff1a77ac */ /* 0x000e620008000a00 */
[----:B------:R-:W1:Y:S01]  /*2480*/  LDCU.64 UR24, c[0x0][0x5d0] ;  /* 0x0000ba00ff1877ac */ /* 0x000e620008000a00 */
[----:B------:R-:W1:Y:S01]  /*2490*/  LDCU.64 UR6, c[0x0][0x5f0] ;  /* 0x0000be00ff0677ac */ /* 0x000e620008000a00 */
[----:B------:R-:W-:-:S02]  /*24a0*/  UIADD3 UR51, UPT, UPT, UR71, UR15, URZ ;  /* 0x0000000f47337290 */ /* 0x000fc4000fffe0ff */
[----:B------:R-:W-:Y:S02]  /*24b0*/  UIADD3 UR54, UPT, UPT, UR46, 0x40, URZ ;  /* 0x000000402e367890 */ /* 0x000fe4000fffe0ff */
[----:B------:R-:W-:Y:S02]  /*24c0*/  UIADD3 UR10, UPT, UPT, UR18, 0x40, URZ ;  /* 0x00000040120a7890 */ /* 0x000fe4000fffe0ff */
[----:B----4-:R-:W-:Y:S01]  /*24d0*/  UIMAD UR49, UR59, UR8, UR49 ;  /* 0x000000083b3172a4 */ /* 0x010fe2000f8e0231 */
[----:B------:R-:W-:-:S11]  /*24e0*/  UMOV UR11, UR38 ;  /* 0x00000026000b7c82 */ /* 0x000fd60008000000 */
.L_x_29:
[----:B------:R-:W-:Y:S01]  /*24f0*/  @!P3 MOV R3, 0x4000 ;  /* 0x000040000003b802 */ /* 0x000fe20000000f00 */
[----:B------:R-:W-:Y:S01]  /*2500*/  ULEA UR41, UR11, UR48, 0x3 ;  /* 0x000000300b297291 */ /* 0x000fe2000f8e18ff */
[----:B--2---:R-:W-:Y:S11]  /*2510*/  @P0 BRA `(.L_x_25) ;  /* 0x0000000000100947 */ /* 0x004ff60003800000 */
[----:B-1----:R-:W-:Y:S04]  /*2520*/  MOV R0, UR35 ;  /* 0x0000002300007c02 */ /* 0x002fe80008000f00 */
[----:B------:R-:W-:Y:S04]  /*2530*/  SHF.L.U32 R5, R0, 0x1f, RZ ;  /* 0x0000001f00057819 */ /* 0x000fe800000006ff */
[----:B------:R-:W1:Y:S02]  /*2540*/  SYNCS.PHASECHK.TRANS64.TRYWAIT P0, [UR41+0x60], R5 ;  /* 0x00006005ff0075a7 */ /* 0x000e640008001129 */
[----:B-1----:R-:W-:Y:S05]  /*2550*/  @!P0 BRA `(.L_x_26) ;  /* 0x0000008400808947 */ /* 0x002fea0003800000 */
.L_x_25:
[----:B------:R2:W-:Y:S01]  /*2560*/  @!P3 SYNCS.ARRIVE.TRANS64 RZ, [UR41], R3 ;  /* 0x00000003ffffb9a7 */ /* 0x0005e20008000029 */
[----:B------:R-:W-:Y:S04]  /*2570*/  BSSY.RECONVERGENT B0, `(.L_x_27) ;  /* 0x0000003000007945 */ /* 0x000fe80003800200 */
[----:B------:R-:W-:Y:S05]  /*2580*/  @P2 BRA `(.L_x_28) ;  /* 0x0000000000042947 */ /* 0x000fea0003800000 */
[----:B-1-3--:R-:W-:Y:S05]  /*2590*/  BPT.TRAP 0x1 ;  /* 0x000000040000795c */ /* 0x00afea0000300000 */
.L_x_28:
[----:B-1-3--:R-:W-:Y:S05]  /*25a0*/  BSYNC.RECONVERGENT B0 ;  /* 0x0000000000007941 */ /* 0x00afea0003800200 */
.L_x_27:
        /* <DEDUP_REMOVED lines=10> */
[----:B------:R-:W-:Y:S01]  /*2650*/  MOV R0, UR35 ;  /* 0x0000002300007c02 */ /* 0x000fe20008000f00 */
[----:B------:R-:W-:Y:S02]  /*2660*/  UIADD3 UR44, UP1, UPT, UR60, 0x80, URZ ;  /* 0x000000803c2c7890 */ /* 0x000fe4000ff3e0ff */
[----:B------:R-:W-:Y:S01]  /*2670*/  ULEA UR14, UR50, UR56, 0x5 ;  /* 0x00000038320e7291 */ /* 0x000fe2000f8e28ff */
[----:B--2---:R-:W-:Y:S01]  /*2680*/  SHF.L.U32 R3, R0, 0x1f, RZ ;  /* 0x0000001f00037819 */ /* 0x004fe200000006ff */
[----:B------:R-:W-:Y:S02]  /*2690*/  UIADD3.X UR45, UPT, UPT, URZ, UR61, URZ, UP1, !UPT ;  /* 0x0000003dff2d7290 */ /* 0x000fe40008ffe4ff */
[----:B------:R-:W-:Y:S01]  /*26a0*/  UIADD3 UR40, UPT, UPT, UR34, 0x8400, URZ ;  /* 0x0000840022287890 */ /* 0x000fe2000fffe0ff */
[----:B------:R4:W1:Y:S01]  /*26b0*/  SYNCS.PHASECHK.TRANS64.TRYWAIT P0, [UR8+0x60], R3 ;  /* 0x00006003ff0075a7 */ /* 0x0008620008001108 */
[----:B------:R-:W-:Y:S02]  /*26c0*/  UIMAD.WIDE.U32 UR8, UR43, UR33, URZ ;  /* 0x000000212b0872a5 */ /* 0x000fe4000f8e00ff */
[----:B------:R-:W-:Y:S02]  /*26d0*/  ULEA UR47, UR49, UR14, 0xa ;  /* 0x0000000e312f7291 */ /* 0x000fe4000f8e50ff */
        /* <DEDUP_REMOVED lines=8> */
[----:B------:R-:W-:Y:S01]  /*2760*/  UMOV UR42, UR46 ;  /* 0x0000002e002a7c82 */ /* 0x000fe20008000000 */
[----:B------:R-:W-:Y:S01]  /*2770*/  UMOV UR53, UR41 ;  /* 0x0000002900357c82 */ /* 0x000fe20008000000 */
[----:B------:R-:W-:Y:S01]  /*2780*/  UTMALDG.2D [UR40], [UR44], desc[UR62] ;  /* 0x00003e282c0075b4 */ /* 0x000fe20008009000 */
        /* <DEDUP_REMOVED lines=16> */
[----:B------:R-:W-:Y:S02]  /*2890*/  UMOV UR12, UR13 ;  /* 0x0000000d000c7c82 */ /* 0x000fe40008000000 */
[----:B------:R-:W-:Y:S04]  /*28a0*/  USHF.R.U32.HI UR12, URZ, UR30, UR12 ;  /* 0x0000001eff0c7299 */ /* 0x000fe8000801160c */
[----:B------:R-:W-:Y:S02]  /*28b0*/  USEL UR22, UR11, UR12, !UP2 ;  /* 0x0000000c0b167287 */ /* 0x000fe4000d000000 */
[----:B------:R-:W-:Y:S02]  /*28c0*/  UIADD3 UR12, UPT, UPT, -UR11, URZ, URZ ;  /* 0x000000ff0b0c7290 */ /* 0x000fe4000fffe1ff */
[----:B------:R-:W-:Y:S02]  /*28d0*/  UIADD3 UR13, UPT, UPT, -UR22, URZ, URZ ;  /* 0x000000ff160d7290 */ /* 0x000fe4000fffe1ff */
[----:B------:R-:W-:Y:S02]  /*28e0*/  UIMAD UR8, UR28, UR12, UR8 ;  /* 0x0000000c1c0872a4 */ /* 0x000fe4000f8e0208 */
[----:B------:R-:W-:Y:S02]  /*28f0*/  UIMAD UR11, UR29, UR13, UR11 ;  /* 0x0000000d1d0b72a4 */ /* 0x000fe4000f8e020b */
[----:B------:R-:W-:Y:S02]  /*2900*/  UIMAD UR20, UR8, UR24, UR6 ;  /* 0x00000018081472a4 */ /* 0x000fe4000f8e0206 */
[----:B------:R-:W-:Y:S02]  /*2910*/  UIADD3 UR8, UPT, UPT, UR34, 0x21400, URZ ;  /* 0x0002140022087890 */ /* 0x000fe4000fffe0ff */
[----:B------:R-:W-:Y:S02]  /*2920*/  UIMAD UR21, UR11, UR25, UR7 ;  /* 0x000000190b1572a4 */ /* 0x000fe4000f8e0207 */
[----:B------:R-:W-:Y:S01]  /*2930*/  UPRMT UR34, UR47, 0x5410, URZ ;  /* 0x000054102f227896 */ /* 0x000fe200080000ff */
[----:B------:R-:W-:Y:S01]  /*2940*/  UMOV UR11, UR19 ;  /* 0x00000013000b7c82 */ /* 0x000fe20008000000 */
[----:B------:R-:W-:Y:S01]  /*2950*/  UMOV UR12, UR20 ;  /* 0x00000014000c7c82 */ /* 0x000fe20008000000 */
[----:B------:R-:W-:Y:S02]  /*2960*/  UMOV UR14, UR22 ;  /* 0x00000016000e7c82 */ /* 0x000fe40008000000 */
[----:B------:R-:W-:Y:S04]  /*2970*/  UMOV UR13, UR21 ;  /* 0x00000015000d7c82 */ /* 0x000fe80008000000 */
[----:B------:R-:W-:Y:S01]  /*2980*/  UTMALDG.5D.IM2COL [UR16], [UR36], UR34 ;  /* 0x00000010240073b4 */ /* 0x000fe20008060022 */
[----:B------:R2:W-:Y:S02]  /*2990*/  UTMALDG.5D.IM2COL [UR8], [UR36], UR34 ;  /* 0x00000008240073b4 */ /* 0x0005e40008060022 */
[----:B--2---:R-:W-:Y:S01]  /*29a0*/  UMOV UR11, UR38 ;  /* 0x00000026000b7c82 */ /* 0x004fe20008000000 */
[----:B-1--4-:R-:W-:Y:S05]  /*29b0*/  BRA.U UP0, `(.L_x_29) ;  /* 0xfffffff900cc7547 */ /* 0x012fea000b83ffff */
.L_x_24:
[----:B------:R-:W-:Y:S01]  /*29c0*/  SHF.L.U32 R3, R2, 0x1f, RZ ;  /* 0x0000001f02037819 */ /* 0x000fe200000006ff */
[----:B------:R-:W-:-:S03]  /*29d0*/  NOP ;  /* 0x0000000000007918 */ /* 0x000fc60000000000 */
[----:B--2---:R-:W2:Y:S02]  /*29e0*/  SYNCS.PHASECHK.TRANS64.TRYWAIT P0, [UR48+0x110], R3 ;  /* 0x00011003ff0075a7 */ /* 0x004ea40008001130 */
[----:B--2---:R-:W-:Y:S05]  /*29f0*/  @!P0 BRA `(.L_x_30) ;  /* 0x0000008000708947 */ /* 0x004fea0003800000 */
.L_x_135:
[----:B------:R-:W2:Y:S01]  /*2a00*/  LDS.128 R4, [UR48+0x150] ;  /* 0x00015030ff047984 */ /* 0x000ea20008000c00 */
[----:B------:R-:W-:Y:S02]  /*2a10*/  UIADD3 UR4, UPT, UPT, UR48, 0x118, URZ ;  /* 0x0000011830047890 */ /* 0x000fe4000fffe0ff */
[----:B------:R-:W-:Y:S01]  /*2a20*/  UISETP.GE.AND UP0, UPT, UR39, 0x1, UPT ;  /* 0x000000012700788c */ /* 0x000fe2000bf06270 */
[----:B------:R-:W-:Y:S01]  /*2a30*/  @!PT LDS RZ, [RZ] ;  /* 0x00000000fffff984 */ /* 0x000fe20000000800 */
[----:B------:R-:W-:Y:S01]  /*2a40*/  @!PT LDS RZ, [RZ] ;  /* 0x00000000fffff984 */ /* 0x000fe20000000800 */
[----:B------:R-:W-:Y:S01]  /*2a50*/  @!PT LDS RZ, [RZ] ;  /* 0x00000000fffff984 */ /* 0x000fe20000000800 */
[----:B------:R-:W-:Y:S01]  /*2a60*/  @!PT LDS RZ, [RZ] ;  /* 0x00000000fffff984 */ /* 0x000fe20000000800 */
[----:B------:R3:W-:Y:S06]  /*2a70*/  MEMBAR.ALL.CTA ;  /* 0x0000000000007992 */ /* 0x0007ec0000008000 */
[----:B---3--:R-:W3:Y:S01]  /*2a80*/  FENCE.VIEW.ASYNC.S ;  /* 0x00000000000073c6 */ /* 0x008ee20000000000 */
[----:B------:R-:W-:-:S09]  /*2a90*/  UPRMT UR4, URZ, 0x654, UR4 ;  /* 0x00000654ff047896 */ /* 0x000fd20008000004 */
[----:B---3--:R-:W-:Y:S01]  /*2aa0*/  SYNCS.ARRIVE.TRANS64.RED.A1T0 RZ, [UR4], RZ ;  /* 0x000000ffffff79a7 */ /* 0x008fe20008100404 */
[----:B--2---:R-:W-:-:S13]  /*2ab0*/  LOP3.LUT P0, RZ, R6, 0x1, RZ, 0xc0, !PT ;  /* 0x0000000106ff7812 */ /* 0x004fda000780c0ff */
[----:B------:R-:W-:Y:S01]  /*2ac0*/  VOTEU.ANY UP1, P0 ;  /* 0x0000000000ff7886 */ /* 0x000fe20000020100 */
[----:B------:R-:W-:-:S13]  /*2ad0*/  PLOP3.LUT P0, PT, PT, PT, UP1, 0x80, 0x8 ;  /* 0x000000000008781c */ /* 0x000fda0003f0f018 */
[----:B-1----:R-:W-:Y:S02]  /*2ae0*/  @P0 MOV R0, R4 ;  /* 0x0000000400000202 */ /* 0x002fe40000000f00 */
[----:B------:R-:W-:Y:S02]  /*2af0*/  @P0 LOP3.LUT R4, R5, 0xffff, RZ, 0xc0, !PT ;  /* 0x0000ffff05040812 */ /* 0x000fe400078ec0ff */
[----:B------:R-:W-:Y:S02]  /*2b00*/  @P0 R2UR UR6, R0 ;  /* 0x00000000000602ca */ /* 0x000fe400000e0000 */
[----:B------:R-:W-:-:S11]  /*2b10*/  @P0 R2UR UR5, R4 ;  /* 0x00000000040502ca */ /* 0x000fd600000e0000 */
[----:B------:R-:W-:Y:S02]  /*2b20*/  @UP1 UMOV UR65, UR6 ;  /* 0x0000000600411c82 */ /* 0x000fe40008000000 */
[----:B------:R-:W-:Y:S01]  /*2b30*/  @UP1 UMOV UR64, UR5 ;  /* 0x0000000500401c82 */ /* 0x000fe20008000000 */
[----:B------:R-:W-:Y:S05]  /*2b40*/  BRA.U !UP0, `(.L_x_31) ;  /* 0x0000000108d47547 */ /* 0x000fea000b800000 */
[----:B------:R-:W1:Y:S01]  /*2b50*/  LDCU.128 UR16, c[0x0][0xc10] ;  /* 0x00018200ff1077ac */ /* 0x000e620008000c00 */
[----:B------:R-:W2:Y:S01]  /*2b60*/  LDCU UR20, c[0x0][0xc20] ;  /* 0x00018400ff1477ac */ /* 0x000ea20008000800 */
[----:B------:R-:W3:Y:S01]  /*2b70*/  LDCU UR13, c[0x0][0xc0c] ;  /* 0x00018180ff0d77ac */ /* 0x000ee20008000800 */
[----:B------:R-:W4:Y:S01]  /*2b80*/  LDCU.64 UR14, c[0x0][0xc28] ;  /* 0x00018500ff0e77ac */ /* 0x000f220008000a00 */
[----:B------:R-:W-:Y:S02]  /*2b90*/  UISETP.NE.AND UP3, UPT, UR39, 0x1, UPT ;  /* 0x000000012700788c */ /* 0x000fe4000bf65270 */
[----:B-1----:R-:W-:Y:S02]  /*2ba0*/  UIMAD.WIDE.U32 UR4, UR67, UR19, URZ ;  /* 0x00000013430472a5 */ /* 0x002fe4000f8e00ff */
[----:B------:R-:W-:Y:S02]  /*2bb0*/  UIMAD.WIDE.U32 UR6, UR68, UR16, URZ ;  /* 0x00000010440672a5 */ /* 0x000fe4000f8e00ff */
[----:B------:R-:W-:-:S02]  /*2bc0*/  UISETP.NE.AND UP0, UPT, UR18, 0x1, UPT ;  /* 0x000000011200788c */ /* 0x000fc4000bf05270 */
[----:B------:R-:W-:Y:S01]  /*2bd0*/  UIMAD.WIDE.U32 UR10, UR64, UR19, URZ ;  /* 0x00000013400a72a5 */ /* 0x000fe2000f8e00ff */
[----:B------:R-:W-:Y:S01]  /*2be0*/  UMOV UR4, UR5 ;  /* 0x0000000500047c82 */ /* 0x000fe20008000000 */
[----:B---3--:R-:W-:Y:S02]  /*2bf0*/  UISETP.NE.AND UP2, UPT, UR13, 0x1, UPT ;  /* 0x000000010d00788c */ /* 0x008fe4000bf45270 */
[----:B--2---:R-:W-:Y:S02]  /*2c00*/  USHF.R.U32.HI UR5, URZ, UR20, UR4 ;  /* 0x00000014ff057299 */ /* 0x004fe40008011604 */
[----:B------:R-:W-:Y:S01]  /*2c10*/  UIMAD.WIDE.U32 UR8, UR65, UR16, URZ ;  /* 0x00000010410872a5 */ /* 0x000fe2000f8e00ff */
[----:B------:R-:W-:Y:S01]  /*2c20*/  UMOV UR4, UR7 ;  /* 0x0000000700047c82 */ /* 0x000fe20008000000 */
[----:B------:R-:W-:Y:S02]  /*2c30*/  USEL UR5, UR67, UR5, !UP0 ;  /* 0x0000000543057287 */ /* 0x000fe4000c000000 */
[----:B------:R-:W-:-:S02]  /*2c40*/  USHF.R.U32.HI UR4, URZ, UR17, UR4 ;  /* 0x00000011ff047299 */ /* 0x000fc40008011604 */
[----:B----4-:R-:W-:Y:S02]  /*2c50*/  UIMAD.WIDE.U32 UR6, UR5, UR14, URZ ;  /* 0x0000000e050672a5 */ /* 0x010fe4000f8e00ff */
[----:B------:R-:W-:Y:S01]  /*2c60*/  USEL UR12, UR68, UR4, !UP2 ;  /* 0x00000004440c7287 */ /* 0x000fe2000d000000 */
[----:B------:R-:W-:Y:S02]  /*2c70*/  UMOV UR8, UR9 ;  /* 0x0000000900087c82 */ /* 0x000fe40008000000 */
[----:B------:R-:W-:Y:S01]  /*2c80*/  UMOV UR4, UR11 ;  /* 0x0000000b00047c82 */ /* 0x000fe20008000000 */
[----:B------:R-:W-:Y:S01]  /*2c90*/  UIMAD.WIDE.U32 UR10, UR12, UR14, URZ ;  /* 0x0000000e0c0a72a5 */ /* 0x000fe2000f8e00ff */
[----:B------:R-:W-:Y:S01]  /*2ca0*/  UMOV UR6, UR7 ;  /* 0x0000000700067c82 */ /* 0x000fe20008000000 */
[----:B------:R-:W-:Y:S02]  /*2cb0*/  USHF.R.U32.HI UR4, URZ, UR20, UR4 ;  /* 0x00000014ff047299 */ /* 0x000fe40008011604 */
[----:B------:R-:W-:-:S02]  /*2cc0*/  @UP3 USHF.R.U32.HI UR5, URZ, UR15, UR6 ;  /* 0x0000000fff053299 */ /* 0x000fc40008011606 */
[----:B------:R-:W-:Y:S01]  /*2cd0*/  USHF.R.U32.HI UR17, URZ, UR17, UR8 ;  /* 0x00000011ff117299 */ /* 0x000fe20008011608 */
[----:B------:R-:W-:Y:S01]  /*2ce0*/  UMOV UR6, UR11 ;  /* 0x0000000b00067c82 */ /* 0x000fe20008000000 */
[----:B------:R-:W-:Y:S02]  /*2cf0*/  USEL UR4, UR64, UR4, !UP0 ;  /* 0x0000000440047287 */ /* 0x000fe4000c000000 */
[----:B------:R-:W-:Y:S02]  /*2d00*/  @UP3 USHF.R.U32.HI UR12, URZ, UR15, UR6 ;  /* 0x0000000fff0c3299 */ /* 0x000fe40008011606 */
[----:B------:R-:W-:Y:S02]  /*2d10*/  UIMAD UR6, UR39, UR5, URZ ;  /* 0x00000005270672a4 */ /* 0x000fe4000f8e02ff */
[----:B------:R-:W-:Y:S02]  /*2d20*/  USEL UR5, UR65, UR17, !UP2 ;  /* 0x0000001141057287 */ /* 0x000fe4000d000000 */
[----:B------:R-:W-:-:S02]  /*2d30*/  UIMAD UR8, UR39, UR12, URZ ;  /* 0x0000000c270872a4 */ /* 0x000fc4000f8e02ff */
[----:B------:R-:W-:Y:S02]  /*2d40*/  UISETP.GE.AND UP0, UPT, UR4, UR6, UPT ;  /* 0x000000060400728c */ /* 0x000fe4000bf06270 */
[----:B------:R-:W-:Y:S02]  /*2d50*/  UIMAD.WIDE.U32 UR6, UR4, UR14, URZ ;  /* 0x0000000e040672a5 */ /* 0x000fe4000f8e00ff */
[----:B------:R-:W-:Y:S02]  /*2d60*/  UISETP.GE.OR UP0, UPT, UR5, UR8, UP0 ;  /* 0x000000080500728c */ /* 0x000fe40008706670 */
[----:B------:R-:W-:Y:S02]  /*2d70*/  UIMAD.WIDE.U32 UR8, UR5, UR14, URZ ;  /* 0x0000000e050872a5 */ /* 0x000fe4000f8e00ff */
[----:B------:R-:W-:Y:S01]  /*2d80*/  UIADD3 UR10, UPT, UPT, -UR4, URZ, URZ ;  /* 0x000000ff040a7290 */ /* 0x000fe2000fffe1ff */
[----:B------:R-:W-:Y:S02]  /*2d90*/  UMOV UR6, UR7 ;  /* 0x0000000700067c82 */ /* 0x000fe40008000000 */
[----:B------:R-:W-:-:S02]  /*2da0*/  USHF.R.U32.HI UR6, URZ, UR15, UR6 ;  /* 0x0000000fff067299 */ /* 0x000fc40008011606 */
[----:B------:R-:W-:Y:S02]  /*2db0*/  UIMAD UR10, UR18, UR10, UR64 ;  /* 0x0000000a120a72a4 */ /* 0x000fe4000f8e0240 */
[----:B------:R-:W-:Y:S01]  /*2dc0*/  USEL UR6, UR4, UR6, !UP3 ;  /* 0x0000000604067287 */ /* 0x000fe2000d800000 */
[----:B------:R-:W-:Y:S01]  /*2dd0*/  @!UP0 UMOV UR7, UR9 ;  /* 0x0000000900078c82 */ /* 0x000fe20008000000 */
[----:B------:R-:W-:Y:S02]  /*2de0*/  UIADD3 UR9, UPT, UPT, -UR5, URZ, URZ ;  /* 0x000000ff05097290 */ /* 0x000fe4000fffe1ff */
[----:B------:R-:W-:Y:S02]  /*2df0*/  @!UP0 USHF.R.U32.HI UR7, URZ, UR15, UR7 ;  /* 0x0000000fff078299 */ /* 0x000fe40008011607 */
[----:B------:R-:W-:Y:S02]  /*2e00*/  UIADD3 UR8, UPT, UPT, -UR6, URZ, URZ ;  /* 0x000000ff06087290 */ /* 0x000fe4000fffe1ff */
[----:B------:R-:W-:-:S02]  /*2e10*/  @!UP0 USEL UR7, UR5, UR7, !UP3 ;  /* 0x0000000705078287 */ /* 0x000fc4000d800000 */
[----:B------:R-:W-:Y:S02]  /*2e20*/  UIMAD UR8, UR39, UR8, UR4 ;  /* 0x00000008270872a4 */ /* 0x000fe4000f8e0204 */
[----:B------:R-:W-:Y:S02]  /*2e30*/  @!UP0 UIADD3 UR6, UPT, UPT, UR6, -UR7, URZ ;  /* 0x8000000706068290 */ /* 0x000fe4000fffe0ff */
[----:B------:R-:W-:Y:S02]  /*2e40*/  @!UP0 UIMAD UR7, UR8, UR12, UR7 ;  /* 0x0000000c080782a4 */ /* 0x000fe4000f8e0207 */
[----:B------:R-:W-:Y:S02]  /*2e50*/  @!UP0 UIMAD UR4, UR39, UR6, UR5 ;  /* 0x00000006270482a4 */ /* 0x000fe4000f8e0205 */
[----:B------:R-:W-:Y:S02]  /*2e60*/  UIMAD UR6, UR13, UR9, UR65 ;  /* 0x000000090d0672a4 */ /* 0x000fe4000f8e0241 */
[----:B------:R-:W-:Y:S01]  /*2e70*/  UIMAD UR64, UR4, UR18, UR10 ;  /* 0x00000012044072a4 */ /* 0x000fe2000f8e020a */
[----:B------:R-:W-:-:S02]  /*2e80*/  @!UP0 UMOV UR5, UR7 ;  /* 0x0000000700058c82 */ /* 0x000fc40008000000 */
[----:B------:R-:W-:-:S12]  /*2e90*/  UIMAD UR65, UR5, UR13, UR6 ;  /* 0x0000000d054172a4 */ /* 0x000fd8000f8e0206 */
.L_x_31:
        /* <DEDUP_REMOVED lines=20> */
.L_x_32:
[----:B------:R-:W-:Y:S02]  /*2fe0*/  R2UR UR5, R82 ;  /* 0x00000000520572ca */ /* 0x000fe400000e0000 */
[----:B------:R-:W-:Y:S02]  /*2ff0*/  R2UR UR4, R81 ;  /* 0x00000000510472ca */ /* 0x000fe400000e0000 */
[----:B------:R-:W-:Y:S02]  /*3000*/  PLOP3.LUT P1, PT, PT, PT, PT, 0x80, 0x8 ;  /* 0x000000000008781c */ /* 0x000fe40003f2f070 */
[----:B------:R-:W-:-:S07]  /*3010*/  LOP3.LUT R2, R2, 0x1, RZ, 0x3c, !PT ;  /* 0x0000000102027812 */ /* 0x000fce00078e3cff */
[----:B------:R-:W-:Y:S02]  /*3020*/  UIADD3 UR28, UPT, UPT, UR65, UR5, URZ ;  /* 0x00000005411c7290 */ /* 0x000fe4000fffe0ff */
[----:B------:R-:W-:Y:S01]  /*3030*/  UIADD3 UR21, UPT, UPT, UR64, UR4, URZ ;  /* 0x0000000440157290 */ /* 0x000fe2000fffe0ff */
[----:B------:R-:W-:Y:S11]  /*3040*/  BRA.U UP1, `(.L_x_33) ;  /* 0xffffffe501547547 */ /* 0x000ff6000b83ffff */
[----:B------:R-:W-:Y:S01]  /*3050*/  UIADD3 UR48, UPT, UPT, UR48, 0x60, URZ ;  /* 0x0000006030307890 */ /* 0x000fe2000fffe0ff */
[----:B------:R-:W-:-:S03]  /*3060*/  MOV R3, UR35 ;  /* 0x0000002300037c02 */ /* 0x000fc60008000f00 */
[----:B------:R-:W-:Y:S01]  /*3070*/  ULEA UR4, UR38, UR48, 0x3 ;  /* 0x0000003026047291 */ /* 0x000fe2000f8e18ff */
[----:B------:R-:W-:-:S08]  /*3080*/  SHF.L.U32 R3, R3, 0x1f, RZ ;  /* 0x0000001f03037819 */ /* 0x000fd000000006ff */
[----:B------:R-:W1:Y:S02]  /*3090*/  SYNCS.PHASECHK.TRANS64.TRYWAIT P0, [UR4], R3 ;  /* 0x00000003ff0075a7 */ /* 0x000e640008001104 */
[----:B-1----:R-:W-:Y:S05]  /*30a0*/  @!P0 BRA `(.L_x_34) ;  /* 0x0000007800dc8947 */ /* 0x002fea0003800000 */
.L_x_137:
[----:B------:R-:W-:-:S04]  /*30b0*/  UIADD3 UR4, UPT, UPT, UR38, 0x1, URZ ;  /* 0x0000000126047890 */ /* 0x000fc8000fffe0ff */
[----:B------:R-:W-:-:S04]  /*30c0*/  UISETP.NE.AND UP0, UPT, UR4, 0xc, UPT ;  /* 0x0000000c0400788c */ /* 0x000fc8000bf05270 */
[----:B------:R-:W-:Y:S02]  /*30d0*/  USEL UR5, URZ, 0x1, UP0 ;  /* 0x00000001ff057887 */ /* 0x000fe40008000000 */
[----:B------:R-:W-:Y:S02]  /*30e0*/  USEL UR4, UR4, URZ, UP0 ;  /* 0x000000ff04047287 */ /* 0x000fe40008000000 */
[----:B------:R-:W-:Y:S02]  /*30f0*/  ULOP3.LUT UR6, UR35, UR5, URZ, 0x3c, !UPT ;  /* 0x0000000523067292 */ /* 0x000fe4000f8e3cff */
[----:B------:R-:W-:-:S04]  /*3100*/  ULEA UR5, UR4, UR48, 0x3 ;  /* 0x0000003004057291 */ /* 0x000fc8000f8e18ff */
[----:B-1----:R-:W-:-:S04]  /*3110*/  MOV R3, UR6 ;  /* 0x0000000600037c02 */ /* 0x002fc80008000f00 */
[----:B------:R-:W-:-:S04]  /*3120*/  SHF.L.U32 R3, R3, 0x1f, RZ ;  /* 0x0000001f03037819 */ /* 0x000fc800000006ff */
[----:B------:R-:W1:Y:S02]  /*3130*/  SYNCS.PHASECHK.TRANS64.TRYWAIT P0, [UR5], R3 ;  /* 0x00000003ff0075a7 */ /* 0x000e640008001105 */
[----:B-1----:R-:W-:Y:S05]  /*3140*/  @!P0 BRA `(.L_x_35) ;  /* 0x0000007800cc8947 */ /* 0x002fea0003800000 */
.L_x_139:
        /* <DEDUP_REMOVED lines=10> */
.L_x_141:
        /* <DEDUP_REMOVED lines=10> */
.L_x_143:
        /* <DEDUP_REMOVED lines=10> */
.L_x_145:
        /* <DEDUP_REMOVED lines=10> */
.L_x_147:
        /* <DEDUP_REMOVED lines=10> */
.L_x_149:
        /* <DEDUP_REMOVED lines=10> */
.L_x_151:
        /* <DEDUP_REMOVED lines=10> */
.L_x_153:
        /* <DEDUP_REMOVED lines=10> */
.L_x_155:
        /* <DEDUP_REMOVED lines=10> */
.L_x_157:
[----:B------:R-:W-:-:S04]  /*36f0*/  UIADD3 UR4, UPT, UPT, UR4, 0x1, URZ ;  /* 0x0000000104047890 */ /* 0x000fc8000fffe0ff */
[----:B------:R-:W-:-:S04]  /*3700*/  UISETP.NE.AND UP0, UPT, UR4, 0xc, UPT ;  /* 0x0000000c0400788c */ /* 0x000fc8000bf05270 */
[----:B------:R-:W-:Y:S02]  /*3710*/  USEL UR5, URZ, 0x1, UP0 ;  /* 0x00000001ff057887 */ /* 0x000fe40008000000 */
[----:B------:R-:W-:Y:S02]  /*3720*/  USEL UR4, UR4, URZ, UP0 ;  /* 0x000000ff04047287 */ /* 0x000fe40008000000 */
[----:B------:R-:W-:Y:S02]  /*3730*/  ULOP3.LUT UR5, UR6, UR5, URZ, 0x3c, !UPT ;  /* 0x0000000506057292 */ /* 0x000fe4000f8e3cff */
[----:B------:R-:W-:-:S04]  /*3740*/  ULEA UR4, UR4, UR48, 0x3 ;  /* 0x0000003004047291 */ /* 0x000fc8000f8e18ff */
[----:B------:R-:W-:Y:S02]  /*3750*/  IMAD.U32 R2, RZ, RZ, UR5 ;  /* 0x00000005ff027e24 */ /* 0x000fe4000f8e00ff */
[----:B-1----:R-:W-:-:S03]  /*3760*/  MOV R0, UR4 ;  /* 0x0000000400007c02 */ /* 0x002fc60008000f00 */
[----:B------:R-:W-:-:S07]  /*3770*/  SHF.L.U32 R3, R2, 0x1f, RZ ;  /* 0x0000001f02037819 */ /* 0x000fce00000006ff */
.L_x_45:
[----:B-1----:R1:W2:Y:S02]  /*3780*/  SYNCS.PHASECHK.TRANS64.TRYWAIT P0, [R0+URZ], R3 ;  /* 0x00000003000075a7 */ /* 0x0022a400080011ff */
[----:B--2---:R-:W-:Y:S05]  /*3790*/  @!P0 NANOSLEEP.SYNCS 0x989680 ;  /* 0x009896800000895d */ /* 0x004fea0003900000 */
[----:B------:R-:W2:Y:S02]  /*37a0*/  @!P0 SYNCS.PHASECHK.TRANS64 P0, [R0+URZ], R3 ;  /* 0x00000003000085a7 */ /* 0x000ea400080010ff */
[----:B--2---:R-:W-:Y:S05]  /*37b0*/  @P0 EXIT ;  /* 0x000000000000094d */ /* 0x004fea0003800000 */
[----:B------:R-:W-:Y:S05]  /*37c0*/  BRA `(.L_x_45) ;  /* 0xfffffffc00ec7947 */ /* 0x000fea000383ffff */
.L_x_17:
[----:B------:R-:W2:Y:S02]  /*37d0*/  S2UR UR4, SR_CgaCtaId ;  /* 0x00000000000479c3 */ /* 0x000ea40000008800 */
[----:B--2---:R-:W-:-:S04]  /*37e0*/  UISETP.NE.AND UP0, UPT, UR4, URZ, UPT ;  /* 0x000000ff0400728c */ /* 0x004fc8000bf05270 */
[----:B------:R-:W-:-:S09]  /*37f0*/  UISETP.NE.OR UP0, UPT, UR18, 0x1, UP0 ;  /* 0x000000011200788c */ /* 0x000fd20008705670 */
[----:B------:R-:W-:Y:S05]  /*3800*/  BRA.U UP0, `(.L_x_46) ;  /* 0x0000000100b47547 */ /* 0x000fea000b800000 */
[----:B------:R-:W2:Y:S01]  /*3810*/  S2UR UR5, SR_CgaCtaId ;  /* 0x00000000000579c3 */ /* 0x000ea20000008800 */
[----:B------:R-:W-:Y:S01]  /*3820*/  UMOV UR4, 0x400 ;  /* 0x0000040000047882 */ /* 0x000fe20000000000 */
[----:B------:R-:W-:Y:S01]  /*3830*/  HFMA2 R3, -RZ, RZ, 0, 5.9604644775390625e-08 ;  /* 0x00000001ff037431 */ /* 0x000fe200000001ff */
[----:B------:R-:W-:Y:S01]  /*3840*/  ISETP.NE.AND P0, PT, R0, RZ, PT ;  /* 0x000000ff0000720c */ /* 0x000fe20003f05270 */
[----:B------:R-:W-:Y:S01]  /*3850*/  IMAD.MOV.U32 R8, RZ, RZ, RZ ;  /* 0x000000ffff087224 */ /* 0x000fe200078e00ff */
[----:B--2---:R-:W-:-:S04]  /*3860*/  ULEA UR4, UR5, UR4, 0x18 ;  /* 0x0000000405047291 */ /* 0x004fc8000f8ec0ff */
[----:B------:R-:W-:Y:S02]  /*3870*/  UIADD3 UR5, UPT, UPT, UR4, 0x118, URZ ;  /* 0x0000011804057890 */ /* 0x000fe4000fffe0ff */
[----:B------:R-:W-:Y:S02]  /*3880*/  UIADD3 UR8, UPT, UPT, UR4, 0x110, URZ ;  /* 0x0000011004087890 */ /* 0x000fe4000fffe0ff */
[----:B------:R-:W-:-:S12]  /*3890*/  UPRMT UR5, URZ, 0x654, UR5 ;  /* 0x00000654ff057896 */ /* 0x000fd80008000005 */
.L_x_49:
[----:B------:R-:W-:Y:S01]  /*38a0*/  SHF.L.U32 R7, R3, 0x1f, RZ ;  /* 0x0000001f03077819 */ /* 0x000fe200000006ff */
[----:B------:R-:W-:Y:S02]  /*38b0*/  IMAD.U32 R9, RZ, RZ, UR8 ;  /* 0x00000008ff097e24 */ /* 0x000fe4000f8e00ff */
[----:B------:R-:W-:Y:S01]  /*38c0*/  @!P0 IMAD.MOV.U32 R5, RZ, RZ, 0x10 ;  /* 0x00000010ff058424 */ /* 0x000fe200078e00ff */
[----:B------:R-:W2:Y:S02]  /*38d0*/  SYNCS.PHASECHK.TRANS64.TRYWAIT P1, [UR4+0x118], R7 ;  /* 0x00011807ff0075a7 */ /* 0x000ea40008021104 */
[----:B------:R-:W-:-:S04]  /*38e0*/  PRMT R9, R0, 0x654, R9 ;  /* 0x0000065400097816 */ /* 0x000fc80000000009 */
[----:B------:R-:W-:Y:S01]  /*38f0*/  SEL R2, R9, R2, !P0 ;  /* 0x0000000209027207 */ /* 0x000fe20004000000 */
[----:B--2---:R-:W-:Y:S06]  /*3900*/  @!P1 BRA `(.L_x_47) ;  /* 0x0000007400cc9947 */ /* 0x004fec0003800000 */
.L_x_159:
[----:B------:R-:W-:Y:S01]  /*3910*/  UIADD3 UR6, UPT, UPT, UR4, 0x150, URZ ;  /* 0x0000015004067890 */ /* 0x000fe2000fffe0ff */
[----:B------:R3:W-:Y:S01]  /*3920*/  @!P0 SYNCS.ARRIVE.TRANS64.RED RZ, [R2+URZ], R5 ;  /* 0x0000000502ff89a7 */ /* 0x0007e200080004ff */
[----:B------:R-:W-:Y:S01]  /*3930*/  UIADD3 UR7, UPT, UPT, UR4, 0x110, URZ ;  /* 0x0000011004077890 */ /* 0x000fe2000fffe0ff */
[----:B------:R-:W-:-:S08]  /*3940*/  LOP3.LUT R3, R3, 0x1, RZ, 0x3c, !PT ;  /* 0x0000000103037812 */ /* 0x000fd000078e3cff */
[----:B------:R-:W-:Y:S06]  /*3950*/  UGETNEXTWORKID.BROADCAST [UR6], [UR7] ;  /* 0x00000000060073ca */ /* 0x000fec0008000100 */
[----:B---3--:R-:W-:-:S04]  /*3960*/  SHF.L.U32 R5, R8, 0x1f, RZ ;  /* 0x0000001f08057819 */ /* 0x008fc800000006ff */
[----:B------:R-:W3:Y:S02]  /*3970*/  SYNCS.PHASECHK.TRANS64.TRYWAIT P1, [UR4+0x110], R5 ;  /* 0x00011005ff0075a7 */ /* 0x000ee40008021104 */
[----:B---3--:R-:W-:Y:S05]  /*3980*/  @!P1 BRA `(.L_x_48) ;  /* 0x0000007400c49947 */ /* 0x008fea0003800000 */
.L_x_161:
[----:B--2---:R-:W2:Y:S01]  /*3990*/  LDS.128 R4, [UR4+0x150] ;  /* 0x00015004ff047984 */ /* 0x004ea20008000c00 */
[----:B------:R-:W-:Y:S01]  /*39a0*/  LOP3.LUT R8, R8, 0x1, RZ, 0x3c, !PT ;  /* 0x0000000108087812 */ /* 0x000fe200078e3cff */
[----:B------:R-:W-:Y:S01]  /*39b0*/  @!PT LDS RZ, [RZ] ;  /* 0x00000000fffff984 */ /* 0x000fe20000000800 */
[----:B------:R-:W-:Y:S01]  /*39c0*/  @!PT LDS RZ, [RZ] ;  /* 0x00000000fffff984 */ /* 0x000fe20000000800 */
[----:B------:R-:W-:Y:S01]  /*39d0*/  @!PT LDS RZ, [RZ] ;  /* 0x00000000fffff984 */ /* 0x000fe20000000800 */
[----:B------:R-:W-:Y:S01]  /*39e0*/  @!PT LDS RZ, [RZ] ;  /* 0x00000000fffff984 */ /* 0x000fe20000000800 */
[----:B------:R3:W-:Y:S06]  /*39f0*/  MEMBAR.ALL.CTA ;  /* 0x0000000000007992 */ /* 0x0007ec0000008000 */
[----:B---3--:R-:W3:Y:S02]  /*3a00*/  FENCE.VIEW.ASYNC.S ;  /* 0x00000000000073c6 */ /* 0x008ee40000000000 */
[----:B---3--:R-:W-:Y:S01]  /*3a10*/  SYNCS.ARRIVE.TRANS64.RED.A1T0 RZ, [UR5], RZ ;  /* 0x000000ffffff79a7 */ /* 0x008fe20008100405 */
[----:B--2---:R-:W-:-:S13]  /*3a20*/  LOP3.LUT P1, RZ, R6, 0x1, RZ, 0xc0, !PT ;  /* 0x0000000106ff7812 */ /* 0x004fda000782c0ff */
[----:B------:R-:W-:Y:S05]  /*3a30*/  @P1 BRA `(.L_x_49) ;  /* 0xfffffffc00981947 */ /* 0x000fea000383ffff */
[----:B------:R-:W-:-:S04]  /*3a40*/  SHF.L.U32 R0, R3, 0x1f, RZ ;  /* 0x0000001f03007819 */ /* 0x000fc800000006ff */
[----:B------:R-:W2:Y:S02]  /*3a50*/  SYNCS.PHASECHK.TRANS64 P0, [UR4+0x118], R0 ;  /* 0x00011800ff0075a7 */ /* 0x000ea40008001004 */
[----:B-12---:R-:W-:Y:S05]  /*3a60*/  @P0 EXIT ;  /* 0x000000000000094d */ /* 0x006fea0003800000 */
[----:B------:R-:W-:-:S07]  /*3a70*/  MOV R0, UR4 ;  /* 0x0000000400007c02 */ /* 0x000fce0008000f00 */
.L_x_50:
[----:B-1----:R-:W-:-:S04]  /*3a80*/  SHF.L.U32 R5, R3, 0x1f, RZ ;  /* 0x0000001f03057819 */ /* 0x002fc800000006ff */
[----:B------:R1:W2:Y:S03]  /*3a90*/  SYNCS.PHASECHK.TRANS64.TRYWAIT P0, [R0+URZ+0x118], R5 ;  /* 0x00011805000075a7 */ /* 0x0002a600080011ff */
[----:B--2---:R-:W-:Y:S05]  /*3aa0*/  @!P0 NANOSLEEP.SYNCS 0x989680 ;  /* 0x009896800000895d */ /* 0x004fea0003900000 */
[----:B------:R-:W2:Y:S02]  /*3ab0*/  @!P0 SYNCS.PHASECHK.TRANS64 P0, [R0+URZ+0x118], R5 ;  /* 0x00011805000085a7 */ /* 0x000ea400080010ff */
[----:B--2---:R-:W-:Y:S05]  /*3ac0*/  @P0 EXIT ;  /* 0x000000000000094d */ /* 0x004fea0003800000 */
[----:B------:R-:W-:Y:S05]  /*3ad0*/  BRA `(.L_x_50) ;  /* 0xfffffffc00e87947 */ /* 0x000fea000383ffff */
.L_x_46:
[----:B------:R-:W-:-:S09]  /*3ae0*/  UISETP.NE.AND UP0, UPT, UR18, URZ, UPT ;  /* 0x000000ff1200728c */ /* 0x000fd2000bf05270 */
[----:B------:R-:W-:Y:S05]  /*3af0*/  BRA.U UP0, `(.L_x_51) ;  /* 0x0000000d00447547 */ /* 0x000fea000b800000 */
[----:B------:R-:W2:Y:S01]  /*3b00*/  S2UR UR7, SR_CgaCtaId ;  /* 0x00000000000779c3 */ /* 0x000ea20000008800 */
[----:B------:R-:W-:Y:S01]  /*3b10*/  UMOV UR4, 0x40 ;  /* 0x0000004000047882 */ /* 0x000fe20000000000 */
[----:B------:R-:W-:Y:S01]  /*3b20*/  NOP ;  /* 0x0000000000007918 */ /* 0x000fe20000000000 */
[----:B------:R-:W-:Y:S01]  /*3b30*/  UMOV UR6, 0x400 ;  /* 0x0000040000067882 */ /* 0x000fe20000000000 */
[----:B--2---:R-:W-:Y:S02]  /*3b40*/  ULEA UR5, UR7, UR4, 0x18 ;  /* 0x0000000407057291 */ /* 0x004fe4000f8ec0ff */
[----:B------:R-:W-:-:S07]  /*3b50*/  ULEA UR6, UR7, UR6, 0x18 ;  /* 0x0000000607067291 */ /* 0x000fce000f8ec0ff */
[----:B------:R-:W2:Y:S02]  /*3b60*/  LDS.U8 R0, [UR5+0x1c] ;  /* 0x00001c05ff007984 */ /* 0x000ea40008000000 */
[----:B--2---:R-:W-:-:S13]  /*3b70*/  ISETP.NE.AND P0, PT, R0, RZ, PT ;  /* 0x000000ff0000720c */ /* 0x004fda0003f05270 */
[----:B------:R-:W-:Y:S05]  /*3b80*/  @P0 BRA `(.L_x_52) ;  /* 0x0000000000580947 */ /* 0x000fea0003800000 */
[----:B------:R-:W-:-:S13]  /*3b90*/  ELECT P0, URZ, PT ;  /* 0x0000000000ff782f */ /* 0x000fda0003800000 */
[----:B------:R-:W-:Y:S05]  /*3ba0*/  @!P0 BRA `(.L_x_53) ;  /* 0x0000000000608947 */ /* 0x000fea0003800000 */
[----:B------:R-:W-:Y:S01]  /*3bb0*/  UMOV UR4, 0x10 ;  /* 0x0000001000047882 */ /* 0x000fe20000000000 */
[----:B------:R-:W-:Y:S01]  /*3bc0*/  HFMA2 R0, -RZ, RZ, 0, 5.9604644775390625e-08 ;  /* 0x00000001ff007431 */ /* 0x000fe200000001ff */
[----:B------:R-:W-:-:S03]  /*3bd0*/  MOV R2, 0xffff ;  /* 0x0000ffff00027802 */ /* 0x000fc60000000f00 */
[----:B------:R-:W-:Y:S04]  /*3be0*/  DEPBAR.LE SB2, 0x36 ;  /* 0x0000ad800000791a */ /* 0x000fe80000000000 */
[----:B------:R-:W2:Y:S02]  /*3bf0*/  UTCATOMSWS.FIND_AND_SET.ALIGN UP0, UR4, UR4 ;  /* 0x00000004000475e3 */ /* 0x000ea40008000800 */
[----:B--2---:R-:W-:Y:S01]  /*3c00*/  MOV R3, UR4 ;  /* 0x0000000400037c02 */ /* 0x004fe20008000f00 */
[----:B------:R-:W-:Y:S06]  /*3c10*/  BRA.U UP0, `(.L_x_54) ;  /* 0x0000000100187547 */ /* 0x000fec000b800000 */
.L_x_55:
[----:B------:R-:W-:Y:S05]  /*3c20*/  NANOSLEEP 0x64 ;  /* 0x000000640000795d */ /* 0x000fea0003800000 */
[----:B------:R-:W-:-:S05]  /*3c30*/  UMOV UR4, 0x10 ;  /* 0x0000001000047882 */ /* 0x000fca0000000000 */
[----:B------:R-:W-:Y:S04]  /*3c40*/  DEPBAR.LE SB2, 0x36 ;  /* 0x0000ad800000791a */ /* 0x000fe80000000000 */
[----:B------:R-:W2:Y:S02]  /*3c50*/  UTCATOMSWS.FIND_AND_SET.ALIGN UP0, UR4, UR4 ;  /* 0x00000004000475e3 */ /* 0x000ea40008000800 */
[----:B--2---:R-:W-:Y:S01]  /*3c60*/  MOV R3, UR4 ;  /* 0x0000000400037c02 */ /* 0x004fe20008000f00 */
[----:B------:R-:W-:Y:S05]  /*3c70*/  BRA.U !UP0, `(.L_x_55) ;  /* 0xfffffffd08e87547 */ /* 0x000fea000b83ffff */
.L_x_54:
[-C--:B------:R-:W-:Y:S02]  /*3c80*/  SHF.L.U32 R2, R2, R3.reuse, RZ ;  /* 0x0000000302027219 */ /* 0x080fe400000006ff */
[----:B------:R-:W-:Y:S01]  /*3c90*/  SHF.L.U32 R0, R0, R3, RZ ;  /* 0x0000000300007219 */ /* 0x000fe200000006ff */
[----:B------:R-:W-:Y:S02]  /*3ca0*/  IMAD.SHL.U32 R3, R3, 0x20, RZ ;  /* 0x0000002003037824 */ /* 0x000fe400078e00ff */
[----:B------:R2:W-:Y:S04]  /*3cb0*/  ATOMS.OR RZ, [UR5+0x14], R2 ;  /* 0x00001402ffff798c */ /* 0x0005e8000b000005 */
[----:B------:R2:W-:Y:S04]  /*3cc0*/  ATOMS.OR RZ, [UR5+0x18], R0 ;  /* 0x00001800ffff798c */ /* 0x0005e8000b000005 */
[----:B------:R2:W-:Y:S01]  /*3cd0*/  STS [UR6+0x160], R3 ;  /* 0x00016003ff007988 */ /* 0x0005e20008000806 */
[----:B------:R-:W-:Y:S05]  /*3ce0*/  BRA `(.L_x_53) ;  /* 0x0000000000107947 */ /* 0x000fea0003800000 */
.L_x_52:
[----:B------:R-:W-:Y:S02]  /*3cf0*/  MOV R0, 0xffffffff ;  /* 0xffffffff00007802 */ /* 0x000fe40000000f00 */
[----:B------:R-:W-:-:S03]  /*3d00*/  MOV R2, 0x3d30 ;  /* 0x00003d3000027802 */ /* 0x000fc60000000f00 */
[----:B------:R2:W-:Y:S04]  /*3d10*/  STS [UR6+0x160], R0 ;  /* 0x00016000ff007988 */ /* 0x0005e80008000806 */
[----:B-12--5:R-:W-:Y:S05]  /*3d20*/  CALL.REL.NOINC `($__internal_1_$__cuda_sm10x_tcgen05_guardrail_trap_phase_invalid_during_alloc) ;  /* 0x0000007800d07944 */ /* 0x026fea0003c00000 */
.L_x_53:
[----:B------:R-:W-:Y:S05]  /*3d30*/  WARPSYNC.ALL ;  /* 0x0000000000007948 */ /* 0x000fea0003800000 */
[----:B------:R-:W3:Y:S01]  /*3d40*/  S2UR UR4, SR_CgaCtaId ;  /* 0x00000000000479c3 */ /* 0x000ee20000008800 */
[----:B------:R-:W-:Y:S01]  /*3d50*/  UMOV UR19, 0x400 ;  /* 0x0000040000137882 */ /* 0x000fe20000000000 */
[----:B------:R-:W-:-:S06]  /*3d60*/  NOP ;  /* 0x0000000000007918 */ /* 0x000fcc0000000000 */
[----:B------:R-:W-:Y:S06]  /*3d70*/  BAR.ARV 0x6, 0xa0 ;  /* 0x0182800000007b1d */ /* 0x000fec0000002000 */
[----:B------:R-:W4:Y:S01]  /*3d80*/  LDCU UR5, c[0x0][0x394] ;  /* 0x00007280ff0577ac */ /* 0x000f220008000800 */
[----:B------:R-:W-:Y:S01]  /*3d90*/  IMAD.MOV.U32 R8, RZ, RZ, 0x1 ;  /* 0x00000001ff087424 */ /* 0x000fe200078e00ff */
[----:B------:R-:W1:Y:S01]  /*3da0*/  LDCU UR8, c[0x0][0x394] ;  /* 0x00007280ff0877ac */ /* 0x000e620008000800 */
[----:B------:R-:W-:Y:S01]  /*3db0*/  UMOV UR22, URZ ;  /* 0x000000ff00167c82 */ /* 0x000fe20008000000 */
[----:B------:R-:W-:Y:S01]  /*3dc0*/  UMOV UR16, URZ ;  /* 0x000000ff00107c82 */ /* 0x000fe20008000000 */
[----:B---3--:R-:W-:Y:S01]  /*3dd0*/  ULEA UR19, UR4, UR19, 0x18 ;  /* 0x0000001304137291 */ /* 0x008fe2000f8ec0ff */
[----:B------:R-:W-:Y:S01]  /*3de0*/  UMOV UR26, 0x0 ;  /* 0x00000000001a7882 */ /* 0x000fe20000000000 */
[----:B------:R-:W-:-:S02]  /*3df0*/  UMOV UR27, 0x8218010 ;  /* 0x08218010001b7882 */ /* 0x000fc40000000000 */
[----:B------:R-:W-:Y:S02]  /*3e00*/  UIADD3 UR6, UPT, UPT, UR19, 0x8400, URZ ;  /* 0x0000840013067890 */ /* 0x000fe4000fffe0ff */
[----:B------:R-:W-:Y:S02]  /*3e10*/  UIADD3 UR7, UPT, UPT, UR19, 0x20400, URZ ;  /* 0x0002040013077890 */ /* 0x000fe4000fffe0ff */
[----:B----4-:R-:W-:Y:S01]  /*3e20*/  UIADD3 UR5, UPT, UPT, UR5, 0x1f, URZ ;  /* 0x0000001f05057890 */ /* 0x010fe2000fffe0ff */
[----:B------:R-:W2:Y:S01]  /*3e30*/  LDS R9, [UR19+0x160] ;  /* 0x00016013ff097984 */ /* 0x000ea20008000800 */
[----:B------:R-:W-:Y:S02]  /*3e40*/  USHF.R.U32.HI UR6, URZ, 0x4, UR6 ;  /* 0x00000004ff067899 */ /* 0x000fe40008011606 */
[----:B------:R-:W-:Y:S02]  /*3e50*/  USHF.R.S32.HI UR4, URZ, 0x1f, UR5 ;  /* 0x0000001fff047899 */ /* 0x000fe40008011405 */
[----:B------:R-:W-:-:S02]  /*3e60*/  UIADD3 UR30, UPT, UPT, UR19, 0x118, URZ ;  /* 0x00000118131e7890 */ /* 0x000fc4000fffe0ff */
[----:B------:R-:W-:Y:S02]  /*3e70*/  ULEA.HI UR4, UR4, UR5, URZ, 0x5 ;  /* 0x0000000504047291 */ /* 0x000fe4000f8f28ff */
[----:B------:R-:W-:Y:S02]  /*3e80*/  ULOP3.LUT UR20, UR6, 0x3fff, URZ, 0xc0, !UPT ;  /* 0x00003fff06147892 */ /* 0x000fe4000f8ec0ff */
[----:B------:R-:W-:Y:S02]  /*3e90*/  USHF.R.S32.HI UR28, URZ, 0x5, UR4 ;  /* 0x00000005ff1c7899 */ /* 0x000fe40008011404 */
[----:B------:R-:W-:Y:S02]  /*3ea0*/  USHF.R.U32.HI UR4, URZ, 0x4, UR7 ;  /* 0x00000004ff047899 */ /* 0x000fe40008011607 */
[----:B------:R-:W-:Y:S02]  /*3eb0*/  UISETP.LT.AND UP0, UPT, UR28, 0x1, UPT ;  /* 0x000000011c00788c */ /* 0x000fe4000bf01270 */
[----:B------:R-:W-:-:S02]  /*3ec0*/  ULOP3.LUT UR4, UR4, 0x3fff, URZ, 0xc0, !UPT ;  /* 0x00003fff04047892 */ /* 0x000fc4000f8ec0ff */
[----:B------:R-:W-:Y:S02]  /*3ed0*/  USEL UR29, UR28, 0x1, !UP0 ;  /* 0x000000011c1d7887 */ /* 0x000fe4000c000000 */
[----:B------:R-:W-:Y:S02]  /*3ee0*/  UPRMT UR30, URZ, 0x654, UR30 ;  /* 0x00000654ff1e7896 */ /* 0x000fe4000800001e */
[----:B------:R-:W-:Y:S02]  /*3ef0*/  ULOP3.LUT UR20, UR20, 0x1000000, URZ, 0xfc, !UPT ;  /* 0x0100000014147892 */ /* 0x000fe4000f8efcff */
[----:B------:R-:W-:Y:S02]  /*3f00*/  ULOP3.LUT UR21, UR4, 0x1000000, URZ, 0xfc, !UPT ;  /* 0x0100000004157892 */ /* 0x000fe4000f8efcff */
[----:B------:R-:W-:Y:S02]  /*3f10*/  UIADD3 UR29, UPT, UPT, -UR29, URZ, URZ ;  /* 0x000000ff1d1d7290 */ /* 0x000fe4000fffe1ff */
[----:B-1----:R-:W-:Y:S01]  /*3f20*/  UISETP.GE.AND UP4, UPT, UR8, 0x1, UPT ;  /* 0x000000010800788c */ /* 0x002fe2000bf86270 */
[----:B------:R-:W-:Y:S01]  /*3f30*/  UMOV UR24, 0x0 ;  /* 0x0000000000187882 */ /* 0x000fe20000000000 */
[----:B------:R-:W-:Y:S01]  /*3f40*/  UMOV UR25, 0x8218010 ;  /* 0x0821801000197882 */ /* 0x000fe20000000000 */
[C---:B--2---:R-:W-:Y:S01]  /*3f50*/  VIADD R3, R9.reuse, 0x80 ;  /* 0x0000008009037836 */ /* 0x044fe20000000000 */
[----:B------:R-:W-:-:S04]  /*3f60*/  LOP3.LUT R2, R9, 0xffff, RZ, 0xc0, !PT ;  /* 0x0000ffff09027812 */ /* 0x000fc800078ec0ff */
[----:B------:R-:W-:-:S05]  /*3f70*/  LOP3.LUT R3, R3, 0xffff, RZ, 0xc0, !PT ;  /* 0x0000ffff03037812 */ /* 0x000fca00078ec0ff */
[----:B------:R1:W-:Y:S02]  /*3f80*/  STL.64 [R1], R2 ;  /* 0x0000000201007387 */ /* 0x0003e40000100a00 */
[----:B-1----:R-:W-:-:S07]  /*3f90*/  CS2R R2, SRZ ;  /* 0x0000000000027805 */ /* 0x002fce000001ff00 */
.L_x_62:
[----:B-1----:R-:W-:-:S04]  /*3fa0*/  SHF.L.U32 R5, R3, 0x1f, RZ ;  /* 0x0000001f03057819 */ /* 0x002fc800000006ff */
[----:B------:R-:W1:Y:S02]  /*3fb0*/  SYNCS.PHASECHK.TRANS64.TRYWAIT P0, [UR19+0x110], R5 ;  /* 0x00011005ff0075a7 */ /* 0x000e640008001113 */
[----:B-12-4-:R-:W-:Y:S05]  /*3fc0*/  @!P0 BRA `(.L_x_56) ;  /* 0x00000070004c8947 */ /* 0x016fea0003800000 */
.L_x_163:
[----:B-1----:R-:W1:Y:S01]  /*3fd0*/  LDS.128 R4, [UR19+0x150] ;  /* 0x00015013ff047984 */ /* 0x002e620008000c00 */
[----:B------:R-:W-:Y:S01]  /*3fe0*/  ULEA UR23, UR22, UR19, 0x3 ;  /* 0x0000001316177291 */ /* 0x000fe2000f8e18ff */
[----:B------:R-:W-:Y:S01]  /*3ff0*/  SHF.L.U32 R0, R8, 0x1f, RZ ;  /* 0x0000001f08007819 */ /* 0x000fe200000006ff */
[----:B------:R-:W-:Y:S01]  /*4000*/  @!PT LDS RZ, [RZ] ;  /* 0x00000000fffff984 */ /* 0x000fe20000000800 */
[----:B------:R-:W-:Y:S01]  /*4010*/  @!PT LDS RZ, [RZ] ;  /* 0x00000000fffff984 */ /* 0x000fe20000000800 */
[----:B------:R-:W-:Y:S01]  /*4020*/  @!PT LDS RZ, [RZ] ;  /* 0x00000000fffff984 */ /* 0x000fe20000000800 */
[----:B------:R-:W-:Y:S01]  /*4030*/  @!PT LDS RZ, [RZ] ;  /* 0x00000000fffff984 */ /* 0x000fe20000000800 */
[----:B------:R2:W-:Y:S06]  /*4040*/  MEMBAR.ALL.CTA ;  /* 0x0000000000007992 */ /* 0x0005ec0000008000 */
[----:B--2---:R-:W2:Y:S02]  /*4050*/  FENCE.VIEW.ASYNC.S ;  /* 0x00000000000073c6 */ /* 0x004ea40000000000 */
[----:B--2---:R-:W-:Y:S01]  /*4060*/  SYNCS.ARRIVE.TRANS64.RED.A1T0 RZ, [UR30], RZ ;  /* 0x000000ffffff79a7 */ /* 0x004fe2000810041e */
[----:B------:R-:W2:Y:S01]  /*4070*/  SYNCS.PHASECHK.TRANS64.TRYWAIT P0, [UR23+0x130], R0 ;  /* 0x00013000ff0075a7 */ /* 0x000ea20008001117 */
[----:B-1----:R-:W-:Y:S01]  /*4080*/  LOP3.LUT P2, RZ, R6, 0x1, RZ, 0xc0, !PT ;  /* 0x0000000106ff7812 */ /* 0x002fe2000784c0ff */
[----:B--2---:R-:W-:-:S12]  /*4090*/  @!P0 BRA `(.L_x_57) ;  /* 0x0000007000308947 */ /* 0x004fd80003800000 */
.L_x_165:
[----:B------:R-:W-:Y:S05]  /*40a0*/  BRA.U !UP4, `(.L_x_58) ;  /* 0x000000010cc87547 */ /* 0x000fea000b800000 */
[----:B-1----:R-:W-:Y:S01]  /*40b0*/  IMAD.U32 R0, RZ, RZ, UR22 ;  /* 0x00000016ff007e24 */ /* 0x002fe2000f8e00ff */
[----:B------:R-:W-:-:S04]  /*40c0*/  ULEA UR4, UR16, UR19, 0x3 ;  /* 0x0000001310047291 */ /* 0x000fc8000f8e18ff */
[----:B------:R-:W-:Y:S02]  /*40d0*/  LEA R4, R0, R1, 0x2 ;  /* 0x0000000100047211 */ /* 0x000fe400078e10ff */
[----:B------:R-:W-:-:S04]  /*40e0*/  SHF.L.U32 R0, R2, 0x1f, RZ ;  /* 0x0000001f02007819 */ /* 0x000fc800000006ff */
[----:B------:R-:W5:Y:S01]  /*40f0*/  LDL R4, [R4] ;  /* 0x0000000004047983 */ /* 0x000f620000100800 */
[----:B------:R1:W2:Y:S01]  /*4100*/  SYNCS.PHASECHK.TRANS64.TRYWAIT P1, [UR4], R0 ;  /* 0x00000000ff0075a7 */ /* 0x0002a20008021104 */
[----:B------:R-:W-:Y:S01]  /*4110*/  UPLOP3.LUT UP2, UPT, UPT, UPT, UPT, 0x40, 0x4 ;  /* 0x000000000004789c */ /* 0x000fe20003f4e870 */
[----:B------:R-:W-:Y:S01]  /*4120*/  UMOV UR18, UR29 ;  /* 0x0000001d00127c82 */ /* 0x000fe20008000000 */
[----:B------:R-:W-:Y:S01]  /*4130*/  UMOV UR17, UR28 ;  /* 0x0000001c00117c82 */ /* 0x000fe20008000000 */
[----:B------:R-:W-:-:S08]  /*4140*/  UMOV UR5, UR16 ;  /* 0x0000001000057c82 */ /* 0x000fd00008000000 */
.L_x_61:
[----:B------:R-:W-:Y:S02]  /*4150*/  UIADD3 UR18, UPT, UPT, UR18, 0x1, URZ ;  /* 0x0000000112127890 */ /* 0x000fe4000fffe0ff */
[----:B------:R-:W-:Y:S02]  /*4160*/  ULEA UR15, UR5, UR19, 0x3 ;  /* 0x00000013050f7291 */ /* 0x000fe4000f8e18ff */
[----:B------:R-:W-:Y:S01]  /*4170*/  UISETP.NE.AND UP3, UPT, UR18, URZ, UPT ;  /* 0x000000ff1200728c */ /* 0x000fe2000bf65270 */
[----:B--234-:R-:W-:Y:S10]  /*4180*/  @P1 BRA `(.L_x_59) ;  /* 0x00000000000c1947 */ /* 0x01cff40003800000 */
[----:B------:R-:W-:Y:S04]  /*4190*/  SHF.L.U32 R5, R2, 0x1f, RZ ;  /* 0x0000001f02057819 */ /* 0x000fe800000006ff */
[----:B------:R-:W2:Y:S02]  /*41a0*/  SYNCS.PHASECHK.TRANS64.TRYWAIT P0, [UR15], R5 ;  /* 0x00000005ff0075a7 */ /* 0x000ea4000800110f */
[----:B--2---:R-:W-:Y:S05]  /*41b0*/  @!P0 BRA `(.L_x_60) ;  /* 0x0000007000008947 */ /* 0x004fea0003800000 */
.L_x_59:
[----:B------:R-:W-:Y:S01]  /*41c0*/  UISETP.NE.AND UP0, UPT, UR17, 0x1, UPT ;  /* 0x000000011100788c */ /* 0x000fe2000bf05270 */
[----:B------:R-:W-:Y:S01]  /*41d0*/  PLOP3.LUT P1, PT, PT, PT, PT, 0x80, 0x8 ;  /* 0x000000000008781c */ /* 0x000fe20003f2f070 */
[----:B------:R-:W-:Y:S02]  /*41e0*/  UIADD3 UR4, UPT, UPT, UR5, 0x1, URZ ;  /* 0x0000000105047890 */ /* 0x000fe4000fffe0ff */
[----:B------:R-:W-:Y:S02]  /*41f0*/  ULEA UR10, UR5, UR21, 0x9 ;  /* 0x00000015050a7291 */ /* 0x000fe4000f8e48ff */
[----:B------:R-:W-:Y:S01]  /*4200*/  UISETP.NE.AND UP1, UPT, UR4, 0xc, UPT ;  /* 0x0000000c0400788c */ /* 0x000fe2000bf25270 */
[----:B------:R-:W-:Y:S01]  /*4210*/  PLOP3.LUT P0, PT, PT, PT, UP0, 0x80, 0x8 ;  /* 0x000000000008781c */ /* 0x000fe20003f0f008 */
[----:B------:R-:W-:Y:S02]  /*4220*/  ULEA UR8, UR5, UR20, 0x9 ;  /* 0x0000001405087291 */ /* 0x000fe4000f8e48ff */
[----:B------:R-:W-:Y:S02]  /*4230*/  USEL UR6, URZ, 0x1, UP1 ;  /* 0x00000001ff067887 */ /* 0x000fe40008800000 */
[----:B------:R-:W-:Y:S02]  /*4240*/  USEL UR16, UR4, URZ, UP1 ;  /* 0x000000ff04107287 */ /* 0x000fe40008800000 */
[----:B------:R-:W-:Y:S02]  /*4250*/  UIADD3 UR12, UPT, UPT, UR10, 0x80, URZ ;  /* 0x000000800a0c7890 */ /* 0x000fe4000fffe0ff */
[----:B------:R-:W-:Y:S01]  /*4260*/  @UP0 ULEA UR4, UR16, UR19, 0x3 ;  /* 0x0000001310040291 */ /* 0x000fe2000f8e18ff */
[----:B------:R-:W-:Y:S01]  /*4270*/  LOP3.LUT R2, R2, UR6, RZ, 0x3c, !PT ;  /* 0x0000000602027c12 */ /* 0x000fe2000f8e3cff */
[----:B------:R-:W-:Y:S01]  /*4280*/  UIADD3 UR6, UPT, UPT, UR8, 0x80, URZ ;  /* 0x0000008008067890 */ /* 0x000fe2000fffe0ff */
[----:B------:R-:W-:Y:S02]  /*4290*/  UMOV UR11, 0x40004040 ;  /* 0x40004040000b7882 */ /* 0x000fe40000000000 */
[----:B-1----:R-:W-:Y:S01]  /*42a0*/  @P0 SHF.L.U32 R0, R2, 0x1f, RZ ;  /* 0x0000001f02000819 */ /* 0x002fe200000006ff */
[----:B------:R-:W-:Y:S01]  /*42b0*/  UMOV UR9, 0x40004040 ;  /* 0x4000404000097882 */ /* 0x000fe20000000000 */
[----:B------:R-:W-:Y:S01]  /*42c0*/  UMOV UR13, 0x40004040 ;  /* 0x40004040000d7882 */ /* 0x000fe20000000000 */
[----:B------:R-:W-:Y:S01]  /*42d0*/  UMOV UR7, 0x40004040 ;  /* 0x4000404000077882 */ /* 0x000fe20000000000 */
[----:B------:R3:W4:Y:S01]  /*42e0*/  @P0 SYNCS.PHASECHK.TRANS64.TRYWAIT P1, [UR4], R0 ;  /* 0x00000000ff0005a7 */ /* 0x0007220008021104 */
[----:B------:R-:W-:Y:S11]  /*42f0*/  ELECT P0, URZ, PT ;  /* 0x0000000000ff782f */ /* 0x000ff60003800000 */
[----:B------:R-:W-:Y:S02]  /*4300*/  @!UPT UIADD3 URZ, UPT, UPT, URZ, URZ, URZ ;  /* 0x000000fffffff290 */ /* 0x000fe4000fffe0ff */
[C---:B-----5:R-:W-:Y:S02]  /*4310*/  @P0 R2UR.BROADCAST UR5, R4.reuse ;  /* 0x00000000040502ca */ /* 0x060fe400008e0000 */
[----:B------:R-:W-:Y:S11]  /*4320*/  ELECT P0, URZ, PT ;  /* 0x0000000000ff782f */ /* 0x000ff60003800000 */
[----:B------:R-:W-:Y:S02]  /*4330*/  @!UPT UIADD3 URZ, UPT, UPT, URZ, URZ, URZ ;  /* 0x000000fffffff290 */ /* 0x000fe4000fffe0ff */
[----:B------:R-:W-:Y:S01]  /*4340*/  @P0 R2UR.BROADCAST UR14, R4 ;  /* 0x00000000040e02ca */ /* 0x000fe200008e0000 */
[----:B------:R-:W-:Y:S02]  /*4350*/  UIADD3 UR4, UPT, UPT, UR15, 0x60, URZ ;  /* 0x000000600f047890 */ /* 0x000fe4000fffe0ff */
[----:B------:R-:W-:Y:S01]  /*4360*/  UIADD3 UR17, UPT, UPT, UR17, -0x1, URZ ;  /* 0xffffffff11117890 */ /* 0x000fe2000fffe0ff */
[----:B------:R1:W-:Y:S01]  /*4370*/  UTCHMMA gdesc[UR8], gdesc[UR10], tmem[UR5], tmem[UR26], idesc[UR27], UP2 ;  /* 0x00ff1a0a080075ea */ /* 0x0003e20009000005 */
[----:B------:R-:W-:Y:S08]  /*4380*/  UPLOP3.LUT UP2, UPT, UPT, UPT, UPT, 0x80, 0x8 ;  /* 0x000000000008789c */ /* 0x000ff00003f4f070 */
[----:B------:R3:W-:Y:S01]  /*4390*/  UTCHMMA gdesc[UR6], gdesc[UR12], tmem[UR14], tmem[UR24], idesc[UR25], UPT ;  /* 0x00ff180c060075ea */ /* 0x0007e2000b80000e */
[----:B------:R3:W-:Y:S01]  /*43a0*/  UTCBAR [UR4], URZ ;  /* 0x000000ff040073e9 */ /* 0x0007e200080000ff */
[----:B-1----:R-:W-:Y:S01]  /*43b0*/  UMOV UR5, UR16 ;  /* 0x0000001000057c82 */ /* 0x002fe20008000000 */
[----:B------:R-:W-:Y:S05]  /*43c0*/  BRA.U UP3, `(.L_x_61) ;  /* 0xfffffffd03607547 */ /* 0x000fea000b83ffff */
.L_x_58:
[----:B---3--:R-:W-:Y:S01]  /*43d0*/  UIADD3 UR4, UPT, UPT, UR22, 0x1, URZ ;  /* 0x0000000116047890 */ /* 0x008fe2000fffe0ff */
[----:B------:R-:W-:Y:S01]  /*43e0*/  LOP3.LUT R3, R3, 0x1, RZ, 0x3c, !PT ;  /* 0x0000000103037812 */ /* 0x000fe200078e3cff */
[----:B------:R-:W-:Y:S02]  /*43f0*/  UIADD3 UR5, UPT, UPT, UR23, 0x120, URZ ;  /* 0x0000012017057890 */ /* 0x000fe4000fffe0ff */
[----:B------:R-:W-:-:S04]  /*4400*/  UISETP.NE.AND UP0, UPT, UR4, 0x2, UPT ;  /* 0x000000020400788c */ /* 0x000fc8000bf05270 */
[----:B------:R-:W-:Y:S02]  /*4410*/  USEL UR6, URZ, 0x1, UP0 ;  /* 0x00000001ff067887 */ /* 0x000fe40008000000 */
[----:B------:R-:W-:Y:S01]  /*4420*/  USEL UR22, UR4, URZ, UP0 ;  /* 0x000000ff04167287 */ /* 0x000fe20008000000 */
[----:B------:R2:W-:Y:S03]  /*4430*/  UTCBAR [UR5], URZ ;  /* 0x000000ff050073e9 */ /* 0x0005e600080000ff */
[----:B------:R-:W-:Y:S01]  /*4440*/  LOP3.LUT R8, R8, UR6, RZ, 0x3c, !PT ;  /* 0x0000000608087c12 */ /* 0x000fe2000f8e3cff */
[----:B------:R-:W-:Y:S07]  /*4450*/  @P2 BRA `(.L_x_62) ;  /* 0xfffffff800d02947 */ /* 0x000fee000383ffff */
[----:B------:R-:W3:Y:S01]  /*4460*/  S2UR UR6, SR_CgaCtaId ;  /* 0x00000000000679c3 */ /* 0x000ee20000008800 */
[----:B------:R-:W-:Y:S01]  /*4470*/  ELECT P0, URZ, PT ;  /* 0x0000000000ff782f */ /* 0x000fe20003800000 */
[----:B-1----:R-:W-:Y:S01]  /*4480*/  IMAD.MOV.U32 R0, RZ, RZ, 0x1 ;  /* 0x00000001ff007424 */ /* 0x002fe200078e00ff */
[----:B------:R-:W-:Y:S01]  /*4490*/  UIADD3 UR19, UPT, UPT, UR19, 0x130, URZ ;  /* 0x0000013013137890 */ /* 0x000fe2000fffe0ff */
[----:B------:R-:W-:Y:S01]  /*44a0*/  SHF.L.U32 R3, R8, 0x1f, RZ ;  /* 0x0000001f08037819 */ /* 0x000fe200000006ff */
[----:B------:R-:W-:-:S03]  /*44b0*/  UMOV UR4, 0x40 ;  /* 0x0000004000047882 */ /* 0x000fc60000000000 */
[----:B------:R-:W-:Y:S01]  /*44c0*/  UVIRTCOUNT.DEALLOC.SMPOOL 0x80 ;  /* 0x000000800000784c */ /* 0x000fe20000000000 */
[----:B---3--:R-:W-:Y:S02]  /*44d0*/  ULEA UR6, UR6, UR4, 0x18 ;  /* 0x0000000406067291 */ /* 0x008fe4000f8ec0ff */
[----:B------:R-:W-:-:S07]  /*44e0*/  ULEA UR4, UR22, UR19, 0x3 ;  /* 0x0000001316047291 */ /* 0x000fce000f8e18ff */
[----:B------:R1:W-:Y:S02]  /*44f0*/  @P0 STS.U8 [UR6+0x1c], R0 ;  /* 0x00001c00ff000988 */ /* 0x0003e40008000006 */
[----:B------:R-:W3:Y:S02]  /*4500*/  SYNCS.PHASECHK.TRANS64.TRYWAIT P0, [UR4], R3 ;  /* 0x00000003ff0075a7 */ /* 0x000ee40008001104 */
[----:B-1-3--:R-:W-:Y:S05]  /*4510*/  @!P0 BRA `(.L_x_63) ;  /* 0x0000006c00408947 */ /* 0x00afea0003800000 */
.L_x_168:
[----:B------:R-:W-:-:S04]  /*4520*/  UIADD3 UR4, UPT, UPT, UR22, 0x1, URZ ;  /* 0x0000000116047890 */ /* 0x000fc8000fffe0ff */
[----:B------:R-:W-:-:S04]  /*4530*/  UISETP.NE.AND UP0, UPT, UR4, 0x2, UPT ;  /* 0x000000020400788c */ /* 0x000fc8000bf05270 */
[----:B--2---:R-:W-:Y:S02]  /*4540*/  USEL UR5, URZ, 0x1, UP0 ;  /* 0x00000001ff057887 */ /* 0x004fe40008000000 */
[----:B------:R-:W-:-:S04]  /*4550*/  USEL UR4, UR4, URZ, UP0 ;  /* 0x000000ff04047287 */ /* 0x000fc80008000000 */
[----:B------:R-:W-:Y:S01]  /*4560*/  ULEA UR4, UR4, UR19, 0x3 ;  /* 0x0000001304047291 */ /* 0x000fe2000f8e18ff */
[----:B-1----:R-:W-:-:S04]  /*4570*/  LOP3.LUT R3, R8, UR5, RZ, 0x3c, !PT ;  /* 0x0000000508037c12 */ /* 0x002fc8000f8e3cff */
[----:B------:R-:W-:-:S04]  /*4580*/  SHF.L.U32 R3, R3, 0x1f, RZ ;  /* 0x0000001f03037819 */ /* 0x000fc800000006ff */
[----:B------:R-:W1:Y:S02]  /*4590*/  SYNCS.PHASECHK.TRANS64.TRYWAIT P0, [UR4], R3 ;  /* 0x00000003ff0075a7 */ /* 0x000e640008001104 */
[----:B-1----:R-:W-:Y:S05]  /*45a0*/  @!P0 BRA `(.L_x_64) ;  /* 0x0000006c00348947 */ /* 0x002fea0003800000 */
.L_x_170:
[----:B------:R-:W-:Y:S01]  /*45b0*/  NOP ;  /* 0x0000000000007918 */ /* 0x000fe20000000000 */
[----:B-1----:R-:W1:Y:S01]  /*45c0*/  LDS R0, [UR6+0x14] ;  /* 0x00001406ff007984 */ /* 0x002e620008000800 */
[----:B------:R-:W-:Y:S01]  /*45d0*/  LOP3.LUT R2, R9, 0xffff, RZ, 0xc0, !PT ;  /* 0x0000ffff09027812 */ /* 0x000fe200078ec0ff */
[----:B------:R-:W-:Y:S02]  /*45e0*/  IMAD.MOV.U32 R3, RZ, RZ, 0xffff ;  /* 0x0000ffffff037424 */ /* 0x000fe400078e00ff */
[----:B------:R-:W-:Y:S01]  /*45f0*/  IMAD.MOV.U32 R5, RZ, RZ, 0x1 ;  /* 0x00000001ff057424 */ /* 0x000fe200078e00ff */
[----:B------:R-:W-:-:S04]  /*4600*/  SHF.R.U32.HI R2, RZ, 0x5, R2 ;  /* 0x00000005ff027819 */ /* 0x000fc80000011602 */
[-C--:B------:R-:W-:Y:S02]  /*4610*/  SHF.L.U32 R3, R3, R2.reuse, RZ ;  /* 0x0000000203037219 */ /* 0x080fe400000006ff */
[----:B------:R-:W-:Y:S02]  /*4620*/  SHF.L.U32 R5, R5, R2, RZ ;  /* 0x0000000205057219 */ /* 0x000fe400000006ff */
[----:B-1----:R-:W-:-:S04]  /*4630*/  LOP3.LUT R0, R0, R3, RZ, 0xc0, !PT ;  /* 0x0000000300007212 */ /* 0x002fc800078ec0ff */
[----:B------:R-:W-:-:S13]  /*4640*/  ISETP.NE.AND P0, PT, R0, R3, PT ;  /* 0x000000030000720c */ /* 0x000fda0003f05270 */
[----:B------:R-:W-:Y:S05]  /*4650*/  @P0 BRA `(.L_x_65) ;  /* 0x00000000005c0947 */ /* 0x000fea0003800000 */
[----:B------:R-:W1:Y:S02]  /*4660*/  LDS R0, [UR6+0x18] ;  /* 0x00001806ff007984 */ /* 0x000e640008000800 */
[----:B-1----:R-:W-:-:S04]  /*4670*/  LOP3.LUT R0, R0, R5, RZ, 0xc0, !PT ;  /* 0x0000000500007212 */ /* 0x002fc800078ec0ff */
[----:B------:R-:W-:-:S13]  /*4680*/  ISETP.NE.AND P0, PT, R0, R5, PT ;  /* 0x000000050000720c */ /* 0x000fda0003f05270 */
[----:B------:R-:W-:Y:S05]  /*4690*/  @P0 BRA `(.L_x_66) ;  /* 0x0000000000400947 */ /* 0x000fea0003800000 */
[----:B------:R-:W-:Y:S01]  /*46a0*/  R2UR UR4, R3 ;  /* 0x00000000030472ca */ /* 0x000fe200000e0000 */
[----:B------:R-:W1:Y:S01]  /*46b0*/  S2R R2, SR_LANEID ;  /* 0x0000000000027919 */ /* 0x000e620000000000 */
[----:B------:R-:W-:-:S04]  /*46c0*/  LOP3.LUT R5, RZ, R5, RZ, 0x33, !PT ;  /* 0x00000005ff057212 */ /* 0x000fc800078e33ff */
[----:B------:R-:W2:Y:S07]  /*46d0*/  REDUX UR7, R5 ;  /* 0x00000000050773c4 */ /* 0x000eae0000000000 */
[----:B------:R-:W-:-:S03]  /*46e0*/  ULOP3.LUT UR5, URZ, UR4, URZ, 0x33, !UPT ;  /* 0x00000004ff057292 */ /* 0x000fc6000f8e33ff */
[----:B------:R-:W-:Y:S02]  /*46f0*/  VOTEU.ANY UR4, UPT, PT ;  /* 0x0000000000047886 */ /* 0x000fe400038e0100 */
[----:B------:R-:W-:Y:S01]  /*4700*/  UFLO.U32 UR4, UR4 ;  /* 0x00000004000472bd */ /* 0x000fe200080e0000 */
[----:B------:R-:W-:-:S04]  /*4710*/  IMAD.U32 R0, RZ, RZ, UR5 ;  /* 0x00000005ff007e24 */ /* 0x000fc8000f8e00ff */
[----:B------:R-:W3:Y:S02]  /*4720*/  REDUX UR8, R0 ;  /* 0x00000000000873c4 */ /* 0x000ee40000000000 */
[----:B------:R1:W-:Y:S02]  /*4730*/  UTCATOMSWS.AND URZ, UR5 ;  /* 0x0000000500ff79e3 */ /* 0x0003e40008000000 */
[----:B-1----:R-:W-:Y:S01]  /*4740*/  ISETP.EQ.U32.AND P0, PT, R2, UR4, PT ;  /* 0x0000000402007c0c */ /* 0x002fe2000bf02070 */
[----:B--2---:R-:W-:Y:S02]  /*4750*/  IMAD.U32 R2, RZ, RZ, UR7 ;  /* 0x00000007ff027e24 */ /* 0x004fe4000f8e00ff */
[----:B---3--:R-:W-:-:S10]  /*4760*/  IMAD.U32 R3, RZ, RZ, UR8 ;  /* 0x00000008ff037e24 */ /* 0x008fd4000f8e00ff */
[----:B------:R1:W-:Y:S04]  /*4770*/  @P0 ATOMS.AND RZ, [UR6+0x14], R3 ;  /* 0x00001403ffff098c */ /* 0x0003e8000a800006 */
[----:B------:R1:W-:Y:S01]  /*4780*/  @P0 ATOMS.AND RZ, [UR6+0x18], R2 ;  /* 0x00001802ffff098c */ /* 0x0003e2000a800006 */
[----:B------:R-:W-:Y:S05]  /*4790*/  BRA `(.L_x_67) ;  /* 0x0000000000147947 */ /* 0x000fea0003800000 */
.L_x_66:
[----:B------:R-:W-:Y:S02]  /*47a0*/  MOV R2, 0x47c0 ;  /* 0x000047c000027802 */ /* 0x000fe40000000f00 */
[----:B----45:R-:W-:Y:S05]  /*47b0*/  CALL.REL.NOINC `($__internal_0_$__cuda_sm10x_tcgen05_guardrail_trap_col_being_dealloced_not_returned_by_alloc) ;  /* 0x0000007000207944 */ /* 0x030fea0003c00000 */
[----:B------:R-:W-:Y:S05]  /*47c0*/  BRA `(.L_x_67) ;  /* 0x0000000000087947 */ /* 0x000fea0003800000 */
.L_x_65:
[----:B------:R-:W-:Y:S02]  /*47d0*/  MOV R2, 0x47f0 ;  /* 0x000047f000027802 */ /* 0x000fe40000000f00 */
[----:B----45:R-:W-:Y:S05]  /*47e0*/  CALL.REL.NOINC `($__internal_2_$__cuda_sm10x_tcgen05_guardrail_trap_unallocated_columns_being_dealloced) ;  /* 0x00000070002c7944 */ /* 0x030fea0003c00000 */
.L_x_67:
[----:B------:R-:W-:Y:S01]  /*47f0*/  NOP ;  /* 0x0000000000007918 */ /* 0x000fe20000000000 */
[----:B------:R-:W-:Y:S05]  /*4800*/  EXIT ;  /* 0x000000000000794d */ /* 0x000fea0003800000 */
.L_x_51:
[----:B------:R-:W2:Y:S01]  /*4810*/  LDCU UR5, c[0x0][0x384] ;  /* 0x00007080ff0577ac */ /* 0x000ea20008000800 */
[----:B------:R-:W-:Y:S02]  /*4820*/  UISETP.NE.OR UP0, UPT, UR18, 0x3, !UP3 ;  /* 0x000000031200788c */ /* 0x000fe4000df05670 */
[----:B--2---:R-:W-:-:S07]  /*4830*/  UIADD3 UR5, UPT, UPT, UR5, 0x7f, URZ ;  /* 0x0000007f05057890 */ /* 0x004fce000fffe0ff */
[----:B------:R-:W-:Y:S05]  /*4840*/  BRA.U UP0, `(.L_x_68) ;  /* 0x0000001500fc7547 */ /* 0x000fea000b800000 */
[----:B------:R-:W2:Y:S01]  /*4850*/  LDCU UR57, c[0x0][0x388] ;  /* 0x00007100ff3977ac */ /* 0x000ea20008000800 */
[----:B------:R-:W3:Y:S01]  /*4860*/  S2UR UR10, SR_CgaCtaId ;  /* 0x00000000000a79c3 */ /* 0x000ee20000008800 */
[----:B------:R-:W-:Y:S01]  /*4870*/  R2UR UR47, R81 ;  /* 0x00000000512f72ca */ /* 0x000fe200000e0000 */
[----:B------:R-:W-:Y:S01]  /*4880*/  IMAD.MOV.U32 R10, RZ, RZ, 0x1 ;  /* 0x00000001ff0a7424 */ /* 0x000fe200078e00ff */
[----:B------:R-:W-:Y:S01]  /*4890*/  USHF.R.S32.HI UR4, URZ, 0x1f, UR5 ;  /* 0x0000001fff047899 */ /* 0x000fe20008011405 */
[----:B------:R-:W-:Y:S01]  /*48a0*/  R2UR UR46, R82 ;  /* 0x00000000522e72ca */ /* 0x000fe200000e0000 */
[----:B------:R-:W4:Y:S01]  /*48b0*/  LDCU UR41, c[0x0][0x370] ;  /* 0x00006e00ff2977ac */ /* 0x000f220008000800 */
[----:B------:R-:W-:Y:S02]  /*48c0*/  IMAD.MOV.U32 R8, RZ, RZ, RZ ;  /* 0x000000ffff087224 */ /* 0x000fe400078e00ff */
[----:B------:R-:W1:Y:S01]  /*48d0*/  LDC.64 R14, c[0x0][0x348] ;  /* 0x0000d200ff0e7b82 */ /* 0x000e620000000a00 */
[----:B------:R-:W-:Y:S01]  /*48e0*/  ULEA.HI UR4, UR4, UR5, URZ, 0x7 ;  /* 0x0000000504047291 */ /* 0x000fe2000f8f38ff */
[----:B------:R-:W4:Y:S03]  /*48f0*/  LDCU.128 UR32, c[0x0][0xc10] ;  /* 0x00018200ff2077ac */ /* 0x000f260008000c00 */
[----:B------:R-:W-:Y:S01]  /*4900*/  USHF.R.S32.HI UR27, URZ, 0x7, UR4 ;  /* 0x00000007ff1b7899 */ /* 0x000fe20008011404 */
[----:B--2---:R-:W-:Y:S01]  /*4910*/  IMAD.U32 R0, RZ, RZ, UR57 ;  /* 0x00000039ff007e24 */ /* 0x004fe2000f8e00ff */
[----:B------:R-:W2:Y:S04]  /*4920*/  LDCU UR40, c[0x0][0x374] ;  /* 0x00006e80ff2877ac */ /* 0x000ea80008000800 */
[----:B------:R-:W-:Y:S01]  /*4930*/  IMAD.U32 R3, RZ, RZ, UR27 ;  /* 0x0000001bff037e24 */ /* 0x000fe2000f8e00ff */
[----:B------:R-:W-:Y:S01]  /*4940*/  IABS R0, R0 ;  /* 0x0000000000007213 */ /* 0x000fe20000000000 */
[----:B------:R-:W4:Y:S03]  /*4950*/  LDCU.64 UR4, c[0x0][0x988] ;  /* 0x00013100ff0477ac */ /* 0x000f260008000a00 */
[----:B------:R-:W-:Y:S01]  /*4960*/  IABS R2, R3 ;  /* 0x0000000300027213 */ /* 0x000fe20000000000 */
[----:B------:R-:W1:Y:S01]  /*4970*/  LDCU.64 UR30, c[0x0][0x990] ;  /* 0x00013200ff1e77ac */ /* 0x000e620008000a00 */
[----:B------:R-:W-:-:S02]  /*4980*/  R2UR UR25, R0 ;  /* 0x00000000001972ca */ /* 0x000fc400000e0000 */
[----:B------:R-:W-:Y:S01]  /*4990*/  R2UR UR26, R2 ;  /* 0x00000000021a72ca */ /* 0x000fe200000e0000 */
[----:B------:R-:W-:Y:S01]  /*49a0*/  UMOV UR20, 0x400 ;  /* 0x0000040000147882 */ /* 0x000fe20000000000 */
[----:B------:R-:W1:Y:S01]  /*49b0*/  LDCU UR17, c[0x0][0xc0c] ;  /* 0x00018180ff1177ac */ /* 0x000e620008000800 */
[----:B---3--:R-:W-:Y:S01]  /*49c0*/  ULEA UR20, UR10, UR20, 0x18 ;  /* 0x000000140a147291 */ /* 0x008fe2000f8ec0ff */
[----:B------:R-:W3:Y:S07]  /*49d0*/  LDCU UR58, c[0x0][0xc20] ;  /* 0x00018400ff3a77ac */ /* 0x000eee0008000800 */
[----:B------:R-:W2:Y:S01]  /*49e0*/  I2F.RP R4, UR25 ;  /* 0x0000001900047d06 */ /* 0x000ea20008209400 */
[----:B----4-:R-:W-:Y:S01]  /*49f0*/  UISETP.NE.U32.AND UP0, UPT, UR4, URZ, UPT ;  /* 0x000000ff0400728c */ /* 0x010fe2000bf05070 */
[----:B------:R-:W4:Y:S01]  /*4a00*/  LDCU UR4, c[0x0][0xc30] ;  /* 0x00018600ff0477ac */ /* 0x000f220008000800 */
[----:B------:R-:W4:Y:S05]  /*4a10*/  LDCU UR29, c[0x0][0x38c] ;  /* 0x00007180ff1d77ac */ /* 0x000f2a0008000800 */
[----:B------:R-:W3:Y:S01]  /*4a20*/  I2F.RP R2, UR26 ;  /* 0x0000001a00027d06 */ /* 0x000ee20008209400 */
[----:B------:R-:W-:-:S02]  /*4a30*/  UISETP.NE.AND.EX UP0, UPT, UR5, URZ, UPT, UP0 ;  /* 0x000000ff0500728c */ /* 0x000fc4000bf05300 */
[----:B------:R-:W-:Y:S02]  /*4a40*/  UIADD3 UR51, UPT, UPT, UR20, 0xd8, URZ ;  /* 0x000000d814337890 */ /* 0x000fe4000fffe0ff */
[----:B------:R-:W-:-:S03]  /*4a50*/  UIADD3 UR38, UPT, UPT, UR20, 0xc0, URZ ;  /* 0x000000c014267890 */ /* 0x000fc6000fffe0ff */
[----:B--2---:R-:W2:Y:S01]  /*4a60*/  MUFU.RCP R0, R4 ;  /* 0x0000000400007308 */ /* 0x004ea20000001000 */
[----:B------:R-:W-:Y:S02]  /*4a70*/  UIADD3 UR37, UPT, UPT, UR20, 0xc8, URZ ;  /* 0x000000c814257890 */ /* 0x000fe4000fffe0ff */
[----:B------:R-:W-:Y:S02]  /*4a80*/  UIADD3 UR36, UPT, UPT, UR20, 0xd0, URZ ;  /* 0x000000d014247890 */ /* 0x000fe4000fffe0ff */
[----:B------:R-:W-:Y:S02]  /*4a90*/  UPRMT UR51, UR10, 0x654, UR51 ;  /* 0x000006540a337896 */ /* 0x000fe40008000033 */
[----:B------:R-:W-:Y:S01]  /*4aa0*/  UPRMT UR54, UR10, 0x654, UR38 ;  /* 0x000006540a367896 */ /* 0x000fe20008000026 */
[----:B---3--:R-:W3:Y:S01]  /*4ab0*/  MUFU.RCP R2, R2 ;  /* 0x0000000200027308 */ /* 0x008ee20000001000 */
[----:B------:R-:W-:Y:S02]  /*4ac0*/  UPRMT UR53, UR10, 0x654, UR37 ;  /* 0x000006540a357896 */ /* 0x000fe40008000025 */
[----:B------:R-:W-:-:S02]  /*4ad0*/  UPRMT UR52, UR10, 0x654, UR36 ;  /* 0x000006540a347896 */ /* 0x000fc40008000024 */
[----:B------:R-:W-:Y:S02]  /*4ae0*/  UIMAD.WIDE.U32 UR12, UR41, UR32, URZ ;  /* 0x00000020290c72a5 */ /* 0x000fe4000f8e00ff */
[----:B------:R-:W-:Y:S01]  /*4af0*/  UIMAD.WIDE.U32 UR14, UR40, UR35, URZ ;  /* 0x00000023280e72a5 */ /* 0x000fe2000f8e00ff */
[----:B--2---:R-:W-:Y:S01]  /*4b00*/  VIADD R0, R0, 0xffffffe ;  /* 0x0ffffffe00007836 */ /* 0x004fe20000000000 */
[----:B------:R-:W-:Y:S01]  /*4b10*/  UMOV UR8, URZ ;  /* 0x000000ff00087c82 */ /* 0x000fe20008000000 */
[----:B------:R-:W-:Y:S02]  /*4b20*/  UP2UR UR55, UPR, URZ, 0x1 ;  /* 0x00000001ff377883 */ /* 0x000fe40008000000 */
[----:B-1----:R-:W-:Y:S02]  /*4b30*/  UISETP.NE.AND UP0, UPT, UR39, 0x1, UPT ;  /* 0x000000012700788c */ /* 0x002fe4000bf05270 */
[----:B------:R-:W1:Y:S01]  /*4b40*/  F2I.FTZ.U32.TRUNC.NTZ R0, R0 ;  /* 0x0000000000007305 */ /* 0x000e62000021f000 */
[----:B------:R-:W-:Y:S01]  /*4b50*/  UISETP.NE.U32.AND UP0, UPT, UR30, URZ, UPT ;  /* 0x000000ff1e00728c */ /* 0x000fe2000bf05070 */
[----:B---3--:R-:W-:Y:S01]  /*4b60*/  VIADD R2, R2, 0xffffffe ;  /* 0x0ffffffe02027836 */ /* 0x008fe20000000000 */
[----:B------:R-:W-:-:S02]  /*4b70*/  UIADD3 UR48, UPT, UPT, UR20, 0x118, URZ ;  /* 0x0000011814307890 */ /* 0x000fc4000fffe0ff */
[----:B------:R-:W-:Y:S02]  /*4b80*/  UISETP.GE.AND UP3, UPT, UR39, 0x1, UPT ;  /* 0x000000012700788c */ /* 0x000fe4000bf66270 */
[----:B------:R-:W-:Y:S01]  /*4b90*/  UISETP.NE.AND.EX UP5, UPT, UR31, URZ, UPT, UP0 ;  /* 0x000000ff1f00728c */ /* 0x000fe2000bfa5300 */
[----:B------:R-:W2:Y:S01]  /*4ba0*/  F2I.FTZ.U32.TRUNC.NTZ R2, R2 ;  /* 0x0000000200027305 */ /* 0x000ea2000021f000 */
[----:B------:R-:W-:Y:S01]  /*4bb0*/  UMOV UR45, UR13 ;  /* 0x0000000d002d7c82 */ /* 0x000fe20008000000 */
[----:B------:R-:W-:Y:S01]  /*4bc0*/  UMOV UR44, UR15 ;  /* 0x0000000f002c7c82 */ /* 0x000fe20008000000 */
[----:B------:R-:W-:Y:S02]  /*4bd0*/  UISETP.NE.AND UP3, UPT, UR17, 0x1, UPT ;  /* 0x000000011100788c */ /* 0x000fe4000bf65270 */
[----:B------:R-:W-:Y:S01]  /*4be0*/  UISETP.NE.AND UP0, UPT, UR34, 0x1, UPT ;  /* 0x000000012200788c */ /* 0x000fe2000bf05270 */
[----:B-1----:R-:W-:Y:S01]  /*4bf0*/  R2UR UR7, R0 ;  /* 0x00000000000772ca */ /* 0x002fe200000e0000 */
[----:B------:R-:W-:Y:S01]  /*4c00*/  UPLOP3.LUT UP2, UPT, UPT, UPT, UPT, 0x40, 0x4 ;  /* 0x000000000004789c */ /* 0x000fe20003f4e870 */
[----:B------:R-:W-:Y:S01]  /*4c10*/  IABS R0, R3 ;  /* 0x0000000300007213 */ /* 0x000fe20000000000 */
[----:B------:R-:W1:Y:S04]  /*4c20*/  LDCU.64 UR18, c[0x0][0xc28] ;  /* 0x00018500ff1277ac */ /* 0x000e680008000a00 */
[----:B------:R-:W-:Y:S01]  /*4c30*/  IMAD.MOV R0, RZ, RZ, -R0 ;  /* 0x000000ffff007224 */ /* 0x000fe200078e0a00 */
[----:B--2---:R-:W-:Y:S01]  /*4c40*/  R2UR UR9, R2 ;  /* 0x00000000020972ca */ /* 0x004fe200000e0000 */
[----:B------:R-:W-:Y:S01]  /*4c50*/  IMAD.MOV.U32 R2, RZ, RZ, 0x2000 ;  /* 0x00002000ff027424 */ /* 0x000fe200078e00ff */
[----:B------:R-:W-:-:S02]  /*4c60*/  UPRMT UR48, URZ, 0x654, UR48 ;  /* 0x00000654ff307896 */ /* 0x000fc40008000030 */
[----:B------:R-:W-:Y:S01]  /*4c70*/  R2UR UR50, R0 ;  /* 0x00000000003272ca */ /* 0x000fe200000e0000 */
[----:B------:R-:W-:Y:S02]  /*4c80*/  UIADD3 UR5, UPT, UPT, URZ, -UR7, URZ ;  /* 0x80000007ff057290 */ /* 0x000fe4000fffe0ff */
[----:B------:R-:W-:Y:S02]  /*4c90*/  USHF.R.U32.HI UR45, URZ, UR33, UR45 ;  /* 0x00000021ff2d7299 */ /* 0x000fe4000801162d */
[----:B------:R-:W-:Y:S02]  /*4ca0*/  UIMAD UR5, UR5, UR25, URZ ;  /* 0x00000019050572a4 */ /* 0x000fe4000f8e02ff */
[----:B------:R-:W-:Y:S02]  /*4cb0*/  USHF.R.U32.HI UR44, URZ, UR58, UR44 ;  /* 0x0000003aff2c7299 */ /* 0x000fe4000801162c */
[----:B------:R-:W-:Y:S02]  /*4cc0*/  UIADD3 UR6, UPT, UPT, URZ, -UR9, URZ ;  /* 0x80000009ff067290 */ /* 0x000fe4000fffe0ff */
[----:B----4-:R-:W-:-:S02]  /*4cd0*/  UISETP.NE.AND UP4, UPT, UR4, 0x1, UPT ;  /* 0x000000010400788c */ /* 0x010fc4000bf85270 */
[----:B------:R-:W-:Y:S02]  /*4ce0*/  UIMAD UR10, UR6, UR26, URZ ;  /* 0x0000001a060a72a4 */ /* 0x000fe4000f8e02ff */
[----:B------:R-:W-:Y:S01]  /*4cf0*/  UISETP.NE.AND UP3, UPT, UR57, URZ, UPT ;  /* 0x000000ff3900728c */ /* 0x000fe2000bf65270 */
[----:B------:R-:W-:Y:S01]  /*4d00*/  UMOV UR6, URZ ;  /* 0x000000ff00067c82 */ /* 0x000fe20008000000 */
[----:B------:R-:W-:Y:S02]  /*4d10*/  UIMAD.WIDE.U32 UR8, UR9, UR10, UR8 ;  /* 0x0000000a090872a5 */ /* 0x000fe4000f8e0008 */
[----:B------:R-:W-:Y:S02]  /*4d20*/  UIMAD.WIDE.U32 UR42, UR7, UR5, UR6 ;  /* 0x00000005072a72a5 */ /* 0x000fe4000f8e0006 */
[----:B------:R-:W-:Y:S02]  /*4d30*/  UISETP.NE.AND UP0, UPT, UR29, URZ, UPT ;  /* 0x000000ff1d00728c */ /* 0x000fe4000bf05270 */
[----:B------:R-:W-:-:S03]  /*4d40*/  UISETP.NE.AND UP6, UPT, UR27, URZ, UPT ;  /* 0x000000ff1b00728c */ /* 0x000fc6000bfc5270 */
[----:B------:R-:W-:Y:S01]  /*4d50*/  UMOV UR42, UR43 ;  /* 0x0000002b002a7c82 */ /* 0x000fe20008000000 */
[----:B-1----:R-:W-:-:S07]  /*4d60*/  UMOV UR43, UR9 ;  /* 0x00000009002b7c82 */ /* 0x002fce0008000000 */
.L_x_79:
[----:B------:R-:W-:Y:S04]  /*4d70*/  SHF.L.U32 R3, R8, 0x1f, RZ ;  /* 0x0000001f08037819 */ /* 0x000fe800000006ff */
[----:B-1----:R-:W1:Y:S02]  /*4d80*/  SYNCS.PHASECHK.TRANS64.TRYWAIT P0, [UR20+0x110], R3 ;  /* 0x00011003ff0075a7 */ /* 0x002e640008001114 */
[----:B-1----:R-:W-:Y:S05]  /*4d90*/  @!P0 BRA `(.L_x_69) ;  /* 0x0000006400508947 */ /* 0x002fea0003800000 */
.L_x_172:
[----:B------:R-:W2:Y:S01]  /*4da0*/  LDS.128 R4, [UR20+0x150] ;  /* 0x00015014ff047984 */ /* 0x000ea20008000c00 */
[----:B------:R-:W-:Y:S01]  /*4db0*/  UISETP.GE.AND UP0, UPT, UR39, 0x1, UPT ;  /* 0x000000012700788c */ /* 0x000fe2000bf06270 */
[----:B------:R-:W-:Y:S01]  /*4dc0*/  @!PT LDS RZ, [RZ] ;  /* 0x00000000fffff984 */ /* 0x000fe20000000800 */
[----:B------:R-:W-:Y:S01]  /*4dd0*/  @!PT LDS RZ, [RZ] ;  /* 0x00000000fffff984 */ /* 0x000fe20000000800 */
[----:B------:R-:W-:Y:S01]  /*4de0*/  @!PT LDS RZ, [RZ] ;  /* 0x00000000fffff984 */ /* 0x000fe20000000800 */
[----:B------:R-:W-:Y:S01]  /*4df0*/  @!PT LDS RZ, [RZ] ;  /* 0x00000000fffff984 */ /* 0x000fe20000000800 */
[----:B------:R3:W-:Y:S06]  /*4e00*/  MEMBAR.ALL.CTA ;  /* 0x0000000000007992 */ /* 0x0007ec0000008000 */
[----:B---3--:R-:W3:Y:S02]  /*4e10*/  FENCE.VIEW.ASYNC.S ;  /* 0x00000000000073c6 */ /* 0x008ee40000000000 */
[----:B---3--:R-:W-:Y:S01]  /*4e20*/  SYNCS.ARRIVE.TRANS64.RED.A1T0 RZ, [UR48], RZ ;  /* 0x000000ffffff79a7 */ /* 0x008fe20008100430 */
[----:B--2---:R-:W-:Y:S11]  /*4e30*/  LOP3.LUT P0, RZ, R6, 0x1, RZ, 0xc0, !PT ;  /* 0x0000000106ff7812 */ /* 0x004ff6000780c0ff */
[----:B------:R-:W-:Y:S02]  /*4e40*/  @!UPT UIADD3 URZ, UPT, UPT, URZ, URZ, URZ ;  /* 0x000000fffffff290 */ /* 0x000fe4000fffe0ff */
[----:B------:R-:W-:Y:S01]  /*4e50*/  VOTEU.ANY UP3, P0 ;  /* 0x0000000000ff7886 */ /* 0x000fe20000060100 */
[----:B------:R-:W-:Y:S11]  /*4e60*/  PLOP3.LUT P0, PT, PT, PT, UP3, 0x80, 0x8 ;  /* 0x000000000008781c */ /* 0x000ff60003f0f038 */
[----:B------:R-:W-:Y:S02]  /*4e70*/  @!UPT UIADD3 URZ, UPT, UPT, URZ, URZ, URZ ;  /* 0x000000fffffff290 */ /* 0x000fe4000fffe0ff */
[----:B-1----:R-:W-:Y:S02]  /*4e80*/  @P0 MOV R3, R4 ;  /* 0x0000000400030202 */ /* 0x002fe40000000f00 */
[----:B------:R-:W-:Y:S02]  /*4e90*/  @P0 LOP3.LUT R0, R5, 0xffff, RZ, 0xc0, !PT ;  /* 0x0000ffff05000812 */ /* 0x000fe400078ec0ff */
[----:B------:R-:W-:Y:S02]  /*4ea0*/  @P0 R2UR UR5, R3 ;  /* 0x00000000030502ca */ /* 0x000fe400000e0000 */
[----:B------:R-:W-:Y:S11]  /*4eb0*/  @P0 R2UR UR4, R0 ;  /* 0x00000000000402ca */ /* 0x000ff600000e0000 */
[----:B------:R-:W-:Y:S02]  /*4ec0*/  @UP3 UMOV UR16, UR5 ;  /* 0x0000000500103c82 */ /* 0x000fe40008000000 */
[----:B------:R-:W-:Y:S01]  /*4ed0*/  @UP3 UMOV UR15, UR4 ;  /* 0x00000004000f3c82 */ /* 0x000fe20008000000 */
[----:B------:R-:W-:Y:S05]  /*4ee0*/  BRA.U !UP0, `(.L_x_70) ;  /* 0x0000000108c07547 */ /* 0x000fea000b800000 */
[----:B------:R-:W-:Y:S02]  /*4ef0*/  UIMAD.WIDE.U32 UR8, UR15, UR35, URZ ;  /* 0x000000230f0872a5 */ /* 0x000fe4000f8e00ff */
[----:B------:R-:W-:Y:S02]  /*4f00*/  UP2UR UR14, UPR, URZ, 0x4 ;  /* 0x00000004ff0e7883 */ /* 0x000fe40008000000 */
[----:B------:R-:W-:Y:S02]  /*4f10*/  UISETP.NE.AND UP2, UPT, UR34, 0x1, UPT ;  /* 0x000000012200788c */ /* 0x000fe4000bf45270 */
[----:B------:R-:W-:Y:S02]  /*4f20*/  UIMAD.WIDE.U32 UR10, UR16, UR32, URZ ;  /* 0x00000020100a72a5 */ /* 0x000fe4000f8e00ff */
[----:B------:R-:W-:Y:S02]  /*4f30*/  USEL UR4, UR40, UR44, !UP2 ;  /* 0x0000002c28047287 */ /* 0x000fe4000d000000 */
[----:B------:R-:W-:Y:S02]  /*4f40*/  UISETP.NE.AND UP0, UPT, UR17, 0x1, UPT ;  /* 0x000000011100788c */ /* 0x000fe4000bf05270 */
[----:B------:R-:W-:Y:S02]  /*4f50*/  UP2UR UR24, UPR, URZ, 0x2 ;  /* 0x00000002ff187883 */ /* 0x000fe40008000000 */
[----:B------:R-:W-:Y:S02]  /*4f60*/  UISETP.NE.AND UP1, UPT, UR39, 0x1, UPT ;  /* 0x000000012700788c */ /* 0x000fe4000bf25270 */
[----:B------:R-:W-:Y:S02]  /*4f70*/  UIMAD.WIDE.U32 UR12, UR4, UR18, URZ ;  /* 0x00000012040c72a5 */ /* 0x000fe4000f8e00ff */
[----:B------:R-:W-:Y:S01]  /*4f80*/  USEL UR7, UR41, UR45, !UP0 ;  /* 0x0000002d29077287 */ /* 0x000fe2000c000000 */
[----:B------:R-:W-:Y:S02]  /*4f90*/  UMOV UR5, UR9 ;  /* 0x0000000900057c82 */ /* 0x000fe40008000000 */
[----:B------:R-:W-:Y:S02]  /*4fa0*/  USHF.R.U32.HI UR6, URZ, UR58, UR5 ;  /* 0x0000003aff067299 */ /* 0x000fe40008011605 */
[----:B------:R-:W-:Y:S02]  /*4fb0*/  UIMAD.WIDE.U32 UR22, UR7, UR18, URZ ;  /* 0x00000012071672a5 */ /* 0x000fe4000f8e00ff */
[----:B------:R-:W-:Y:S02]  /*4fc0*/  USEL UR6, UR15, UR6, !UP2 ;  /* 0x000000060f067287 */ /* 0x000fe4000d000000 */
[----:B------:R-:W-:Y:S01]  /*4fd0*/  UISETP.NE.AND UP2, UPT, UR14, URZ, UPT ;  /* 0x000000ff0e00728c */ /* 0x000fe2000bf45270 */
[----:B------:R-:W-:Y:S01]  /*4fe0*/  UMOV UR5, UR11 ;  /* 0x0000000b00057c82 */ /* 0x000fe20008000000 */
[----:B------:R-:W-:Y:S02]  /*4ff0*/  UIMAD.WIDE.U32 UR10, UR6, UR18, URZ ;  /* 0x00000012060a72a5 */ /* 0x000fe4000f8e00ff */
[----:B------:R-:W-:Y:S03]  /*5000*/  USHF.R.U32.HI UR8, URZ, UR33, UR5 ;  /* 0x00000021ff087299 */ /* 0x000fe60008011605 */
[----:B------:R-:W-:Y:S02]  /*5010*/  UMOV UR5, UR13 ;  /* 0x0000000d00057c82 */ /* 0x000fe40008000000 */
[----:B------:R-:W-:Y:S03]  /*5020*/  @UP1 USHF.R.U32.HI UR4, URZ, UR19, UR5 ;  /* 0x00000013ff041299 */ /* 0x000fe60008011605 */
[----:B------:R-:W-:Y:S01]  /*5030*/  UMOV UR5, UR23 ;  /* 0x0000001700057c82 */ /* 0x000fe20008000000 */
[----:B------:R-:W-:Y:S02]  /*5040*/  UIMAD UR4, UR39, UR4, URZ ;  /* 0x00000004270472a4 */ /* 0x000fe4000f8e02ff */
[----:B------:R-:W-:Y:S02]  /*5050*/  @UP1 USHF.R.U32.HI UR7, URZ, UR19, UR5 ;  /* 0x00000013ff071299 */ /* 0x000fe40008011605 */
[----:B------:R-:W-:Y:S02]  /*5060*/  USEL UR5, UR16, UR8, !UP0 ;  /* 0x0000000810057287 */ /* 0x000fe4000c000000 */
[----:B------:R-:W-:Y:S02]  /*5070*/  UIMAD UR8, UR39, UR7, URZ ;  /* 0x00000007270872a4 */ /* 0x000fe4000f8e02ff */
[----:B------:R-:W-:Y:S03]  /*5080*/  UISETP.GE.AND UP0, UPT, UR6, UR4, UPT ;  /* 0x000000040600728c */ /* 0x000fe6000bf06270 */
[----:B------:R-:W-:Y:S01]  /*5090*/  UMOV UR4, UR11 ;  /* 0x0000000b00047c82 */ /* 0x000fe20008000000 */
[----:B------:R-:W-:Y:S02]  /*50a0*/  UISETP.GE.OR UP0, UPT, UR5, UR8, UP0 ;  /* 0x000000080500728c */ /* 0x000fe40008706670 */
[----:B------:R-:W-:Y:S02]  /*50b0*/  USHF.R.U32.HI UR4, URZ, UR19, UR4 ;  /* 0x00000013ff047299 */ /* 0x000fe40008011604 */
[----:B------:R-:W-:Y:S02]  /*50c0*/  UIMAD.WIDE.U32 UR8, UR5, UR18, URZ ;  /* 0x00000012050872a5 */ /* 0x000fe4000f8e00ff */
[----:B------:R-:W-:Y:S04]  /*50d0*/  USEL UR10, UR6, UR4, !UP1 ;  /* 0x00000004060a7287 */ /* 0x000fe8000c800000 */
[----:B------:R-:W-:Y:S01]  /*50e0*/  UIADD3 UR11, UPT, UPT, -UR10, URZ, URZ ;  /* 0x000000ff0a0b7290 */ /* 0x000fe2000fffe1ff */
[----:B------:R-:W-:Y:S02]  /*50f0*/  @!UP0 UMOV UR4, UR9 ;  /* 0x0000000900048c82 */ /* 0x000fe40008000000 */
[----:B------:R-:W-:Y:S02]  /*5100*/  @!UP0 USHF.R.U32.HI UR4, URZ, UR19, UR4 ;  /* 0x00000013ff048299 */ /* 0x000fe40008011604 */
[----:B------:R-:W-:Y:S02]  /*5110*/  UIMAD UR8, UR39, UR11, UR6 ;  /* 0x0000000b270872a4 */ /* 0x000fe4000f8e0206 */
[----:B------:R-:W-:Y:S02]  /*5120*/  @!UP0 USEL UR4, UR5, UR4, !UP1 ;  /* 0x0000000405048287 */ /* 0x000fe4000c800000 */
[----:B------:R-:W-:Y:S02]  /*5130*/  UISETP.NE.AND UP1, UPT, UR24, URZ, UPT ;  /* 0x000000ff1800728c */ /* 0x000fe4000bf25270 */
[----:B------:R-:W-:Y:S02]  /*5140*/  @!UP0 UIMAD UR8, UR7, UR8, UR4 ;  /* 0x00000008070882a4 */ /* 0x000fe4000f8e0204 */
[----:B------:R-:W-:Y:S02]  /*5150*/  @!UP0 UIADD3 UR9, UPT, UPT, UR10, -UR4, URZ ;  /* 0x800000040a098290 */ /* 0x000fe4000fffe0ff */
[----:B------:R-:W-:Y:S02]  /*5160*/  UIADD3 UR4, UPT, UPT, -UR5, URZ, URZ ;  /* 0x000000ff05047290 */ /* 0x000fe4000fffe1ff */
[----:B------:R-:W-:Y:S02]  /*5170*/  UIADD3 UR7, UPT, UPT, -UR6, URZ, URZ ;  /* 0x000000ff06077290 */ /* 0x000fe4000fffe1ff */
[----:B------:R-:W-:Y:S02]  /*5180*/  @!UP0 UIMAD UR6, UR9, UR39, UR5 ;  /* 0x00000027090682a4 */ /* 0x000fe4000f8e0205 */
[----:B------:R-:W-:Y:S02]  /*5190*/  UIMAD UR16, UR17, UR4, UR16 ;  /* 0x00000004111072a4 */ /* 0x000fe4000f8e0210 */
[----:B------:R-:W-:Y:S01]  /*51a0*/  UIMAD UR15, UR34, UR7, UR15 ;  /* 0x00000007220f72a4 */ /* 0x000fe2000f8e020f */
[----:B------:R-:W-:Y:S02]  /*51b0*/  @!UP0 UMOV UR5, UR8 ;  /* 0x0000000800058c82 */ /* 0x000fe40008000000 */
[----:B------:R-:W-:Y:S02]  /*51c0*/  UIMAD UR16, UR5, UR17, UR16 ;  /* 0x00000011051072a4 */ /* 0x000fe4000f8e0210 */
[----:B------:R-:W-:Y:S11]  /*51d0*/  UIMAD UR15, UR6, UR34, UR15 ;  /* 0x00000022060f72a4 */ /* 0x000ff6000f8e020f */
[----:B------:R-:W-:Y:S01]  /*51e0*/  @!UPT UIADD3 URZ, UPT, UPT, URZ, URZ, URZ ;  /* 0x000000fffffff290 */ /* 0x000fe2000fffe0ff */
.L_x_70:
[----:B------:R-:W1:Y:S01]  /*51f0*/  @!UP4 LDCU.128 UR8, c[0x0][0xc10] ;  /* 0x00018200ff08c7ac */ /* 0x000e620008000c00 */
[----:B------:R-:W-:Y:S04]  /*5200*/  MOV R0, UR21 ;  /* 0x0000001500007c02 */ /* 0x000fe80008000f00 */
[----:B------:R-:W-:Y:S01]  /*5210*/  IABS R0, R0 ;  /* 0x0000000000007213 */ /* 0x000fe20000000000 */
[----:B------:R-:W2:Y:S01]  /*5220*/  @!UP4 LDCU UR5, c[0x0][0xc0c] ;  /* 0x00018180ff05c7ac */ /* 0x000ea20008000800 */
[----:B-1----:R-:W-:Y:S07]  /*5230*/  UIMAD.WIDE.U32 UR6, UR16, UR8, URZ ;  /* 0x00000008100672a5 */ /* 0x002fee000f8e00ff */
[----:B------:R-:W-:Y:S01]  /*5240*/  @!UP4 UMOV UR4, UR7 ;  /* 0x000000070004cc82 */ /* 0x000fe20008000000 */
[----:B--2---:R-:W-:Y:S02]  /*5250*/  @!UP4 UISETP.NE.AND UP0, UPT, UR5, 0x1, UPT ;  /* 0x000000010500c88c */ /* 0x004fe4000bf05270 */
[----:B------:R-:W-:Y:S02]  /*5260*/  @!UP4 USHF.R.U32.HI UR4, URZ, UR9, UR4 ;  /* 0x00000009ff04c299 */ /* 0x000fe40008011604 */
[----:B------:R-:W-:Y:S02]  /*5270*/  UIMAD.WIDE.U32 UR6, UR15, UR11, URZ ;  /* 0x0000000b0f0672a5 */ /* 0x000fe4000f8e00ff */
[----:B------:R-:W-:Y:S02]  /*5280*/  @!UP4 USEL UR8, UR16, UR4, !UP0 ;  /* 0x000000041008c287 */ /* 0x000fe4000c000000 */
[----:B------:R-:W-:Y:S03]  /*5290*/  @!UP4 UISETP.NE.AND UP0, UPT, UR10, 0x1, UPT ;  /* 0x000000010a00c88c */ /* 0x000fe6000bf05270 */
[----:B------:R-:W-:Y:S02]  /*52a0*/  @!UP4 UMOV UR6, UR7 ;  /* 0x000000070006cc82 */ /* 0x000fe40008000000 */
[----:B------:R-:W1:Y:S02]  /*52b0*/  @!UP4 LDCU UR4, c[0x0][0xc20] ;  /* 0x00018400ff04c7ac */ /* 0x000e640008000800 */
[----:B-1----:R-:W-:Y:S04]  /*52c0*/  @!UP4 USHF.R.U32.HI UR6, URZ, UR4, UR6 ;  /* 0x00000004ff06c299 */ /* 0x002fe80008011606 */
[----:B------:R-:W-:Y:S04]  /*52d0*/  @!UP4 USEL UR6, UR15, UR6, !UP0 ;  /* 0x000000060f06c287 */ /* 0x000fe8000c000000 */
[----:B------:R-:W-:Y:S02]  /*52e0*/  @!UP4 UIADD3 UR4, UPT, UPT, -UR8, UR6, URZ ;  /* 0x000000060804c290 */ /* 0x000fe4000fffe1ff */
[----:B------:R-:W-:Y:S02]  /*52f0*/  @!UP4 UIADD3 UR6, UPT, UPT, UR8, -UR6, URZ ;  /* 0x800000060806c290 */ /* 0x000fe4000fffe0ff */
[----:B------:R-:W-:Y:S02]  /*5300*/  @!UP4 UIMAD UR16, UR4, UR5, UR16 ;  /* 0x000000050410c2a4 */ /* 0x000fe4000f8e0210 */
[----:B------:R-:W-:Y:S01]  /*5310*/  @!UP4 UIMAD UR15, UR6, UR10, UR15 ;  /* 0x0000000a060fc2a4 */ /* 0x000fe2000f8e020f */
[----:B------:R-:W-:Y:S11]  /*5320*/  BRA.U UP2, `(.L_x_71) ;  /* 0x0000000102107547 */ /* 0x000ff6000b800000 */
[----:B------:R-:W-:Y:S04]  /*5330*/  MOV R3, UR56 ;  /* 0x0000003800037c02 */ /* 0x000fe80008000f00 */
[----:B------:R-:W-:Y:S04]  /*5340*/  SHF.L.U32 R12, R3, 0x1f, RZ ;  /* 0x0000001f030c7819 */ /* 0x000fe800000006ff */
[----:B------:R-:W1:Y:S02]  /*5350*/  SYNCS.PHASECHK.TRANS64.TRYWAIT P1, [UR20+0x108], R12 ;  /* 0x0001080cff0075a7 */ /* 0x000e640008021114 */
[----:B-1----:R-:W-:Y:S05]  /*5360*/  @!P1 BRA `(.L_x_72) ;  /* 0x0000005c00f49947 */ /* 0x002fea0003800000 */
.L_x_71:
[----:B------:R-:W-:Y:S01]  /*5370*/  UISETP.NE.AND UP2, UPT, UR57, URZ, UPT ;  /* 0x000000ff3900728c */ /* 0x000fe2000bf45270 */
[----:B------:R-:W-:Y:S01]  /*5380*/  R2UR UR4, R0 ;  /* 0x00000000000472ca */ /* 0x000fe200000e0000 */
[----:B------:R-:W-:Y:S11]  /*5390*/  USHF.L.U32 UR11, UR28, 0x7, URZ ;  /* 0x000000071c0b7899 */ /* 0x000ff600080006ff */
[----:B------:R-:W-:Y:S01]  /*53a0*/  @!UPT UIADD3 URZ, UPT, UPT, URZ, URZ, URZ ;  /* 0x000000fffffff290 */ /* 0x000fe2000fffe0ff */
[----:B------:R-:W-:Y:S07]  /*53b0*/  UIMAD.WIDE.U32 UR6, UR43, UR4, URZ ;  /* 0x000000042b0672a5 */ /* 0x000fee000f8e00ff */
[----:B------:R-:W-:Y:S02]  /*53c0*/  UMOV UR12, UR7 ;  /* 0x00000007000c7c82 */ /* 0x000fe40008000000 */
[----:B------:R-:W-:Y:S04]  /*53d0*/  UIMAD UR4, UR12, UR50, UR4 ;  /* 0x000000320c0472a4 */ /* 0x000fe8000f8e0204 */
[----:B------:R-:W-:Y:S11]  /*53e0*/  UISETP.GT.U32.AND UP0, UPT, UR26, UR4, UPT ;  /* 0x000000041a00728c */ /* 0x000ff6000bf04070 */
[----:B------:R-:W-:Y:S02]  /*53f0*/  @!UP0 UIADD3 UR4, UPT, UPT, UR4, -UR26, URZ ;  /* 0x8000001a04048290 */ /* 0x000fe4000fffe0ff */
[----:B------:R-:W-:Y:S02]  /*5400*/  @!UP0 UIADD3 UR12, UPT, UPT, UR12, 0x1, URZ ;  /* 0x000000010c0c8890 */ /* 0x000fe4000fffe0ff */
[----:B------:R-:W-:Y:S02]  /*5410*/  UISETP.GE.U32.AND UP0, UPT, UR4, UR26, UPT ;  /* 0x0000001a0400728c */ /* 0x000fe4000bf06070 */
[----:B------:R-:W-:Y:S09]  /*5420*/  ULOP3.LUT UR4, UR21, UR27, URZ, 0x3c, !UPT ;  /* 0x0000001b15047292 */ /* 0x000ff2000f8e3cff */
[----:B------:R-:W-:Y:S02]  /*5430*/  @UP0 UIADD3 UR12, UPT, UPT, UR12, 0x1, URZ ;  /* 0x000000010c0c0890 */ /* 0x000fe4000fffe0ff */
[----:B------:R-:W-:Y:S11]  /*5440*/  UISETP.GE.AND UP0, UPT, UR4, URZ, UPT ;  /* 0x000000ff0400728c */ /* 0x000ff6000bf06270 */
[----:B------:R-:W-:Y:S02]  /*5450*/  @!UP0 UIADD3 UR12, UPT, UPT, -UR12, URZ, URZ ;  /* 0x000000ff0c0c8290 */ /* 0x000fe4000fffe1ff */
[----:B------:R-:W-:Y:S06]  /*5460*/  @!UP6 ULOP3.LUT UR12, URZ, UR27, URZ, 0x33, !UPT ;  /* 0x0000001bff0ce292 */ /* 0x000fec000f8e33ff */
[----:B------:R-:W-:Y:S05]  /*5470*/  IMAD.U32 R0, RZ, RZ, UR12 ;  /* 0x0000000cff007e24 */ /* 0x000fea000f8e00ff */
[----:B------:R-:W-:Y:S04]  /*5480*/  IABS R0, R0 ;  /* 0x0000000000007213 */ /* 0x000fe80000000000 */
[----:B------:R-:W-:Y:S01]  /*5490*/  R2UR UR4, R0 ;  /* 0x00000000000472ca */ /* 0x000fe200000e0000 */
[----:B------:R-:W-:Y:S05]  /*54a0*/  IMAD.U32 R0, RZ, RZ, UR29 ;  /* 0x0000001dff007e24 */ /* 0x000fea000f8e00ff */
[----:B------:R-:W-:Y:S04]  /*54b0*/  IABS R9, R0 ;  /* 0x0000000000097213 */ /* 0x000fe80000000000 */
[----:B------:R-:W2:Y:S03]  /*54c0*/  I2F.RP R16, R9 ;  /* 0x0000000900107306 */ /* 0x000ea60000209400 */
[----:B------:R-:W-:Y:S07]  /*54d0*/  UIMAD.WIDE.U32 UR6, UR42, UR4, URZ ;  /* 0x000000042a0672a5 */ /* 0x000fee000f8e00ff */
[----:B------:R-:W-:Y:S02]  /*54e0*/  UMOV UR13, UR7 ;  /* 0x00000007000d7c82 */ /* 0x000fe40008000000 */
[----:B------:R-:W-:Y:S01]  /*54f0*/  UIADD3 UR5, UPT, UPT, -UR13, URZ, URZ ;  /* 0x000000ff0d057290 */ /* 0x000fe2000fffe1ff */
[----:B--2---:R-:W2:Y:S03]  /*5500*/  MUFU.RCP R0, R16 ;  /* 0x0000001000007308 */ /* 0x004ea60000001000 */
[----:B------:R-:W-:Y:S04]  /*5510*/  UIMAD UR4, UR25, UR5, UR4 ;  /* 0x00000005190472a4 */ /* 0x000fe8000f8e0204 */
[----:B------:R-:W-:Y:S11]  /*5520*/  UISETP.GT.U32.AND UP0, UPT, UR25, UR4, UPT ;  /* 0x000000041900728c */ /* 0x000ff6000bf04070 */
[----:B------:R-:W-:Y:S01]  /*5530*/  @!UP0 UIADD3 UR4, UPT, UPT, UR4, -UR25, URZ ;  /* 0x8000001904048290 */ /* 0x000fe2000fffe0ff */
[----:B--2---:R-:W-:Y:S01]  /*5540*/  VIADD R11, R0, 0xffffffe ;  /* 0x0ffffffe000b7836 */ /* 0x004fe20000000000 */
[----:B------:R-:W-:Y:S02]  /*5550*/  @!UP0 UIADD3 UR13, UPT, UPT, UR13, 0x1, URZ ;  /* 0x000000010d0d8890 */ /* 0x000fe4000fffe0ff */
[----:B------:R-:W-:Y:S01]  /*5560*/  UISETP.GE.U32.AND UP0, UPT, UR4, UR25, UPT ;  /* 0x000000190400728c */ /* 0x000fe2000bf06070 */
[----:B------:R-:W1:Y:S01]  /*5570*/  F2I.FTZ.U32.TRUNC.NTZ R13, R11 ;  /* 0x0000000b000d7305 */ /* 0x000e62000021f000 */
[----:B------:R-:W-:Y:S09]  /*5580*/  ULOP3.LUT UR4, UR12, UR57, URZ, 0x3c, !UPT ;  /* 0x000000390c047292 */ /* 0x000ff2000f8e3cff */
[----:B------:R-:W-:Y:S02]  /*5590*/  @UP0 UIADD3 UR13, UPT, UPT, UR13, 0x1, URZ ;  /* 0x000000010d0d0890 */ /* 0x000fe4000fffe0ff */
[----:B------:R-:W-:Y:S01]  /*55a0*/  UISETP.GE.AND UP0, UPT, UR4, URZ, UPT ;  /* 0x000000ff0400728c */ /* 0x000fe2000bf06270 */
[----:B-1----:R-:W-:Y:S05]  /*55b0*/  IADD3 R12, PT, PT, RZ, -R13, RZ ;  /* 0x8000000dff0c7210 */ /* 0x002fea0007ffe0ff */
[----:B------:R-:W-:Y:S02]  /*55c0*/  IMAD R3, R12, R9, RZ ;  /* 0x000000090c037224 */ /* 0x000fe400078e02ff */
[----:B------:R-:W-:Y:S03]  /*55d0*/  IMAD.MOV.U32 R12, RZ, RZ, RZ ;  /* 0x000000ffff0c7224 */ /* 0x000fe600078e00ff */
[----:B------:R-:W-:Y:S02]  /*55e0*/  @!UP0 UIADD3 UR13, UPT, UPT, -UR13, URZ, URZ ;  /* 0x000000ff0d0d8290 */ /* 0x000fe4000fffe1ff */
[----:B------:R-:W-:Y:S01]  /*55f0*/  @!UP2 ULOP3.LUT UR13, URZ, UR57, URZ, 0x33, !UPT ;  /* 0x00000039ff0da292 */ /* 0x000fe2000f8e33ff */
[----:B------:R-:W-:Y:S01]  /*5600*/  IMAD.HI.U32 R13, R13, R3, R12 ;  /* 0x000000030d0d7227 */ /* 0x000fe200078e000c */
[----:B------:R-:W-:Y:S02]  /*5610*/  UISETP.NE.AND UP2, UPT, UR29, URZ, UPT ;  /* 0x000000ff1d00728c */ /* 0x000fe4000bf45270 */
[----:B------:R-:W-:Y:S02]  /*5620*/  ULOP3.LUT UR4, UR13, UR29, URZ, 0x3c, !UPT ;  /* 0x0000001d0d047292 */ /* 0x000fe4000f8e3cff */
[----:B------:R-:W-:Y:S01]  /*5630*/  UIADD3 UR5, UPT, UPT, -UR13, URZ, URZ ;  /* 0x000000ff0d057290 */ /* 0x000fe2000fffe1ff */
[----:B------:R-:W-:Y:S01]  /*5640*/  IMAD.U32 R0, RZ, RZ, UR13 ;  /* 0x0000000dff007e24 */ /* 0x000fe2000f8e00ff */
[----:B------:R-:W-:Y:S02]  /*5650*/  UISETP.GE.AND UP0, UPT, UR4, URZ, UPT ;  /* 0x000000ff0400728c */ /* 0x000fe4000bf06270 */
[----:B------:R-:W-:Y:S02]  /*5660*/  UIADD3 UR4, UPT, UPT, -UR12, URZ, URZ ;  /* 0x000000ff0c047290 */ /* 0x000fe4000fffe1ff */
[----:B------:R-:W-:Y:S01]  /*5670*/  IABS R0, R0 ;  /* 0x0000000000007213 */ /* 0x000fe20000000000 */
[----:B------:R-:W-:Y:S02]  /*5680*/  UIMAD UR12, UR57, UR5, UR12 ;  /* 0x00000005390c72a4 */ /* 0x000fe4000f8e020c */
[----:B------:R-:W-:Y:S02]  /*5690*/  UIMAD UR4, UR27, UR4, UR21 ;  /* 0x000000041b0472a4 */ /* 0x000fe4000f8e0215 */
[----:B------:R-:W-:Y:S02]  /*56a0*/  IMAD.HI.U32 R13, R13, R0, RZ ;  /* 0x000000000d0d7227 */ /* 0x000fe400078e00ff */
[----:B------:R-:W-:Y:S03]  /*56b0*/  USHF.L.U32 UR4, UR4, 0x7, URZ ;  /* 0x0000000704047899 */ /* 0x000fe600080006ff */
[----:B------:R-:W-:Y:S05]  /*56c0*/  IADD3 R3, PT, PT, -R13, RZ, RZ ;  /* 0x000000ff0d037210 */ /* 0x000fea0007ffe1ff */
[C---:B------:R-:W-:Y:S05]  /*56d0*/  IMAD R0, R9.reuse, R3, R0 ;  /* 0x0000000309007224 */ /* 0x040fea00078e0200 */
[----:B------:R-:W-:Y:S11]  /*56e0*/  ISETP.GT.U32.AND P1, PT, R9, R0, PT ;  /* 0x000000000900720c */ /* 0x000ff60003f24070 */
[----:B------:R-:W-:Y:S02]  /*56f0*/  @!UPT UIADD3 URZ, UPT, UPT, URZ, URZ, URZ ;  /* 0x000000fffffff290 */ /* 0x000fe4000fffe0ff */
[----:B------:R-:W-:Y:S02]  /*5700*/  @!P1 IMAD.IADD R0, R0, 0x1, -R9 ;  /* 0x0000000100009824 */ /* 0x000fe400078e0a09 */
[----:B------:R-:W-:Y:S01]  /*5710*/  @!P1 VIADD R13, R13, 0x1 ;  /* 0x000000010d0d9836 */ /* 0x000fe20000000000 */
[----:B------:R-:W-:Y:S02]  /*5720*/  ISETP.NE.U32.AND P1, PT, RZ, UR30, PT ;  /* 0x0000001eff007c0c */ /* 0x000fe4000bf25070 */
[----:B------:R-:W-:Y:S02]  /*5730*/  ISETP.GE.U32.AND P2, PT, R0, R9, PT ;  /* 0x000000090000720c */ /* 0x000fe40003f46070 */
[----:B------:R-:W-:Y:S02]  /*5740*/  ISETP.NE.AND.EX P1, PT, RZ, UR31, PT, P1 ;  /* 0x0000001fff007c0c */ /* 0x000fe4000bf25310 */
[----:B------:R-:W-:Y:S09]  /*5750*/  SHF.L.U32 R9, R10, 0x1f, RZ ;  /* 0x0000001f0a097819 */ /* 0x000ff200000006ff */
[----:B------:R-:W-:Y:S04]  /*5760*/  @P2 IADD3 R13, PT, PT, R13, 0x1, RZ ;  /* 0x000000010d0d2810 */ /* 0x000fe80007ffe0ff */
[----:B------:R-:W-:Y:S11]  /*5770*/  R2UR UR14, R13 ;  /* 0x000000000d0e72ca */ /* 0x000ff600000e0000 */
[----:B------:R-:W-:Y:S02]  /*5780*/  @!UPT UIADD3 URZ, UPT, UPT, URZ, URZ, URZ ;  /* 0x000000fffffff290 */ /* 0x000fe4000fffe0ff */
[----:B------:R-:W-:Y:S02]  /*5790*/  @!UP0 UIADD3 UR14, UPT, UPT, -UR14, URZ, URZ ;  /* 0x000000ff0e0e8290 */ /* 0x000fe4000fffe1ff */
[----:B------:R-:W-:Y:S04]  /*57a0*/  @!UP2 ULOP3.LUT UR14, URZ, UR29, URZ, 0x33, !UPT ;  /* 0x0000001dff0ea292 */ /* 0x000fe8000f8e33ff */
[----:B------:R-:W-:Y:S04]  /*57b0*/  UIADD3 UR6, UPT, UPT, -UR14, URZ, URZ ;  /* 0x000000ff0e067290 */ /* 0x000fe8000fffe1ff */
[----:B------:R-:W-:Y:S01]  /*57c0*/  UIMAD UR13, UR29, UR6, UR13 ;  /* 0x000000061d0d72a4 */ /* 0x000fe2000f8e020d */
[----:B------:R-:W-:Y:S11]  /*57d0*/  BRA.U !UP5, `(.L_x_73) ;  /* 0x000000010d387547 */ /* 0x000ff6000b800000 */
[----:B------:R-:W-:Y:S01]  /*57e0*/  UISETP.NE.AND UP1, UPT, UR55, URZ, UPT ;  /* 0x000000ff3700728c */ /* 0x000fe2000bf25270 */
[----:B------:R-:W-:Y:S01]  /*57f0*/  HFMA2 R0, -RZ, RZ, 0, 5.9604644775390625e-08 ;  /* 0x00000001ff007431 */ /* 0x000fe200000001ff */
[----:B------:R-:W1:Y:S01]  /*5800*/  LDCU.64 UR8, c[0x0][0x358] ;  /* 0x00006b00ff0877ac */ /* 0x000e620008000a00 */
[----:B------:R-:W-:Y:S03]  /*5810*/  IMAD.MOV.U32 R89, RZ, RZ, 0x1 ;  /* 0x00000001ff597424 */ /* 0x000fe600078e00ff */
[----:B------:R-:W-:Y:S05]  /*5820*/  PLOP3.LUT P2, PT, PT, PT, UP1, 0x80, 0x8 ;  /* 0x000000000008781c */ /* 0x000fea0003f4f018 */
[----:B------:R-:W2:Y:S01]  /*5830*/  @UP1 LDCU.64 UR6, c[0x0][0x988] ;  /* 0x00013100ff0617ac */ /* 0x000ea20008000a00 */
[----:B------:R-:W-:Y:S07]  /*5840*/  @UP1 UIMAD UR5, UR49, UR30, URZ ;  /* 0x0000001e310512a4 */ /* 0x000fee000f8e02ff */
[----:B------:R-:W-:Y:S01]  /*5850*/  @!P2 PRMT R89, R0, 0x7610, R89 ;  /* 0x000076100059a816 */ /* 0x000fe20000000059 */
[----:B--2---:R-:W-:Y:S03]  /*5860*/  @UP1 UIMAD.WIDE UR6, UR5, 0x4, UR6 ;  /* 0x00000004050618a5 */ /* 0x004fe6000f8e0206 */
[----:B------:R-:W2:Y:S03]  /*5870*/  @!UP1 LDCU UR5, c[0x0][0x980] ;  /* 0x00013000ff0597ac */ /* 0x000ea60008000800 */
[----:B------:R-:W-:Y:S01]  /*5880*/  IMAD.U32 R12, RZ, RZ, UR6 ;  /* 0x00000006ff0c7e24 */ /* 0x000fe2000f8e00ff */
[----:B------:R-:W-:Y:S05]  /*5890*/  MOV R13, UR7 ;  /* 0x00000007000d7c02 */ /* 0x000fea0008000f00 */
[----:B-1---5:R1:W5:Y:S02]  /*58a0*/  @P2 LDG.E R41, desc[UR8][R12.64] ;  /* 0x000000080c292981 */ /* 0x022364000c1e1900 */
[----:B-12---:R-:W-:Y:S07]  /*58b0*/  @!P2 IMAD.U32 R41, RZ, RZ, UR5 ;  /* 0x00000005ff29ae24 */ /* 0x006fee000f8e00ff */
.L_x_73:
[----:B-----5:R-:W-:Y:S01]  /*58c0*/  @!P1 FSETP.EQ.AND P3, PT, R41, RZ, PT ;  /* 0x000000ff2900920b */ /* 0x020fe20003f62000 */
[----:B------:R-:W-:Y:S01]  /*58d0*/  @!UPT UIADD3 URZ, UPT, UPT, URZ, URZ, URZ ;  /* 0x000000fffffff290 */ /* 0x000fe2000fffe0ff */
[----:B------:R-:W-:Y:S11]  /*58e0*/  @!P1 BRA `(.L_x_74) ;  /* 0x0000000000149947 */ /* 0x000ff60003800000 */
[----:B------:R-:W-:Y:S02]  /*58f0*/  LOP3.LUT P1, RZ, R89, 0xff, RZ, 0xc0, !PT ;  /* 0x000000ff59ff7812 */ /* 0x000fe4000782c0ff */
[----:B------:R-:W-:Y:S04]  /*5900*/  PLOP3.LUT P3, PT, PT, PT, UP1, 0x80, 0x8 ;  /* 0x000000000008781c */ /* 0x000fe80003f6f018 */
[----:B------:R-:W-:Y:S07]  /*5910*/  PLOP3.LUT P3, PT, P3, PT, PT, 0x8, 0x80 ;  /* 0x000000000080781c */ /* 0x000fee0001f6e170 */
[----:B------:R-:W-:Y:S11]  /*5920*/  @P1 FSETP.EQ.AND P3, PT, R41, RZ, PT ;  /* 0x000000ff2900120b */ /* 0x000ff60003f62000 */
[----:B------:R-:W-:Y:S02]  /*5930*/  @!UPT UIADD3 URZ, UPT, UPT, URZ, URZ, URZ ;  /* 0x000000fffffff290 */ /* 0x000fe4000fffe0ff */
.L_x_74:
[----:B------:R-:W1:Y:S01]  /*5940*/  SYNCS.PHASECHK.TRANS64.TRYWAIT P1, [UR20+0xe0], R9 ;  /* 0x0000e009ff0075a7 */ /* 0x000e620008021114 */
[----:B------:R-:W-:Y:S04]  /*5950*/  ELECT P2, URZ, PT ;  /* 0x0000000000ff782f */ /* 0x000fe80003840000 */
[----:B------:R-:W-:Y:S01]  /*5960*/  PLOP3.LUT P2, PT, P3, P2, PT, 0xf2, 0x2f ;  /* 0x00000000002f781c */ /* 0x000fe20001f45e72 */
[----:B------:R-:W-:Y:S01]  /*5970*/  @!UPT UIADD3 URZ, UPT, UPT, URZ, URZ, URZ ;  /* 0x000000fffffff290 */ /* 0x000fe2000fffe0ff */
[----:B-1----:R-:W-:Y:S11]  /*5980*/  @!P1 BRA `(.L_x_75) ;  /* 0x0000005800849947 */ /* 0x002ff60003800000 */
.L_x_175:
[----:B------:R-:W-:Y:S01]  /*5990*/  @!P2 IADD3 R3, P1, PT, R14, 0x680, RZ ;  /* 0x000006800e03a810 */ /* 0x000fe20007f3e0ff */
[----:B------:R-:W-:Y:S01]  /*59a0*/  VOTEU.ALL UP0, P2 ;  /* 0x0000000000ff7886 */ /* 0x000fe20001000000 */
[----:B------:R-:W-:Y:S01]  /*59b0*/  UMOV UR22, 0x0 ;  /* 0x0000000000167882 */ /* 0x000fe20000000000 */
[----:B------:R-:W-:Y:S01]  /*59c0*/  UMOV UR23, 0x10000000 ;  /* 0x1000000000177882 */ /* 0x000fe20000000000 */
[----:B------:R-:W-:Y:S01]  /*59d0*/  @!P2 R2UR UR6, R3 ;  /* 0x000000000306a2ca */ /* 0x000fe200000e0000 */
[----:B-1----:R-:W-:Y:S01]  /*59e0*/  @!P2 IMAD.X R0, RZ, RZ, R15, P1 ;  /* 0x000000ffff00a224 */ /* 0x002fe200008e060f */
[----:B------:R-:W-:Y:S01]  /*59f0*/  @!UP0 UIADD3 UR8, UPT, UPT, UR20, 0x200, URZ ;  /* 0x0000020014088890 */ /* 0x000fe2000fffe0ff */
[----:B------:R-:W-:Y:S03]  /*5a00*/  VOTEU.ALL UP0, P2 ;  /* 0x0000000000ff7886 */ /* 0x000fe60001000000 */
[----:B------:R-:W-:Y:S01]  /*5a10*/  @!P2 R2UR UR5, R0 ;  /* 0x000000000005a2ca */ /* 0x000fe200000e0000 */
[----:B------:R-:W-:Y:S01]  /*5a20*/  @!P2 IMAD.MOV.U32 R0, RZ, RZ, 0x2000 ;  /* 0x00002000ff00a424 */ /* 0x000fe200078e00ff */
[----:B------:R-:W-:Y:S01]  /*5a30*/  @!UP0 UMOV UR9, UR38 ;  /* 0x0000002600098c82 */ /* 0x000fe20008000000 */
[----:B------:R-:W-:Y:S04]  /*5a40*/  @!UP0 UMOV UR10, UR4 ;  /* 0x00000004000a8c82 */ /* 0x000fe80008000000 */
[----:B------:R-:W-:Y:S05]  /*5a50*/  IMAD.U32 R12, RZ, RZ, UR6 ;  /* 0x00000006ff0c7e24 */ /* 0x000fea000f8e00ff */
[----:B------:R-:W-:Y:S01]  /*5a60*/  @!P2 R2UR UR6, R12 ;  /* 0x000000000c06a2ca */ /* 0x000fe200000e0000 */
[----:B------:R-:W-:Y:S05]  /*5a70*/  IMAD.U32 R13, RZ, RZ, UR5 ;  /* 0x00000005ff0d7e24 */ /* 0x000fea000f8e00ff */
[----:B------:R-:W-:Y:S11]  /*5a80*/  @!P2 R2UR UR7, R13 ;  /* 0x000000000d07a2ca */ /* 0x000ff600000e0000 */
[----:B------:R-:W-:Y:S02]  /*5a90*/  @!UPT UIADD3 URZ, UPT, UPT, URZ, URZ, URZ ;  /* 0x000000fffffff290 */ /* 0x000fe4000fffe0ff */
[----:B------:R1:W-:Y:S01]  /*5aa0*/  @!UP0 UTMALDG.5D [UR8], [UR6], desc[UR22] ;  /* 0x00001608060085b4 */ /* 0x0003e20008021000 */
[----:B------:R1:W-:Y:S01]  /*5ab0*/  @!P2 SYNCS.ARRIVE.TRANS64.RED.A0TR RZ, [UR20+0xc0], R0 ;  /* 0x0000c000ffffa9a7 */ /* 0x0003e20008300414 */
[----:B------:R-:W-:Y:S01]  /*5ac0*/  SYNCS.ARRIVE.TRANS64.RED.A1T0 RZ, [UR54], RZ ;  /* 0x000000ffffff79a7 */ /* 0x000fe20008100436 */
[----:B------:R-:W2:Y:S02]  /*5ad0*/  SYNCS.PHASECHK.TRANS64.TRYWAIT P1, [UR20+0xe8], R9 ;  /* 0x0000e809ff0075a7 */ /* 0x000ea40008021114 */
[----:B-12---:R-:W-:Y:S05]  /*5ae0*/  @!P1 BRA `(.L_x_76) ;  /* 0x0000005800449947 */ /* 0x006fea0003800000 */
.L_x_177:
[----:B------:R-:W-:Y:S01]  /*5af0*/  @!P2 IADD3 R3, P1, PT, R14, 0x680, RZ ;  /* 0x000006800e03a810 */ /* 0x000fe20007f3e0ff */
[----:B------:R-:W-:Y:S01]  /*5b00*/  VOTEU.ALL UP0, P2 ;  /* 0x0000000000ff7886 */ /* 0x000fe20001000000 */
[----:B------:R-:W-:Y:S01]  /*5b10*/  UMOV UR22, 0x0 ;  /* 0x0000000000167882 */ /* 0x000fe20000000000 */
[----:B------:R-:W-:Y:S01]  /*5b20*/  UMOV UR23, 0x10000000 ;  /* 0x1000000000177882 */ /* 0x000fe20000000000 */
[----:B------:R-:W-:Y:S01]  /*5b30*/  @!P2 R2UR UR6, R3 ;  /* 0x000000000306a2ca */ /* 0x000fe200000e0000 */
[----:B-1----:R-:W-:Y:S01]  /*5b40*/  @!P2 IMAD.X R0, RZ, RZ, R15, P1 ;  /* 0x000000ffff00a224 */ /* 0x002fe200008e060f */
[----:B------:R-:W-:Y:S02]  /*5b50*/  @!UP0 UIADD3 UR8, UPT, UPT, UR20, 0x2200, URZ ;  /* 0x0000220014088890 */ /* 0x000fe4000fffe0ff */
[----:B------:R-:W-:Y:S02]  /*5b60*/  @!UP0 UIADD3 UR10, UPT, UPT, UR4, 0x20, URZ ;  /* 0x00000020040a8890 */ /* 0x000fe4000fffe0ff */
[----:B------:R-:W-:Y:S01]  /*5b70*/  @!P2 R2UR UR5, R0 ;  /* 0x000000000005a2ca */ /* 0x000fe200000e0000 */
[----:B------:R-:W-:Y:S01]  /*5b80*/  VOTEU.ALL UP0, P2 ;  /* 0x0000000000ff7886 */ /* 0x000fe20001000000 */
[----:B------:R-:W-:Y:S04]  /*5b90*/  @!P2 IMAD.MOV.U32 R0, RZ, RZ, 0x2000 ;  /* 0x00002000ff00a424 */ /* 0x000fe800078e00ff */
[----:B------:R-:W-:Y:S01]  /*5ba0*/  @!UP0 UMOV UR9, UR37 ;  /* 0x0000002500098c82 */ /* 0x000fe20008000000 */
        /* <DEDUP_REMOVED lines=10> */
.L_x_179:
[----:B------:R-:W-:Y:S01]  /*5c50*/  @!P2 IADD3 R3, P1, PT, R14, 0x680, RZ ;  /* 0x000006800e03a810 */ /* 0x000fe20007f3e0ff */
[----:B------:R-:W-:Y:S01]  /*5c60*/  VOTEU.ALL UP0, P2 ;  /* 0x0000000000ff7886 */ /* 0x000fe20001000000 */
[----:B------:R-:W-:Y:S01]  /*5c70*/  UMOV UR22, 0x0 ;  /* 0x0000000000167882 */ /* 0x000fe20000000000 */
[----:B------:R-:W-:Y:S01]  /*5c80*/  UMOV UR23, 0x10000000 ;  /* 0x1000000000177882 */ /* 0x000fe20000000000 */
[----:B------:R-:W-:Y:S01]  /*5c90*/  @!P2 R2UR UR6, R3 ;  /* 0x000000000306a2ca */ /* 0x000fe200000e0000 */
[----:B-1----:R-:W-:Y:S01]  /*5ca0*/  @!P2 IMAD.X R0, RZ, RZ, R15, P1 ;  /* 0x000000ffff00a224 */ /* 0x002fe200008e060f */
[----:B------:R-:W-:Y:S01]  /*5cb0*/  @!UP0 UIADD3 UR8, UPT, UPT, UR20, 0x4200, URZ ;  /* 0x0000420014088890 */ /* 0x000fe2000fffe0ff */
[----:B------:R-:W-:Y:S01]  /*5cc0*/  @P0 SHF.R.U32.HI R4, RZ, 0x10, R5 ;  /* 0x00000010ff040819 */ /* 0x000fe20000011605 */
[----:B------:R-:W-:Y:S02]  /*5cd0*/  @!UP0 UIADD3 UR10, UPT, UPT, UR4, 0x40, URZ ;  /* 0x00000040040a8890 */ /* 0x000fe4000fffe0ff */
[----:B------:R-:W-:Y:S01]  /*5ce0*/  @!P2 R2UR UR5, R0 ;  /* 0x000000000005a2ca */ /* 0x000fe200000e0000 */
[----:B------:R-:W-:Y:S01]  /*5cf0*/  VOTEU.ALL UP0, P2 ;  /* 0x0000000000ff7886 */ /* 0x000fe20001000000 */
[----:B------:R-:W-:Y:S01]  /*5d00*/  @!P2 IMAD.MOV.U32 R0, RZ, RZ, 0x2000 ;  /* 0x00002000ff00a424 */ /* 0x000fe200078e00ff */
[----:B------:R-:W-:Y:S03]  /*5d10*/  @P0 R2UR UR49, R4 ;  /* 0x00000000043102ca */ /* 0x000fe600000e0000 */
        /* <DEDUP_REMOVED lines=11> */
.L_x_181:
[----:B------:R-:W-:Y:S01]  /*5dd0*/  @!P2 IADD3 R3, P0, PT, R14, 0x680, RZ ;  /* 0x000006800e03a810 */ /* 0x000fe20007f1e0ff */
[----:B------:R-:W-:Y:S01]  /*5de0*/  VOTEU.ALL UP0, P2 ;  /* 0x0000000000ff7886 */ /* 0x000fe20001000000 */
[----:B------:R-:W-:Y:S01]  /*5df0*/  UMOV UR6, 0x0 ;  /* 0x0000000000067882 */ /* 0x000fe20000000000 */
[----:B------:R-:W-:Y:S01]  /*5e00*/  UMOV UR7, 0x10000000 ;  /* 0x1000000000077882 */ /* 0x000fe20000000000 */
[----:B------:R-:W-:Y:S01]  /*5e10*/  @!P2 R2UR UR5, R3 ;  /* 0x000000000305a2ca */ /* 0x000fe200000e0000 */
[----:B-1----:R-:W-:Y:S01]  /*5e20*/  @!P2 IMAD.X R0, RZ, RZ, R15, P0 ;  /* 0x000000ffff00a224 */ /* 0x002fe200000e060f */
[----:B------:R-:W-:Y:S01]  /*5e30*/  @!UP0 UIADD3 UR10, UPT, UPT, UR4, 0x60, URZ ;  /* 0x00000060040a8890 */ /* 0x000fe2000fffe0ff */
[----:B------:R-:W-:Y:S01]  /*5e40*/  LOP3.LUT R10, R10, 0x1, RZ, 0x3c, !PT ;  /* 0x000000010a0a7812 */ /* 0x000fe200078e3cff */
[----:B------:R-:W-:Y:S01]  /*5e50*/  @!UP0 UIADD3 UR8, UPT, UPT, UR20, 0x6200, URZ ;  /* 0x0000620014088890 */ /* 0x000fe2000fffe0ff */
[----:B------:R-:W-:Y:S01]  /*5e60*/  LOP3.LUT R8, R8, 0x1, RZ, 0x3c, !PT ;  /* 0x0000000108087812 */ /* 0x000fe200078e3cff */
[----:B------:R-:W-:Y:S01]  /*5e70*/  @!UP0 UIADD3 UR9, UPT, UPT, UR20, 0xd8, URZ ;  /* 0x000000d814098890 */ /* 0x000fe2000fffe0ff */
[----:B------:R-:W-:Y:S01]  /*5e80*/  @!P2 R2UR UR4, R0 ;  /* 0x000000000004a2ca */ /* 0x000fe200000e0000 */
[----:B------:R-:W-:Y:S01]  /*5e90*/  VOTEU.ALL UP0, P2 ;  /* 0x0000000000ff7886 */ /* 0x000fe20001000000 */
[----:B------:R-:W-:Y:S02]  /*5ea0*/  UIADD3 UR21, UPT, UPT, UR15, UR47, URZ ;  /* 0x0000002f0f157290 */ /* 0x000fe4000fffe0ff */
[----:B------:R-:W-:Y:S02]  /*5eb0*/  UIADD3 UR28, UPT, UPT, UR16, UR46, URZ ;  /* 0x0000002e101c7290 */ /* 0x000fe4000fffe0ff */
[----:B------:R-:W-:Y:S01]  /*5ec0*/  IMAD.U32 R4, RZ, RZ, UR5 ;  /* 0x00000005ff047e24 */ /* 0x000fe2000f8e00ff */
[----:B------:R-:W-:Y:S06]  /*5ed0*/  UPLOP3.LUT UP2, UPT, UPT, UPT, UPT, 0x80, 0x8 ;  /* 0x000000000008789c */ /* 0x000fec0003f4f070 */
[----:B------:R-:W-:Y:S01]  /*5ee0*/  IMAD.U32 R5, RZ, RZ, UR4 ;  /* 0x00000004ff057e24 */ /* 0x000fe2000f8e00ff */
[----:B------:R-:W-:Y:S04]  /*5ef0*/  @!P2 R2UR UR4, R4 ;  /* 0x000000000404a2ca */ /* 0x000fe800000e0000 */
[----:B------:R-:W-:Y:S11]  /*5f00*/  @!P2 R2UR UR5, R5 ;  /* 0x000000000505a2ca */ /* 0x000ff600000e0000 */
[----:B------:R-:W-:Y:S02]  /*5f10*/  @!UPT UIADD3 URZ, UPT, UPT, URZ, URZ, URZ ;  /* 0x000000fffffff290 */ /* 0x000fe4000fffe0ff */
[----:B------:R1:W-:Y:S01]  /*5f20*/  @!UP0 UTMALDG.5D [UR8], [UR4], desc[UR6] ;  /* 0x00000608040085b4 */ /* 0x0003e20008021000 */
[----:B------:R1:W-:Y:S01]  /*5f30*/  @!P2 SYNCS.ARRIVE.TRANS64.RED.A0TR RZ, [UR20+0xd8], R2 ;  /* 0x0000d802ffffa9a7 */ /* 0x0003e20008300414 */
[----:B------:R-:W-:Y:S01]  /*5f40*/  SYNCS.ARRIVE.TRANS64.RED.A1T0 RZ, [UR51], RZ ;  /* 0x000000ffffff79a7 */ /* 0x000fe20008100433 */
[----:B------:R-:W-:Y:S05]  /*5f50*/  BRA.U UP3, `(.L_x_79) ;  /* 0xffffffed03847547 */ /* 0x000fea000b83ffff */
[----:B------:R-:W-:-:S04]  /*5f60*/  SHF.L.U32 R3, R10, 0x1f, RZ ;  /* 0x0000001f0a037819 */ /* 0x000fc800000006ff */
[----:B------:R-:W2:Y:S02]  /*5f70*/  SYNCS.PHASECHK.TRANS64.TRYWAIT P0, [UR20+0xe0], R3 ;  /* 0x0000e003ff0075a7 */ /* 0x000ea40008001114 */
[----:B--2---:R-:W-:Y:S05]  /*5f80*/  @!P0 BRA `(.L_x_80) ;  /* 0x0000005400648947 */ /* 0x004fea0003800000 */
.L_x_183:
[----:B------:R-:W3:Y:S02]  /*5f90*/  SYNCS.PHASECHK.TRANS64.TRYWAIT P0, [UR20+0xe8], R3 ;  /* 0x0000e803ff0075a7 */ /* 0x000ee40008001114 */
[----:B---3--:R-:W-:Y:S05]  /*5fa0*/  @!P0 BRA `(.L_x_81) ;  /* 0x0000005400748947 */ /* 0x008fea0003800000 */
.L_x_185:
[----:B------:R-:W3:Y:S02]  /*5fb0*/  SYNCS.PHASECHK.TRANS64.TRYWAIT P0, [UR20+0xf0], R3 ;  /* 0x0000f003ff0075a7 */ /* 0x000ee40008001114 */
[----:B---3--:R-:W-:Y:S05]  /*5fc0*/  @!P0 BRA `(.L_x_82) ;  /* 0x0000005400848947 */ /* 0x008fea0003800000 */
.L_x_187:
[----:B--2---:R-:W-:-:S07]  /*5fd0*/  MOV R0, UR20 ;  /* 0x0000001400007c02 */ /* 0x004fce0008000f00 */
.L_x_83:
[----:B--2---:R-:W-:-:S04]  /*5fe0*/  SHF.L.U32 R3, R10, 0x1f, RZ ;  /* 0x0000001f0a037819 */ /* 0x004fc800000006ff */
[----:B------:R2:W3:Y:S03]  /*5ff0*/  SYNCS.PHASECHK.TRANS64.TRYWAIT P0, [R0+URZ+0xf8], R3 ;  /* 0x0000f803000075a7 */ /* 0x0004e600080011ff */
[----:B---3--:R-:W-:Y:S05]  /*6000*/  @!P0 NANOSLEEP.SYNCS 0x989680 ;  /* 0x009896800000895d */ /* 0x008fea0003900000 */
[----:B------:R-:W3:Y:S02]  /*6010*/  @!P0 SYNCS.PHASECHK.TRANS64 P0, [R0+URZ+0xf8], R3 ;  /* 0x0000f803000085a7 */ /* 0x000ee400080010ff */
[----:B-1-3--:R-:W-:Y:S05]  /*6020*/  @P0 EXIT ;  /* 0x000000000000094d */ /* 0x00afea0003800000 */
[----:B------:R-:W-:Y:S05]  /*6030*/  BRA `(.L_x_83) ;  /* 0xfffffffc00e87947 */ /* 0x000fea000383ffff */
.L_x_68:
[----:B------:R-:W-:-:S06]  /*6040*/  UISETP.GE.AND UP0, UPT, UR18, 0x4, UPT ;  /* 0x000000041200788c */ /* 0x000fcc000bf06270 */
[----:B------:R-:W-:-:S13]  /*6050*/  PLOP3.LUT P0, PT, PT, PT, UP0, 0x80, 0x8 ;  /* 0x000000000008781c */ /* 0x000fda0003f0f008 */
[----:B-1----:R-:W-:Y:S05]  /*6060*/  @!P0 EXIT ;  /* 0x000000000000894d */ /* 0x002fea0003800000 */
[----:B------:R-:W1:Y:S08]  /*6070*/  S2UR UR4, SR_CgaCtaId ;  /* 0x00000000000479c3 */ /* 0x000e700000008800 */
[----:B------:R-:W-:Y:S01]  /*6080*/  BAR.SYNC.DEFER_BLOCKING 0x6, 0xa0 ;  /* 0x0182800000007b1d */ /* 0x000fe20000010000 */
[C---:B------:R-:W-:Y:S01]  /*6090*/  IMAD.SHL.U32 R0, R87.reuse, 0x20, RZ ;  /* 0x0000002057007824 */ /* 0x040fe200078e00ff */
[C---:B------:R-:W-:Y:S01]  /*60a0*/  LOP3.LUT R88, R87.reuse, 0x60, RZ, 0xc0, !PT ;  /* 0x0000006057587812 */ /* 0x040fe200078ec0ff */
[C---:B------:R-:W-:Y:S01]  /*60b0*/  IMAD.SHL.U32 R5, R87.reuse, 0x4, RZ ;  /* 0x0000000457057824 */ /* 0x040fe200078e00ff */
[C---:B------:R-:W-:Y:S01]  /*60c0*/  LOP3.LUT R3, R87.reuse, 0x2, RZ, 0xc0, !PT ;  /* 0x0000000257037812 */ /* 0x040fe200078ec0ff */
[----:B------:R-:W-:Y:S01]  /*60d0*/  IMAD.U32 R37, R87, 0x10000, RZ ;  /* 0x0001000057257824 */ /* 0x000fe200078e00ff */
[----:B------:R-:W-:-:S02]  /*60e0*/  UMOV UR50, 0x400 ;  /* 0x0000040000327882 */ /* 0x000fc40000000000 */
[----:B------:R-:W2:Y:S01]  /*60f0*/  LDC.64 R78, c[0x0][0x9b0] ;  /* 0x00026c00ff4e7b82 */ /* 0x000ea20000000a00 */
[----:B------:R-:W3:Y:S01]  /*6100*/  LDCU.64 UR6, c[0x0][0x990] ;  /* 0x00013200ff0677ac */ /* 0x000ee20008000a00 */
[----:B------:R-:W-:Y:S01]  /*6110*/  LOP3.LUT R2, R0, 0xc0, RZ, 0xc0, !PT ;  /* 0x000000c000027812 */ /* 0x000fe200078ec0ff */
[----:B------:R-:W-:Y:S01]  /*6120*/  HFMA2 R83, -RZ, RZ, 0, 0 ;  /* 0x00000000ff537431 */ /* 0x000fe200000001ff */
[----:B------:R-:W-:Y:S01]  /*6130*/  LOP3.LUT R87, R87, 0x4, RZ, 0xc0, !PT ;  /* 0x0000000457577812 */ /* 0x000fe200078ec0ff */
[----:B------:R-:W-:Y:S01]  /*6140*/  USHF.R.S32.HI UR53, URZ, 0x1f, UR5 ;  /* 0x0000001fff357899 */ /* 0x000fe20008011405 */
[----:B------:R-:W-:Y:S01]  /*6150*/  LOP3.LUT R5, R2, 0x18, R5, 0xf8, !PT ;  /* 0x0000001802057812 */ /* 0x000fe200078ef805 */
[----:B------:R-:W-:Y:S01]  /*6160*/  IMAD.MOV.U32 R85, RZ, RZ, 0x1 ;  /* 0x00000001ff557424 */ /* 0x000fe200078e00ff */
[----:B------:R-:W4:Y:S01]  /*6170*/  LDC.64 R76, c[0x0][0x9a8] ;  /* 0x00026a00ff4c7b82 */ /* 0x000f220000000a00 */
[----:B------:R-:W-:Y:S01]  /*6180*/  ULEA.HI UR53, UR53, UR5, URZ, 0x7 ;  /* 0x0000000535357291 */ /* 0x000fe2000f8f38ff */
[----:B------:R-:W-:Y:S01]  /*6190*/  LOP3.LUT R5, R5, 0xf20, R0, 0xf8, !PT ;  /* 0x00000f2005057812 */ /* 0x000fe200078ef800 */
[----:B------:R-:W-:Y:S01]  /*61a0*/  IMAD.MOV.U32 R36, RZ, RZ, RZ ;  /* 0x000000ffff247224 */ /* 0x000fe200078e00ff */
[----:B------:R-:W-:Y:S01]  /*61b0*/  LOP3.LUT R37, R37, 0x600000, RZ, 0xc0, !PT ;  /* 0x0060000025257812 */ /* 0x000fe200078ec0ff */
[----:B------:R-:W-:Y:S01]  /*61c0*/  IMAD.MOV.U32 R84, RZ, RZ, RZ ;  /* 0x000000ffff547224 */ /* 0x000fe200078e00ff */
[----:B------:R-:W2:Y:S01]  /*61d0*/  LDCU UR62, c[0x0][0x370] ;  /* 0x00006e00ff3e77ac */ /* 0x000ea20008000800 */
[----:B-1----:R-:W-:Y:S01]  /*61e0*/  ULEA UR50, UR4, UR50, 0x18 ;  /* 0x0000003204327291 */ /* 0x002fe2000f8ec0ff */
[----:B---3--:R-:W-:Y:S01]  /*61f0*/  MOV R92, UR6 ;  /* 0x00000006005c7c02 */ /* 0x008fe20008000f00 */
[----:B------:R-:W-:Y:S01]  /*6200*/  IMAD.U32 R91, RZ, RZ, UR7 ;  /* 0x00000007ff5b7e24 */ /* 0x000fe2000f8e00ff */
[----:B------:R-:W1:Y:S01]  /*6210*/  LDCU UR48, c[0x0][0xc0c] ;  /* 0x00018180ff3077ac */ /* 0x000e620008000800 */
[----:B------:R-:W-:-:S05]  /*6220*/  UIADD3 UR4, UPT, UPT, UR50, 0x200, URZ ;  /* 0x0000020032047890 */ /* 0x000fca000fffe0ff */
[----:B------:R-:W3:Y:S01]  /*6230*/  LDS R6, [UR50+0x160] ;  /* 0x00016032ff067984 */ /* 0x000ee20008000800 */
[----:B------:R-:W1:Y:S01]  /*6240*/  LDCU UR38, c[0x0][0xc30] ;  /* 0x00018600ff2677ac */ /* 0x000e620008000800 */
[----:B------:R-:W-:Y:S01]  /*6250*/  MOV R80, UR4 ;  /* 0x0000000400507c02 */ /* 0x000fe20008000f00 */
[----:B------:R-:W1:Y:S03]  /*6260*/  LDCU.64 UR60, c[0x0][0x988] ;  /* 0x00013100ff3c77ac */ /* 0x000e660008000a00 */
[----:B------:R-:W-:Y:S01]  /*6270*/  LEA R86, R5, R80, 0x1 ;  /* 0x0000005005567211 */ /* 0x000fe200078e08ff */
[----:B------:R-:W1:Y:S04]  /*6280*/  LDCU.64 UR46, c[0x0][0xc28] ;  /* 0x00018500ff2e77ac */ /* 0x000e680008000a00 */
[--C-:B------:R-:W-:Y:S01]  /*6290*/  IMAD R96, R3, -0x10, R86.reuse ;  /* 0xfffffff003607824 */ /* 0x100fe200078e0256 */
[----:B------:R-:W1:Y:S01]  /*62a0*/  LDCU.128 UR56, c[0x0][0xc10] ;  /* 0x00018200ff3877ac */ /* 0x000e620008000c00 */
[----:B------:R-:W-:Y:S01]  /*62b0*/  IMAD R94, R87, -0x10, R86 ;  /* 0xfffffff0575e7824 */ /* 0x000fe200078e0256 */
[----:B------:R-:W1:Y:S01]  /*62c0*/  LDCU UR55, c[0x0][0x374] ;  /* 0x00006e80ff3777ac */ /* 0x000e620008000800 */
[----:B------:R-:W-:Y:S01]  /*62d0*/  USHF.R.S32.HI UR53, URZ, 0x7, UR53 ;  /* 0x00000007ff357899 */ /* 0x000fe20008011435 */
[----:B------:R-:W-:Y:S01]  /*62e0*/  UMOV UR54, URZ ;  /* 0x000000ff00367c82 */ /* 0x000fe20008000000 */
[----:B------:R-:W-:Y:S01]  /*62f0*/  UMOV UR51, URZ ;  /* 0x000000ff00337c82 */ /* 0x000fe20008000000 */
[C---:B---3--:R-:W-:Y:S01]  /*6300*/  VIADD R7, R6.reuse, 0x80 ;  /* 0x0000008006077836 */ /* 0x048fe20000000000 */
[----:B------:R-:W-:-:S04]  /*6310*/  LOP3.LUT R6, R6, 0xffff, RZ, 0xc0, !PT ;  /* 0x0000ffff06067812 */ /* 0x000fc800078ec0ff */
[----:B------:R-:W-:-:S05]  /*6320*/  LOP3.LUT R7, R7, 0xffff, RZ, 0xc0, !PT ;  /* 0x0000ffff07077812 */ /* 0x000fca00078ec0ff */
[----:B-12-4-:R3:W-:Y:S02]  /*6330*/  STL.64 [R1], R6 ;  /* 0x0000000601007387 */ /* 0x0167e40000100a00 */
.L_x_127:
[----:B------:R-:W-:Y:S04]  /*6340*/  SHF.L.U32 R3, R83, 0x1f, RZ ;  /* 0x0000001f53037819 */ /* 0x000fe800000006ff */
[----:B-1----:R-:W1:Y:S02]  /*6350*/  SYNCS.PHASECHK.TRANS64.TRYWAIT P0, [UR50+0x110], R3 ;  /* 0x00011003ff0075a7 */ /* 0x002e640008001132 */
[----:B-1-3--:R-:W-:Y:S05]  /*6360*/  @!P0 BRA `(.L_x_84) ;  /* 0x0000005000b48947 */ /* 0x00afea0003800000 */
.L_x_189:
[----:B---3--:R-:W2:Y:S01]  /*6370*/  LDS.128 R4, [UR50+0x150] ;  /* 0x00015032ff047984 */ /* 0x008ea20008000c00 */
[----:B------:R-:W-:Y:S02]  /*6380*/  UIADD3 UR4, UPT, UPT, UR50, 0x118, URZ ;  /* 0x0000011832047890 */ /* 0x000fe4000fffe0ff */
[----:B------:R-:W-:Y:S02]  /*6390*/  UISETP.GE.AND UP0, UPT, UR39, 0x1, UPT ;  /* 0x000000012700788c */ /* 0x000fe4000bf06270 */
[----:B------:R-:W-:Y:S01]  /*63a0*/  UPRMT UR4, URZ, 0x654, UR4 ;  /* 0x00000654ff047896 */ /* 0x000fe20008000004 */
        /* <DEDUP_REMOVED lines=10> */
[----:B------:R-:W-:Y:S01]  /*6450*/  PLOP3.LUT P0, PT, PT, PT, UP1, 0x80, 0x8 ;  /* 0x000000000008781c */ /* 0x000fe20003f0f018 */
[----:B------:R-:W-:Y:S11]  /*6460*/  UP2UR UR63, UPR, URZ, 0x2 ;  /* 0x00000002ff3f7883 */ /* 0x000ff60008000000 */
[----:B------:R-:W-:Y:S01]  /*6470*/  @!UPT UIADD3 URZ, UPT, UPT, URZ, URZ, URZ ;  /* 0x000000fffffff290 */ /* 0x000fe2000fffe0ff */
[----:B------:R-:W-:Y:S02]  /*6480*/  @P0 MOV R2, R4 ;  /* 0x0000000400020202 */ /* 0x000fe40000000f00 */
[----:B-1----:R-:W-:Y:S02]  /*6490*/  @P0 LOP3.LUT R0, R5, 0xffff, RZ, 0xc0, !PT ;  /* 0x0000ffff05000812 */ /* 0x002fe400078ec0ff */
[----:B------:R-:W-:Y:S02]  /*64a0*/  @P0 R2UR UR6, R2 ;  /* 0x00000000020602ca */ /* 0x000fe400000e0000 */
[----:B------:R-:W-:Y:S01]  /*64b0*/  @P0 R2UR UR5, R0 ;  /* 0x00000000000502ca */ /* 0x000fe200000e0000 */
[----:B------:R-:W-:Y:S05]  /*64c0*/  IMAD.U32 R0, RZ, RZ, UR53 ;  /* 0x00000035ff007e24 */ /* 0x000fea000f8e00ff */
[----:B------:R-:W-:Y:S05]  /*64d0*/  IABS R2, R0 ;  /* 0x0000000000027213 */ /* 0x000fea0000000000 */
[----:B------:R-:W-:Y:S02]  /*64e0*/  @UP1 UMOV UR37, UR6 ;  /* 0x0000000600251c82 */ /* 0x000fe40008000000 */
[----:B------:R-:W-:Y:S01]  /*64f0*/  @UP1 UMOV UR36, UR5 ;  /* 0x0000000500241c82 */ /* 0x000fe20008000000 */
[----:B------:R-:W-:Y:S05]  /*6500*/  BRA.U !UP0, `(.L_x_85) ;  /* 0x0000000108cc7547 */ /* 0x000fea000b800000 */
[----:B------:R-:W1:Y:S01]  /*6510*/  LDCU UR9, c[0x0][0xc20] ;  /* 0x00018400ff0977ac */ /* 0x000e620008000800 */
[----:B------:R-:W-:Y:S02]  /*6520*/  UIMAD.WIDE.U32 UR4, UR55, UR59, URZ ;  /* 0x0000003b370472a5 */ /* 0x000fe4000f8e00ff */
[----:B------:R-:W-:Y:S02]  /*6530*/  UIMAD.WIDE.U32 UR6, UR62, UR56, URZ ;  /* 0x000000383e0672a5 */ /* 0x000fe4000f8e00ff */
[----:B------:R-:W-:Y:S02]  /*6540*/  UIMAD.WIDE.U32 UR10, UR36, UR59, URZ ;  /* 0x0000003b240a72a5 */ /* 0x000fe4000f8e00ff */
[----:B------:R-:W-:Y:S02]  /*6550*/  UISETP.NE.AND UP0, UPT, UR58, 0x1, UPT ;  /* 0x000000013a00788c */ /* 0x000fe4000bf05270 */
[----:B------:R-:W-:Y:S02]  /*6560*/  UISETP.NE.AND UP1, UPT, UR48, 0x1, UPT ;  /* 0x000000013000788c */ /* 0x000fe4000bf25270 */
[----:B------:R-:W-:Y:S02]  /*6570*/  UISETP.NE.AND UP2, UPT, UR39, 0x1, UPT ;  /* 0x000000012700788c */ /* 0x000fe4000bf45270 */
[----:B------:R-:W-:Y:S01]  /*6580*/  UIMAD.WIDE.U32 UR12, UR37, UR56, URZ ;  /* 0x00000038250c72a5 */ /* 0x000fe2000f8e00ff */
[----:B------:R-:W-:Y:S01]  /*6590*/  UMOV UR4, UR5 ;  /* 0x0000000500047c82 */ /* 0x000fe20008000000 */
[----:B------:R-:W-:Y:S01]  /*65a0*/  UMOV UR6, UR11 ;  /* 0x0000000b00067c82 */ /* 0x000fe20008000000 */
[----:B-1----:R-:W-:Y:S03]  /*65b0*/  USHF.R.U32.HI UR8, URZ, UR9, UR4 ;  /* 0x00000009ff087299 */ /* 0x002fe60008011604 */
[----:B------:R-:W-:Y:S02]  /*65c0*/  UMOV UR4, UR7 ;  /* 0x0000000700047c82 */ /* 0x000fe40008000000 */
[----:B------:R-:W-:Y:S02]  /*65d0*/  USHF.R.U32.HI UR5, URZ, UR57, UR4 ;  /* 0x00000039ff057299 */ /* 0x000fe40008011604 */
[----:B------:R-:W-:Y:S02]  /*65e0*/  USEL UR4, UR55, UR8, !UP0 ;  /* 0x0000000837047287 */ /* 0x000fe4000c000000 */
[----:B------:R-:W-:Y:S02]  /*65f0*/  USHF.R.U32.HI UR8, URZ, UR9, UR6 ;  /* 0x00000009ff087299 */ /* 0x000fe40008011606 */
[----:B------:R-:W-:Y:S02]  /*6600*/  UIMAD.WIDE.U32 UR6, UR4, UR46, URZ ;  /* 0x0000002e040672a5 */ /* 0x000fe4000f8e00ff */
[----:B------:R-:W-:Y:S02]  /*6610*/  USEL UR9, UR62, UR5, !UP1 ;  /* 0x000000053e097287 */ /* 0x000fe4000c800000 */
[----:B------:R-:W-:Y:S02]  /*6620*/  USEL UR8, UR36, UR8, !UP0 ;  /* 0x0000000824087287 */ /* 0x000fe4000c000000 */
[----:B------:R-:W-:Y:S01]  /*6630*/  UIMAD.WIDE.U32 UR10, UR9, UR46, URZ ;  /* 0x0000002e090a72a5 */ /* 0x000fe2000f8e00ff */
[----:B------:R-:W-:Y:S01]  /*6640*/  UMOV UR6, UR7 ;  /* 0x0000000700067c82 */ /* 0x000fe20008000000 */
[----:B------:R-:W-:Y:S01]  /*6650*/  UMOV UR5, UR13 ;  /* 0x0000000d00057c82 */ /* 0x000fe20008000000 */
[----:B------:R-:W-:Y:S02]  /*6660*/  @UP2 USHF.R.U32.HI UR4, URZ, UR47, UR6 ;  /* 0x0000002fff042299 */ /* 0x000fe40008011606 */
[----:B------:R-:W-:Y:S02]  /*6670*/  USHF.R.U32.HI UR5, URZ, UR57, UR5 ;  /* 0x00000039ff057299 */ /* 0x000fe40008011605 */
[----:B------:R-:W-:Y:S02]  /*6680*/  UIMAD UR4, UR39, UR4, URZ ;  /* 0x00000004270472a4 */ /* 0x000fe4000f8e02ff */
[----:B------:R-:W-:Y:S02]  /*6690*/  USEL UR5, UR37, UR5, !UP1 ;  /* 0x0000000525057287 */ /* 0x000fe4000c800000 */
[----:B------:R-:W-:Y:S01]  /*66a0*/  UISETP.GE.AND UP0, UPT, UR8, UR4, UPT ;  /* 0x000000040800728c */ /* 0x000fe2000bf06270 */
[----:B------:R-:W-:Y:S01]  /*66b0*/  UMOV UR6, UR11 ;  /* 0x0000000b00067c82 */ /* 0x000fe20008000000 */
[----:B------:R-:W-:Y:S02]  /*66c0*/  UIMAD.WIDE.U32 UR10, UR8, UR46, URZ ;  /* 0x0000002e080a72a5 */ /* 0x000fe4000f8e00ff */
[----:B------:R-:W-:Y:S04]  /*66d0*/  @UP2 USHF.R.U32.HI UR9, URZ, UR47, UR6 ;  /* 0x0000002fff092299 */ /* 0x000fe80008011606 */
[----:B------:R-:W-:Y:S01]  /*66e0*/  UIMAD UR6, UR39, UR9, URZ ;  /* 0x00000009270672a4 */ /* 0x000fe2000f8e02ff */
[----:B------:R-:W-:Y:S03]  /*66f0*/  UMOV UR4, UR11 ;  /* 0x0000000b00047c82 */ /* 0x000fe60008000000 */
[----:B------:R-:W-:Y:S02]  /*6700*/  UISETP.GE.OR UP0, UPT, UR5, UR6, UP0 ;  /* 0x000000060500728c */ /* 0x000fe40008706670 */
[----:B------:R-:W-:Y:S02]  /*6710*/  USHF.R.U32.HI UR4, URZ, UR47, UR4 ;  /* 0x0000002fff047299 */ /* 0x000fe40008011604 */
[----:B------:R-:W-:Y:S02]  /*6720*/  UIMAD.WIDE.U32 UR6, UR5, UR46, URZ ;  /* 0x0000002e050672a5 */ /* 0x000fe4000f8e00ff */
[----:B------:R-:W-:Y:S02]  /*6730*/  USEL UR11, UR8, UR4, !UP2 ;  /* 0x00000004080b7287 */ /* 0x000fe4000d000000 */
[----:B------:R-:W-:Y:S02]  /*6740*/  UIADD3 UR6, UPT, UPT, -UR5, URZ, URZ ;  /* 0x000000ff05067290 */ /* 0x000fe4000fffe1ff */
[----:B------:R-:W-:Y:S02]  /*6750*/  UIADD3 UR10, UPT, UPT, -UR11, URZ, URZ ;  /* 0x000000ff0b0a7290 */ /* 0x000fe4000fffe1ff */
[----:B------:R-:W-:Y:S02]  /*6760*/  UIMAD UR6, UR48, UR6, UR37 ;  /* 0x00000006300672a4 */ /* 0x000fe4000f8e0225 */
[----:B------:R-:W-:Y:S01]  /*6770*/  UIMAD UR10, UR39, UR10, UR8 ;  /* 0x0000000a270a72a4 */ /* 0x000fe2000f8e0208 */
[----:B------:R-:W-:Y:S01]  /*6780*/  @!UP0 UMOV UR4, UR7 ;  /* 0x0000000700048c82 */ /* 0x000fe20008000000 */
[----:B------:R-:W-:Y:S02]  /*6790*/  UIADD3 UR7, UPT, UPT, -UR8, URZ, URZ ;  /* 0x000000ff08077290 */ /* 0x000fe4000fffe1ff */
[----:B------:R-:W-:Y:S04]  /*67a0*/  @!UP0 USHF.R.U32.HI UR4, URZ, UR47, UR4 ;  /* 0x0000002fff048299 */ /* 0x000fe80008011604 */
[----:B------:R-:W-:Y:S04]  /*67b0*/  @!UP0 USEL UR4, UR5, UR4, !UP2 ;  /* 0x0000000405048287 */ /* 0x000fe8000d000000 */
[----:B------:R-:W-:Y:S02]  /*67c0*/  @!UP0 UIMAD UR9, UR9, UR10, UR4 ;  /* 0x0000000a090982a4 */ /* 0x000fe4000f8e0204 */
[----:B------:R-:W-:Y:S02]  /*67d0*/  @!UP0 UIADD3 UR10, UPT, UPT, UR11, -UR4, URZ ;  /* 0x800000040b0a8290 */ /* 0x000fe4000fffe0ff */
[----:B------:R-:W-:Y:S02]  /*67e0*/  UIMAD UR4, UR58, UR7, UR36 ;  /* 0x000000073a0472a4 */ /* 0x000fe4000f8e0224 */
[----:B------:R-:W-:Y:S03]  /*67f0*/  @!UP0 UIMAD UR8, UR10, UR39, UR5 ;  /* 0x000000270a0882a4 */ /* 0x000fe6000f8e0205 */
[----:B------:R-:W-:Y:S02]  /*6800*/  @!UP0 UMOV UR5, UR9 ;  /* 0x0000000900058c82 */ /* 0x000fe40008000000 */
[----:B------:R-:W-:Y:S02]  /*6810*/  UIMAD UR37, UR5, UR48, UR6 ;  /* 0x00000030052572a4 */ /* 0x000fe4000f8e0206 */
[----:B------:R-:W-:Y:S11]  /*6820*/  UIMAD UR36, UR8, UR58, UR4 ;  /* 0x0000003a082472a4 */ /* 0x000ff6000f8e0204 */
[----:B------:R-:W-:Y:S01]  /*6830*/  @!UPT UIADD3 URZ, UPT, UPT, URZ, URZ, URZ ;  /* 0x000000fffffff290 */ /* 0x000fe2000fffe0ff */
.L_x_85:
[----:B------:R-:W1:Y:S01]  /*6840*/  LDCU UR16, c[0x0][0x388] ;  /* 0x00007100ff1077ac */ /* 0x000e620008000800 */
[----:B------:R-:W-:Y:S01]  /*6850*/  R2UR UR6, R2 ;  /* 0x00000000020672ca */ /* 0x000fe200000e0000 */
[----:B------:R-:W-:Y:S01]  /*6860*/  IMAD R2, R36, 0x4, R1 ;  /* 0x0000000424027824 */ /* 0x000fe200078e0201 */
[----:B------:R-:W-:Y:S01]  /*6870*/  IABS R0, R0 ;  /* 0x0000000000007213 */ /* 0x000fe20000000000 */
[----:B------:R-:W2:Y:S01]  /*6880*/  LDCU UR11, c[0x0][0x38c] ;  /* 0x00007180ff0b77ac */ /* 0x000ea20008000800 */
[----:B------:R-:W-:Y:S01]  /*6890*/  @P0 SHF.R.U32.HI R4, RZ, 0x10, R5 ;  /* 0x00000010ff040819 */ /* 0x000fe20000011605 */
[----:B------:R-:W-:Y:S01]  /*68a0*/  BSSY.RECONVERGENT B6, `(.L_x_86) ;  /* 0x0000094000067945 */ /* 0x000fe20003800200 */
[----:B------:R-:W-:Y:S01]  /*68b0*/  R2UR UR17, R97 ;  /* 0x00000000611172ca */ /* 0x000fe200000e0000 */
[----:B------:R-:W-:Y:S01]  /*68c0*/  USHF.L.U32 UR42, UR28, 0x7, URZ ;  /* 0x000000071c2a7899 */ /* 0x000fe200080006ff */
[----:B------:R-:W5:Y:S01]  /*68d0*/  LDL R2, [R2] ;  /* 0x0000000002027983 */ /* 0x000f620000100800 */
[----:B------:R-:W-:Y:S01]  /*68e0*/  IMAD.MOV R0, RZ, RZ, -R0 ;  /* 0x000000ffff007224 */ /* 0x000fe200078e0a00 */
[----:B------:R-:W-:Y:S02]  /*68f0*/  @P0 R2UR UR17, R4 ;  /* 0x00000000041102ca */ /* 0x000fe400000e0000 */
[----:B------:R-:W-:Y:S01]  /*6900*/  LOP3.LUT P0, RZ, R80, 0x1b0, RZ, 0xc0, !PT ;  /* 0x000001b050ff7812 */ /* 0x000fe2000780c0ff */
[----:B------:R-:W3:Y:S10]  /*6910*/  I2F.RP R10, UR6 ;  /* 0x00000006000a7d06 */ /* 0x000ef40008209400 */
[----:B------:R-:W-:Y:S01]  /*6920*/  IMAD.U32 R97, RZ, RZ, UR17 ;  /* 0x00000011ff617e24 */ /* 0x000fe2000f8e00ff */
[----:B---3--:R-:W3:Y:S01]  /*6930*/  MUFU.RCP R3, R10 ;  /* 0x0000000a00037308 */ /* 0x008ee20000001000 */
[----:B-1----:R-:W-:Y:S02]  /*6940*/  IMAD.U32 R8, RZ, RZ, UR16 ;  /* 0x00000010ff087e24 */ /* 0x002fe4000f8e00ff */
[----:B---3--:R-:W-:Y:S07]  /*6950*/  VIADD R9, R3, 0xffffffe ;  /* 0x0ffffffe03097836 */ /* 0x008fee0000000000 */
[----:B------:R-:W1:Y:S02]  /*6960*/  F2I.FTZ.U32.TRUNC.NTZ R3, R9 ;  /* 0x0000000900037305 */ /* 0x000e64000021f000 */
[----:B-1----:R-:W-:Y:S02]  /*6970*/  R2UR UR5, R3 ;  /* 0x00000000030572ca */ /* 0x002fe400000e0000 */
[----:B------:R-:W-:Y:S01]  /*6980*/  IABS R3, R8 ;  /* 0x0000000800037213 */ /* 0x000fe20000000000 */
[----:B------:R-:W-:Y:S03]  /*6990*/  IMAD.U32 R8, RZ, RZ, UR21 ;  /* 0x00000015ff087e24 */ /* 0x000fe6000f8e00ff */
[----:B------:R-:W-:Y:S02]  /*69a0*/  R2UR UR7, R3 ;  /* 0x00000000030772ca */ /* 0x000fe400000e0000 */
[----:B------:R-:W-:Y:S04]  /*69b0*/  IABS R8, R8 ;  /* 0x0000000800087213 */ /* 0x000fe80000000000 */
[----:B------:R-:W-:Y:S01]  /*69c0*/  R2UR UR9, R8 ;  /* 0x00000000080972ca */ /* 0x000fe200000e0000 */
[----:B------:R-:W-:Y:S04]  /*69d0*/  UIADD3 UR4, UPT, UPT, URZ, -UR5, URZ ;  /* 0x80000005ff047290 */ /* 0x000fe8000fffe0ff */
[----:B------:R-:W-:Y:S02]  /*69e0*/  UIMAD UR8, UR4, UR6, URZ ;  /* 0x00000006040872a4 */ /* 0x000fe4000f8e02ff */
[----:B------:R-:W1:Y:S01]  /*69f0*/  I2F.RP R3, UR7 ;  /* 0x0000000700037d06 */ /* 0x000e620008209400 */
[----:B------:R-:W-:Y:S02]  /*6a00*/  UMOV UR4, URZ ;  /* 0x000000ff00047c82 */ /* 0x000fe40008000000 */
[----:B------:R-:W-:Y:S02]  /*6a10*/  UIMAD.WIDE.U32 UR4, UR5, UR8, UR4 ;  /* 0x00000008050472a5 */ /* 0x000fe4000f8e0004 */
[----:B------:R-:W-:Y:S05]  /*6a20*/  R2UR UR8, R0 ;  /* 0x00000000000872ca */ /* 0x000fea00000e0000 */
[----:B------:R-:W-:Y:S02]  /*6a30*/  UMOV UR4, UR5 ;  /* 0x0000000500047c82 */ /* 0x000fe40008000000 */
[----:B------:R-:W-:Y:S01]  /*6a40*/  UIMAD.WIDE.U32 UR4, UR4, UR9, URZ ;  /* 0x00000009040472a5 */ /* 0x000fe2000f8e00ff */
[----:B-1----:R-:W1:Y:S06]  /*6a50*/  MUFU.RCP R3, R3 ;  /* 0x0000000300037308 */ /* 0x002e6c0000001000 */
[----:B------:R-:W-:Y:S02]  /*6a60*/  UMOV UR43, UR5 ;  /* 0x00000005002b7c82 */ /* 0x000fe40008000000 */
[----:B------:R-:W-:Y:S04]  /*6a70*/  UIMAD UR4, UR43, UR8, UR9 ;  /* 0x000000082b0472a4 */ /* 0x000fe8000f8e0209 */
[----:B------:R-:W-:Y:S01]  /*6a80*/  UISETP.GT.U32.AND UP0, UPT, UR6, UR4, UPT ;  /* 0x000000040600728c */ /* 0x000fe2000bf04070 */
[----:B-1----:R-:W-:Y:S10]  /*6a90*/  VIADD R8, R3, 0xffffffe ;  /* 0x0ffffffe03087836 */ /* 0x002ff40000000000 */
[----:B------:R-:W-:Y:S01]  /*6aa0*/  @!UP0 UIADD3 UR4, UPT, UPT, UR4, -UR6, URZ ;  /* 0x8000000604048290 */ /* 0x000fe2000fffe0ff */
[----:B------:R-:W1:Y:S01]  /*6ab0*/  F2I.FTZ.U32.TRUNC.NTZ R0, R8 ;  /* 0x0000000800007305 */ /* 0x000e62000021f000 */
[----:B------:R-:W-:Y:S02]  /*6ac0*/  @!UP0 UIADD3 UR43, UPT, UPT, UR43, 0x1, URZ ;  /* 0x000000012b2b8890 */ /* 0x000fe4000fffe0ff */
[----:B------:R-:W-:Y:S02]  /*6ad0*/  UISETP.GE.U32.AND UP2, UPT, UR4, UR6, UPT ;  /* 0x000000060400728c */ /* 0x000fe4000bf46070 */
[----:B------:R-:W-:Y:S02]  /*6ae0*/  ULOP3.LUT UR4, UR21, UR53, URZ, 0x3c, !UPT ;  /* 0x0000003515047292 */ /* 0x000fe4000f8e3cff */
[----:B------:R-:W-:Y:S02]  /*6af0*/  UISETP.NE.AND UP0, UPT, UR53, URZ, UPT ;  /* 0x000000ff3500728c */ /* 0x000fe4000bf05270 */
[----:B------:R-:W-:Y:S05]  /*6b00*/  UISETP.GE.AND UP1, UPT, UR4, URZ, UPT ;  /* 0x000000ff0400728c */ /* 0x000fea000bf26270 */
[----:B------:R-:W-:Y:S01]  /*6b10*/  @UP2 UIADD3 UR43, UPT, UPT, UR43, 0x1, URZ ;  /* 0x000000012b2b2890 */ /* 0x000fe2000fffe0ff */
[----:B-1----:R-:W-:Y:S05]  /*6b20*/  R2UR UR5, R0 ;  /* 0x00000000000572ca */ /* 0x002fea00000e0000 */
[----:B------:R-:W-:Y:S02]  /*6b30*/  @!UP1 UIADD3 UR43, UPT, UPT, -UR43, URZ, URZ ;  /* 0x000000ff2b2b9290 */ /* 0x000fe4000fffe1ff */
[----:B------:R-:W-:Y:S06]  /*6b40*/  @!UP0 ULOP3.LUT UR43, URZ, UR53, URZ, 0x33, !UPT ;  /* 0x00000035ff2b8292 */ /* 0x000fec000f8e33ff */
[----:B------:R-:W-:Y:S01]  /*6b50*/  UIADD3 UR4, UPT, UPT, URZ, -UR5, URZ ;  /* 0x80000005ff047290 */ /* 0x000fe2000fffe0ff */
[----:B------:R-:W-:Y:S03]  /*6b60*/  IMAD.U32 R0, RZ, RZ, UR43 ;  /* 0x0000002bff007e24 */ /* 0x000fe6000f8e00ff */
[----:B------:R-:W-:Y:S02]  /*6b70*/  UIMAD UR6, UR4, UR7, URZ ;  /* 0x00000007040672a4 */ /* 0x000fe4000f8e02ff */
[----:B------:R-:W-:Y:S01]  /*6b80*/  IABS R0, R0 ;  /* 0x0000000000007213 */ /* 0x000fe20000000000 */
[----:B------:R-:W-:Y:S02]  /*6b90*/  UMOV UR4, URZ ;  /* 0x000000ff00047c82 */ /* 0x000fe40008000000 */
[----:B------:R-:W-:Y:S01]  /*6ba0*/  UIMAD.WIDE.U32 UR4, UR5, UR6, UR4 ;  /* 0x00000006050472a5 */ /* 0x000fe2000f8e0004 */
[----:B------:R-:W-:Y:S01]  /*6bb0*/  R2UR UR8, R0 ;  /* 0x00000000000872ca */ /* 0x000fe200000e0000 */
[----:B--2---:R-:W-:Y:S05]  /*6bc0*/  IMAD.U32 R0, RZ, RZ, UR11 ;  /* 0x0000000bff007e24 */ /* 0x004fea000f8e00ff */
[----:B------:R-:W-:Y:S01]  /*6bd0*/  UMOV UR4, UR5 ;  /* 0x0000000500047c82 */ /* 0x000fe20008000000 */
[----:B------:R-:W-:Y:S04]  /*6be0*/  IABS R9, R0 ;  /* 0x0000000000097213 */ /* 0x000fe80000000000 */
[----:B------:R-:W1:Y:S02]  /*6bf0*/  I2F.RP R0, R9 ;  /* 0x0000000900007306 */ /* 0x000e640000209400 */
[----:B------:R-:W-:Y:S07]  /*6c00*/  UIMAD.WIDE.U32 UR4, UR4, UR8, URZ ;  /* 0x00000008040472a5 */ /* 0x000fee000f8e00ff */
[----:B------:R-:W-:Y:S02]  /*6c10*/  UMOV UR44, UR5 ;  /* 0x00000005002c7c82 */ /* 0x000fe40008000000 */
[----:B------:R-:W-:Y:S04]  /*6c20*/  UIADD3 UR4, UPT, UPT, -UR44, URZ, URZ ;  /* 0x000000ff2c047290 */ /* 0x000fe8000fffe1ff */
[----:B------:R-:W-:Y:S01]  /*6c30*/  UIMAD UR4, UR7, UR4, UR8 ;  /* 0x00000004070472a4 */ /* 0x000fe2000f8e0208 */
[----:B-1----:R-:W1:Y:S03]  /*6c40*/  MUFU.RCP R0, R0 ;  /* 0x0000000000007308 */ /* 0x002e660000001000 */
[----:B------:R-:W-:Y:S11]  /*6c50*/  UISETP.GT.U32.AND UP0, UPT, UR7, UR4, UPT ;  /* 0x000000040700728c */ /* 0x000ff6000bf04070 */
[----:B------:R-:W-:Y:S02]  /*6c60*/  @!UP0 UIADD3 UR4, UPT, UPT, UR4, -UR7, URZ ;  /* 0x8000000704048290 */ /* 0x000fe4000fffe0ff */
[----:B------:R-:W-:Y:S01]  /*6c70*/  @!UP0 UIADD3 UR44, UPT, UPT, UR44, 0x1, URZ ;  /* 0x000000012c2c8890 */ /* 0x000fe2000fffe0ff */
[----:B-1----:R-:W-:Y:S01]  /*6c80*/  IADD3 R10, PT, PT, R0, 0xffffffe, RZ ;  /* 0x0ffffffe000a7810 */ /* 0x002fe20007ffe0ff */
[----:B------:R-:W-:Y:S02]  /*6c90*/  UISETP.GE.U32.AND UP1, UPT, UR4, UR7, UPT ;  /* 0x000000070400728c */ /* 0x000fe4000bf26070 */
[----:B------:R-:W-:Y:S01]  /*6ca0*/  ULOP3.LUT UR4, UR43, UR16, URZ, 0x3c, !UPT ;  /* 0x000000102b047292 */ /* 0x000fe2000f8e3cff */
[----:B------:R-:W1:Y:S03]  /*6cb0*/  F2I.FTZ.U32.TRUNC.NTZ R11, R10 ;  /* 0x0000000a000b7305 */ /* 0x000e66000021f000 */
[----:B------:R-:W-:Y:S05]  /*6cc0*/  UISETP.GE.AND UP0, UPT, UR4, URZ, UPT ;  /* 0x000000ff0400728c */ /* 0x000fea000bf06270 */
[----:B------:R-:W-:Y:S02]  /*6cd0*/  @UP1 UIADD3 UR44, UPT, UPT, UR44, 0x1, URZ ;  /* 0x000000012c2c1890 */ /* 0x000fe4000fffe0ff */
[----:B------:R-:W-:Y:S04]  /*6ce0*/  UISETP.NE.AND UP1, UPT, UR16, URZ, UPT ;  /* 0x000000ff1000728c */ /* 0x000fe8000bf25270 */
[----:B------:R-:W-:Y:S01]  /*6cf0*/  @!UP0 UIADD3 UR44, UPT, UPT, -UR44, URZ, URZ ;  /* 0x000000ff2c2c8290 */ /* 0x000fe2000fffe1ff */
[--C-:B-1----:R-:W-:Y:S02]  /*6d00*/  IMAD.MOV R8, RZ, RZ, -R11.reuse ;  /* 0x000000ffff087224 */ /* 0x102fe400078e0a0b */
[----:B------:R-:W-:Y:S02]  /*6d10*/  IMAD.MOV.U32 R10, RZ, RZ, RZ ;  /* 0x000000ffff0a7224 */ /* 0x000fe400078e00ff */
[----:B------:R-:W-:Y:S02]  /*6d20*/  IMAD R3, R8, R9, RZ ;  /* 0x0000000908037224 */ /* 0x000fe400078e02ff */
[----:B------:R-:W-:Y:S02]  /*6d30*/  @!UP1 ULOP3.LUT UR44, URZ, UR16, URZ, 0x33, !UPT ;  /* 0x00000010ff2c9292 */ /* 0x000fe4000f8e33ff */
[----:B------:R-:W-:Y:S01]  /*6d40*/  UISETP.NE.AND UP1, UPT, UR38, 0x1, UPT ;  /* 0x000000012600788c */ /* 0x000fe2000bf25270 */
[----:B------:R-:W-:Y:S04]  /*6d50*/  IMAD.HI.U32 R11, R11, R3, R10 ;  /* 0x000000030b0b7227 */ /* 0x000fe800078e000a */
[----:B------:R-:W-:Y:S05]  /*6d60*/  IMAD.U32 R0, RZ, RZ, UR44 ;  /* 0x0000002cff007e24 */ /* 0x000fea000f8e00ff */
[----:B------:R-:W-:Y:S01]  /*6d70*/  IABS R0, R0 ;  /* 0x0000000000007213 */ /* 0x000fe20000000000 */
[----:B------:R-:W1:Y:S04]  /*6d80*/  @!UP1 LDCU.128 UR12, c[0x0][0xc10] ;  /* 0x00018200ff0c97ac */ /* 0x000e680008000c00 */
[----:B------:R-:W-:Y:S01]  /*6d90*/  IMAD.HI.U32 R11, R11, R0, RZ ;  /* 0x000000000b0b7227 */ /* 0x000fe200078e00ff */
[----:B------:R-:W2:Y:S03]  /*6da0*/  @!UP1 LDCU UR10, c[0x0][0xc20] ;  /* 0x00018400ff0a97ac */ /* 0x000ea60008000800 */
[----:B------:R-:W-:Y:S01]  /*6db0*/  IMAD.MOV R3, RZ, RZ, -R11 ;  /* 0x000000ffff037224 */ /* 0x000fe200078e0a0b */
[----:B------:R-:W3:Y:S03]  /*6dc0*/  @!UP1 LDCU UR5, c[0x0][0xc0c] ;  /* 0x00018180ff0597ac */ /* 0x000ee60008000800 */
[C---:B------:R-:W-:Y:S01]  /*6dd0*/  IMAD R0, R9.reuse, R3, R0 ;  /* 0x0000000309007224 */ /* 0x040fe200078e0200 */
[----:B-1----:R-:W-:Y:S04]  /*6de0*/  UIMAD.WIDE.U32 UR6, UR36, UR15, URZ ;  /* 0x0000000f240672a5 */ /* 0x002fe8000f8e00ff */
[----:B------:R-:W-:Y:S01]  /*6df0*/  ISETP.GT.U32.AND P1, PT, R9, R0, PT ;  /* 0x000000000900720c */ /* 0x000fe20003f24070 */
[----:B------:R-:W-:Y:S02]  /*6e00*/  UIMAD.WIDE.U32 UR8, UR37, UR12, URZ ;  /* 0x0000000c250872a5 */ /* 0x000fe4000f8e00ff */
[----:B------:R-:W-:Y:S02]  /*6e10*/  @!UP1 UISETP.NE.AND UP0, UPT, UR14, 0x1, UPT ;  /* 0x000000010e00988c */ /* 0x000fe4000bf05270 */
[----:B------:R-:W-:Y:S01]  /*6e20*/  ULOP3.LUT UR8, UR44, UR11, URZ, 0x3c, !UPT ;  /* 0x0000000b2c087292 */ /* 0x000fe2000f8e3cff */
[----:B------:R-:W-:Y:S02]  /*6e30*/  @!UP1 UMOV UR6, UR7 ;  /* 0x0000000700069c82 */ /* 0x000fe40008000000 */
[----:B------:R-:W-:Y:S01]  /*6e40*/  @!UP1 UMOV UR4, UR9 ;  /* 0x0000000900049c82 */ /* 0x000fe20008000000 */
[----:B--2---:R-:W-:Y:S02]  /*6e50*/  @!UP1 USHF.R.U32.HI UR6, URZ, UR10, UR6 ;  /* 0x0000000aff069299 */ /* 0x004fe40008011606 */
[----:B---3--:R-:W-:Y:S02]  /*6e60*/  @!UP1 UISETP.NE.AND UP2, UPT, UR5, 0x1, UPT ;  /* 0x000000010500988c */ /* 0x008fe4000bf45270 */
[----:B------:R-:W-:Y:S01]  /*6e70*/  @!UP1 USHF.R.U32.HI UR4, URZ, UR13, UR4 ;  /* 0x0000000dff049299 */ /* 0x000fe20008011604 */
[-C--:B------:R-:W-:Y:S01]  /*6e80*/  @!P1 IADD3 R0, PT, PT, R0, -R9.reuse, RZ ;  /* 0x8000000900009210 */ /* 0x080fe20007ffe0ff */
[----:B------:R-:W-:Y:S01]  /*6e90*/  @!UP1 USEL UR6, UR36, UR6, !UP0 ;  /* 0x0000000624069287 */ /* 0x000fe2000c000000 */
[----:B------:R-:W-:Y:S01]  /*6ea0*/  @!P1 VIADD R11, R11, 0x1 ;  /* 0x000000010b0b9836 */ /* 0x000fe20000000000 */
[----:B------:R-:W-:Y:S01]  /*6eb0*/  @!UP1 USEL UR7, UR37, UR4, !UP2 ;  /* 0x0000000425079287 */ /* 0x000fe2000d000000 */
[----:B------:R-:W-:Y:S01]  /*6ec0*/  ISETP.GE.U32.AND P2, PT, R0, R9, PT ;  /* 0x000000090000720c */ /* 0x000fe20003f46070 */
[----:B------:R-:W-:Y:S02]  /*6ed0*/  UISETP.GE.AND UP0, UPT, UR8, URZ, UPT ;  /* 0x000000ff0800728c */ /* 0x000fe4000bf06270 */
[----:B------:R-:W-:Y:S02]  /*6ee0*/  UISETP.NE.AND UP2, UPT, UR11, URZ, UPT ;  /* 0x000000ff0b00728c */ /* 0x000fe4000bf45270 */
[----:B------:R-:W-:Y:S02]  /*6ef0*/  @!UP1 UIADD3 UR4, UPT, UPT, -UR7, UR6, URZ ;  /* 0x0000000607049290 */ /* 0x000fe4000fffe1ff */
[----:B------:R-:W-:Y:S02]  /*6f00*/  @!UP1 UIADD3 UR6, UPT, UPT, UR7, -UR6, URZ ;  /* 0x8000000607069290 */ /* 0x000fe4000fffe0ff */
[----:B------:R-:W-:Y:S02]  /*6f10*/  UIADD3 UR7, UPT, UPT, -UR43, URZ, URZ ;  /* 0x000000ff2b077290 */ /* 0x000fe4000fffe1ff */
[----:B------:R-:W-:Y:S02]  /*6f20*/  @!UP1 UIMAD UR37, UR4, UR5, UR37 ;  /* 0x00000005042592a4 */ /* 0x000fe4000f8e0225 */
[----:B------:R-:W-:Y:S01]  /*6f30*/  UIMAD UR4, UR53, UR7, UR21 ;  /* 0x00000007350472a4 */ /* 0x000fe2000f8e0215 */
[----:B------:R-:W-:Y:S01]  /*6f40*/  @P2 VIADD R11, R11, 0x1 ;  /* 0x000000010b0b2836 */ /* 0x000fe20000000000 */
[----:B------:R-:W-:Y:S02]  /*6f50*/  @!UP1 UIMAD UR36, UR6, UR14, UR36 ;  /* 0x0000000e062492a4 */ /* 0x000fe4000f8e0224 */
[----:B------:R-:W-:Y:S02]  /*6f60*/  USHF.L.U32 UR52, UR4, 0x7, URZ ;  /* 0x0000000704347899 */ /* 0x000fe400080006ff */
[----:B------:R-:W-:Y:S01]  /*6f70*/  UIADD3 UR4, UPT, UPT, -UR44, URZ, URZ ;  /* 0x000000ff2c047290 */ /* 0x000fe2000fffe1ff */
[----:B------:R-:W-:Y:S03]  /*6f80*/  R2UR UR45, R11 ;  /* 0x000000000b2d72ca */ /* 0x000fe600000e0000 */
[----:B------:R-:W-:Y:S10]  /*6f90*/  UIMAD UR43, UR16, UR4, UR43 ;  /* 0x00000004102b72a4 */ /* 0x000ff4000f8e022b */
[----:B------:R-:W-:Y:S02]  /*6fa0*/  @!UP0 UIADD3 UR45, UPT, UPT, -UR45, URZ, URZ ;  /* 0x000000ff2d2d8290 */ /* 0x000fe4000fffe1ff */
[----:B------:R-:W-:Y:S04]  /*6fb0*/  @!UP2 ULOP3.LUT UR45, URZ, UR11, URZ, 0x33, !UPT ;  /* 0x0000000bff2da292 */ /* 0x000fe8000f8e33ff */
[----:B------:R-:W-:Y:S04]  /*6fc0*/  UIADD3 UR5, UPT, UPT, -UR45, URZ, URZ ;  /* 0x000000ff2d057290 */ /* 0x000fe8000fffe1ff */
[----:B------:R-:W-:Y:S01]  /*6fd0*/  UIMAD UR44, UR11, UR5, UR44 ;  /* 0x000000050b2c72a4 */ /* 0x000fe2000f8e022c */
[----:B------:R-:W-:Y:S11]  /*6fe0*/  @!P0 BRA `(.L_x_87) ;  /* 0x00000000007c8947 */ /* 0x000ff60003800000 */
[----:B------:R-:W1:Y:S01]  /*6ff0*/  LDCU.64 UR8, c[0x4][0x80] ;  /* 0x01001000ff0877ac */ /* 0x000e620008000a00 */
[----:B------:R-:W-:Y:S01]  /*7000*/  MOV R16, 0x0 ;  /* 0x0000000000107802 */ /* 0x000fe20000000f00 */
[----:B------:R-:W-:Y:S02]  /*7010*/  HFMA2 R12, -RZ, RZ, 0, 5.9604644775390625e-08 ;  /* 0x00000001ff0c7431 */ /* 0x000fe400000001ff */
[----:B------:R-:W-:Y:S01]  /*7020*/  IMAD.MOV.U32 R8, RZ, RZ, 0x70 ;  /* 0x00000070ff087424 */ /* 0x000fe200078e00ff */
[----:B------:R2:W3:Y:S01]  /*7030*/  LDC.64 R14, c[0x4][R16] ;  /* 0x01000000100e7b82 */ /* 0x0004e20000000a00 */
[----:B------:R-:W4:Y:S01]  /*7040*/  LDCU.64 UR6, c[0x4][0x88] ;  /* 0x01001100ff0677ac */ /* 0x000f220008000a00 */
[----:B------:R-:W-:Y:S01]  /*7050*/  IMAD.MOV.U32 R13, RZ, RZ, RZ ;  /* 0x000000ffff0d7224 */ /* 0x000fe200078e00ff */
[----:B------:R-:W2:Y:S01]  /*7060*/  LDCU.64 UR4, c[0x4][0x8] ;  /* 0x01000100ff0477ac */ /* 0x000ea20008000a00 */
[----:B-1----:R-:W-:Y:S01]  /*7070*/  MOV R5, UR9 ;  /* 0x0000000900057c02 */ /* 0x002fe20008000f00 */
[----:B------:R-:W-:Y:S01]  /*7080*/  IMAD.U32 R4, RZ, RZ, UR8 ;  /* 0x00000008ff047e24 */ /* 0x000fe2000f8e00ff */
[----:B----4-:R-:W-:Y:S01]  /*7090*/  MOV R7, UR7 ;  /* 0x0000000700077c02 */ /* 0x010fe20008000f00 */
[----:B------:R-:W-:Y:S01]  /*70a0*/  IMAD.U32 R6, RZ, RZ, UR6 ;  /* 0x00000006ff067e24 */ /* 0x000fe2000f8e00ff */
[----:B--2---:R-:W-:Y:S01]  /*70b0*/  MOV R11, UR5 ;  /* 0x00000005000b7c02 */ /* 0x004fe20008000f00 */
[----:B------:R-:W-:Y:S02]  /*70c0*/  IMAD.U32 R10, RZ, RZ, UR4 ;  /* 0x00000004ff0a7e24 */ /* 0x000fe4000f8e00ff */
[----:B------:R-:W-:Y:S07]  /*70d0*/  LEPC R20, `(.L_x_88) ;  /* 0x000000001014794e */ /* 0x000fee0000000000 */
[----:B---3-5:R-:W-:Y:S05]  /*70e0*/  CALL.ABS.NOINC R14 ;  /* 0x000000000e007343 */ /* 0x028fea0003c00000 */
.L_x_88:
[----:B------:R-:W1:Y:S01]  /*70f0*/  LDCU.64 UR8, c[0x4][0x80] ;  /* 0x01001000ff0877ac */ /* 0x000e620008000a00 */
[----:B------:R-:W2:Y:S01]  /*7100*/  LDC.64 R16, c[0x4][R16] ;  /* 0x0100000010107b82 */ /* 0x000ea20000000a00 */
[----:B------:R-:W-:Y:S02]  /*7110*/  HFMA2 R12, -RZ, RZ, 0, 5.9604644775390625e-08 ;  /* 0x00000001ff0c7431 */ /* 0x000fe400000001ff */
[----:B------:R-:W-:Y:S02]  /*7120*/  IMAD.MOV.U32 R8, RZ, RZ, 0x70 ;  /* 0x00000070ff087424 */ /* 0x000fe400078e00ff */
[----:B------:R-:W-:Y:S01]  /*7130*/  IMAD.MOV.U32 R13, RZ, RZ, RZ ;  /* 0x000000ffff0d7224 */ /* 0x000fe200078e00ff */
[----:B------:R-:W3:Y:S01]  /*7140*/  LDCU.64 UR6, c[0x4][0x88] ;  /* 0x01001100ff0677ac */ /* 0x000ee20008000a00 */
[----:B------:R-:W4:Y:S01]  /*7150*/  LDCU.64 UR4, c[0x4][0x8] ;  /* 0x01000100ff0477ac */ /* 0x000f220008000a00 */
[----:B-1----:R-:W-:Y:S02]  /*7160*/  MOV R4, UR8 ;  /* 0x0000000800047c02 */ /* 0x002fe40008000f00 */
[----:B------:R-:W-:Y:S02]  /*7170*/  MOV R5, UR9 ;  /* 0x0000000900057c02 */ /* 0x000fe40008000f00 */
[----:B---3--:R-:W-:Y:S01]  /*7180*/  MOV R7, UR7 ;  /* 0x0000000700077c02 */ /* 0x008fe20008000f00 */
[----:B------:R-:W-:Y:S01]  /*7190*/  IMAD.U32 R6, RZ, RZ, UR6 ;  /* 0x00000006ff067e24 */ /* 0x000fe2000f8e00ff */
[----:B----4-:R-:W-:Y:S01]  /*71a0*/  MOV R11, UR5 ;  /* 0x00000005000b7c02 */ /* 0x010fe20008000f00 */
[----:B------:R-:W-:Y:S02]  /*71b0*/  IMAD.U32 R10, RZ, RZ, UR4 ;  /* 0x00000004ff0a7e24 */ /* 0x000fe4000f8e00ff */
[----:B------:R-:W-:Y:S07]  /*71c0*/  LEPC R20, `(.L_x_87) ;  /* 0x000000001014794e */ /* 0x000fee0000000000 */
[----:B--2---:R-:W-:Y:S05]  /*71d0*/  CALL.ABS.NOINC R16 ;  /* 0x0000000010007343 */ /* 0x004fea0003c00000 */
.L_x_87:
[----:B------:R-:W-:Y:S05]  /*71e0*/  BSYNC.RECONVERGENT B6 ;  /* 0x0000000000067941 */ /* 0x000fea0003800200 */
.L_x_86:
[----:B------:R-:W-:Y:S02]  /*71f0*/  R2UR UR6, R93 ;  /* 0x000000005d0672ca */ /* 0x000fe400000e0000 */
[----:B------:R-:W-:Y:S02]  /*7200*/  R2UR UR5, R92 ;  /* 0x000000005c0572ca */ /* 0x000fe400000e0000 */
[----:B------:R-:W-:Y:S02]  /*7210*/  R2UR UR4, R91 ;  /* 0x000000005b0472ca */ /* 0x000fe400000e0000 */
[----:B------:R-:W-:Y:S02]  /*7220*/  ISETP.NE.U32.AND P4, PT, R78, RZ, PT ;  /* 0x000000ff4e00720c */ /* 0x000fe40003f85070 */
[----:B------:R-:W-:Y:S02]  /*7230*/  ISETP.NE.U32.AND P2, PT, RZ, UR60, PT ;  /* 0x0000003cff007c0c */ /* 0x000fe4000bf45070 */
[----:B------:R-:W-:Y:S02]  /*7240*/  ISETP.NE.AND.EX P4, PT, R79, RZ, PT, P4 ;  /* 0x000000ff4f00720c */ /* 0x000fe40003f85340 */
[----:B------:R-:W-:Y:S01]  /*7250*/  ISETP.NE.AND.EX P2, PT, RZ, UR61, PT, P2 ;  /* 0x0000003dff007c0c */ /* 0x000fe2000bf45320 */
[----:B------:R-:W-:Y:S02]  /*7260*/  UISETP.NE.AND UP2, UPT, UR6, URZ, UPT ;  /* 0x000000ff0600728c */ /* 0x000fe4000bf45270 */
[----:B------:R-:W-:Y:S04]  /*7270*/  UISETP.NE.U32.AND UP0, UPT, UR5, URZ, UPT ;  /* 0x000000ff0500728c */ /* 0x000fe8000bf05070 */
[----:B------:R-:W-:Y:S01]  /*7280*/  UISETP.NE.AND.EX UP1, UPT, UR4, URZ, UPT, UP0 ;  /* 0x000000ff0400728c */ /* 0x000fe2000bf25300 */
[----:B------:R-:W-:Y:S01]  /*7290*/  PLOP3.LUT P1, PT, PT, PT, UP2, 0x80, 0x8 ;  /* 0x000000000008781c */ /* 0x000fe20003f2f028 */
[----:B------:R-:W-:Y:S03]  /*72a0*/  UPLOP3.LUT UP0, UPT, UPT, UPT, UPT, 0x40, 0x4 ;  /* 0x000000000004789c */ /* 0x000fe60003f0e870 */
[----:B------:R-:W-:Y:S06]  /*72b0*/  @UP2 UPLOP3.LUT UP0, UPT, UPT, UPT, UP1, 0x80, 0x8 ;  /* 0x000000000008289c */ /* 0x000fec0003f0f010 */
[----:B------:R-:W-:Y:S01]  /*72c0*/  PLOP3.LUT P0, PT, PT, PT, UP0, 0x80, 0x8 ;  /* 0x000000000008781c */ /* 0x000fe20003f0f008 */
[----:B------:R-:W-:Y:S01]  /*72d0*/  @!UPT UIADD3 URZ, UPT, UPT, URZ, URZ, URZ ;  /* 0x000000fffffff290 */ /* 0x000fe2000fffe0ff */
[----:B------:R-:W-:Y:S11]  /*72e0*/  BRA.U !UP1, `(.L_x_89) ;  /* 0x0000000109407547 */ /* 0x000ff6000b800000 */
[----:B------:R-:W-:Y:S01]  /*72f0*/  UISETP.NE.U32.AND UP0, UPT, UR60, URZ, UPT ;  /* 0x000000ff3c00728c */ /* 0x000fe2000bf05070 */
[----:B------:R-:W-:Y:S01]  /*7300*/  R2UR UR6, R92 ;  /* 0x000000005c0672ca */ /* 0x000fe200000e0000 */
[----:B------:R-:W1:Y:S01]  /*7310*/  LDCU.64 UR8, c[0x0][0x358] ;  /* 0x00006b00ff0877ac */ /* 0x000e620008000a00 */
[----:B------:R-:W-:Y:S02]  /*7320*/  HFMA2 R89, -RZ, RZ, 0, 5.9604644775390625e-08 ;  /* 0x00000001ff597431 */ /* 0x000fe400000001ff */
[----:B------:R-:W-:Y:S01]  /*7330*/  IMAD.MOV.U32 R0, RZ, RZ, 0x1 ;  /* 0x00000001ff007424 */ /* 0x000fe200078e00ff */
[----:B------:R-:W-:Y:S06]  /*7340*/  UISETP.NE.AND.EX UP0, UPT, UR61, URZ, UPT, UP0 ;  /* 0x000000ff3d00728c */ /* 0x000fec000bf05300 */
[----:B------:R-:W-:Y:S05]  /*7350*/  PLOP3.LUT P3, PT, PT, PT, UP0, 0x80, 0x8 ;  /* 0x000000000008781c */ /* 0x000fea0003f6f008 */
[----:B------:R-:W2:Y:S01]  /*7360*/  @UP0 LDCU.64 UR4, c[0x0][0x988] ;  /* 0x00013100ff0407ac */ /* 0x000ea20008000a00 */
[----:B------:R-:W-:Y:S07]  /*7370*/  @UP0 UIMAD UR6, UR49, UR6, URZ ;  /* 0x00000006310602a4 */ /* 0x000fee000f8e02ff */
[----:B------:R-:W-:Y:S01]  /*7380*/  @!P3 PRMT R89, R0, 0x7610, R89 ;  /* 0x000076100059b816 */ /* 0x000fe20000000059 */
[----:B--2---:R-:W-:Y:S06]  /*7390*/  @UP0 UIMAD.WIDE UR4, UR6, 0x4, UR4 ;  /* 0x00000004060408a5 */ /* 0x004fec000f8e0204 */
[----:B------:R-:W-:Y:S02]  /*73a0*/  IMAD.U32 R4, RZ, RZ, UR4 ;  /* 0x00000004ff047e24 */ /* 0x000fe4000f8e00ff */
[----:B------:R-:W-:Y:S03]  /*73b0*/  IMAD.U32 R5, RZ, RZ, UR5 ;  /* 0x00000005ff057e24 */ /* 0x000fe6000f8e00ff */
[----:B------:R-:W2:Y:S02]  /*73c0*/  @!UP0 LDCU UR4, c[0x0][0x980] ;  /* 0x00013000ff0487ac */ /* 0x000ea40008000800 */
[----:B-1---5:R1:W5:Y:S02]  /*73d0*/  @P3 LDG.E R41, desc[UR8][R4.64] ;  /* 0x0000000804293981 */ /* 0x022364000c1e1900 */
[----:B-12---:R-:W-:Y:S02]  /*73e0*/  @!P3 MOV R41, UR4 ;  /* 0x000000040029bc02 */ /* 0x006fe40008000f00 */
.L_x_89:
[----:B------:R-:W-:Y:S05]  /*73f0*/  @!P4 BRA `(.L_x_90) ;  /* 0x000000000024c947 */ /* 0x000fea0003800000 */
[----:B------:R-:W-:Y:S01]  /*7400*/  ISETP.NE.U32.AND P3, PT, R76, RZ, PT ;  /* 0x000000ff4c00720c */ /* 0x000fe20003f65070 */
[----:B------:R-:W1:Y:S03]  /*7410*/  LDCU.64 UR4, c[0x0][0x358] ;  /* 0x00006b00ff0477ac */ /* 0x000e660008000a00 */
[----:B------:R-:W-:Y:S11]  /*7420*/  ISETP.NE.AND.EX P3, PT, R77, RZ, PT, P3 ;  /* 0x000000ff4d00720c */ /* 0x000ff60003f65330 */
[----:B------:R-:W-:Y:S02]  /*7430*/  @!UPT UIADD3 URZ, UPT, UPT, URZ, URZ, URZ ;  /* 0x000000fffffff290 */ /* 0x000fe4000fffe0ff */
[----:B------:R-:W2:Y:S01]  /*7440*/  @P3 LDC.64 R4, c[0x0][0x9a8] ;  /* 0x00026a00ff043b82 */ /* 0x000ea20000000a00 */
[----:B------:R-:W-:Y:S04]  /*7450*/  @P3 IMAD R0, R78, UR49, RZ ;  /* 0x000000314e003c24 */ /* 0x000fe8000f8e02ff */
[----:B--2---:R-:W-:Y:S05]  /*7460*/  @P3 IMAD.WIDE R4, R0, 0x4, R4 ;  /* 0x0000000400043825 */ /* 0x004fea00078e0204 */
[----:B-1---5:R1:W5:Y:S02]  /*7470*/  @P3 LDG.E R38, desc[UR4][R4.64] ;  /* 0x0000000404263981 */ /* 0x022364000c1e1900 */
[----:B-1----:R-:W2:Y:S02]  /*7480*/  @!P3 LDC R38, c[0x0][0x9a0] ;  /* 0x00026800ff26bb82 */ /* 0x002ea40000000800 */
.L_x_90:
[----:B-----5:R-:W-:Y:S01]  /*7490*/  FSETP.NEU.AND P3, PT, R41, RZ, PT ;  /* 0x000000ff2900720b */ /* 0x020fe20003f6d000 */
[----:B------:R-:W-:Y:S01]  /*74a0*/  BSSY B1, `(.L_x_91) ;  /* 0x0000039000017945 */ /* 0x000fe20003800000 */
[----:B------:R-:W-:Y:S01]  /*74b0*/  SEL R5, RZ, 0xffffffff, P2 ;  /* 0xffffffffff057807 */ /* 0x000fe20001000000 */
[----:B------:R-:W-:Y:S01]  /*74c0*/  IMAD.MOV.U32 R46, RZ, RZ, 0x1 ;  /* 0x00000001ff2e7424 */ /* 0x000fe200078e00ff */
[----:B------:R-:W-:Y:S01]  /*74d0*/  @P1 LOP3.LUT P2, RZ, R89, 0xff, RZ, 0xc0, !PT ;  /* 0x000000ff59ff1812 */ /* 0x000fe2000784c0ff */
[----:B------:R-:W-:Y:S01]  /*74e0*/  IMAD.IADD R39, R37, 0x1, R2 ;  /* 0x0000000125277824 */ /* 0x000fe200078e0202 */
[----:B------:R-:W-:Y:S01]  /*74f0*/  @P1 SEL R0, RZ, 0xffffffff, P3 ;  /* 0xffffffffff001807 */ /* 0x000fe20001800000 */
[----:B------:R-:W-:Y:S01]  /*7500*/  IMAD R99, R87, -0x10, R96 ;  /* 0xfffffff057637824 */ /* 0x000fe200078e0260 */
[----:B------:R-:W-:Y:S01]  /*7510*/  LOP3.LUT R85, R85, 0x1, RZ, 0x3c, !PT ;  /* 0x0000000155557812 */ /* 0x000fe200078e3cff */
[----:B------:R-:W-:Y:S01]  /*7520*/  IMAD.MOV.U32 R47, RZ, RZ, RZ ;  /* 0x000000ffff2f7224 */ /* 0x000fe200078e00ff */
[----:B------:R-:W-:Y:S02]  /*7530*/  @P0 SEL R0, R5, R0, !P2 ;  /* 0x0000000005000207 */ /* 0x000fe40005000000 */
[----:B------:R-:W-:Y:S02]  /*7540*/  CS2R R74, SRZ ;  /* 0x00000000004a7805 */ /* 0x000fe4000001ff00 */
[----:B------:R-:W-:Y:S02]  /*7550*/  LEA R100, R36, UR50, 0x3 ;  /* 0x0000003224647c11 */ /* 0x000fe4000f8e18ff */
[----:B------:R-:W-:Y:S02]  /*7560*/  CS2R R72, SRZ ;  /* 0x0000000000487805 */ /* 0x000fe4000001ff00 */
[----:B------:R-:W-:Y:S02]  /*7570*/  @P1 LOP3.LUT R0, R0, 0x1, RZ, 0xc0, !PT ;  /* 0x0000000100001812 */ /* 0x000fe400078ec0ff */
[----:B------:R-:W-:Y:S02]  /*7580*/  CS2R R66, SRZ ;  /* 0x0000000000427805 */ /* 0x000fe4000001ff00 */
[----:B------:R-:W-:Y:S02]  /*7590*/  SHF.L.U32 R3, R84, 0x1f, RZ ;  /* 0x0000001f54037819 */ /* 0x000fe400000006ff */
[----:B------:R-:W-:Y:S02]  /*75a0*/  CS2R R64, SRZ ;  /* 0x0000000000407805 */ /* 0x000fe4000001ff00 */
[----:B------:R-:W-:Y:S02]  /*75b0*/  ISETP.NE.U32.OR P5, PT, R0, 0x1, !P1 ;  /* 0x000000010000780c */ /* 0x000fe40004fa5470 */
[----:B------:R-:W-:Y:S02]  /*75c0*/  CS2R R58, SRZ ;  /* 0x00000000003a7805 */ /* 0x000fe4000001ff00 */
[----:B------:R-:W-:Y:S02]  /*75d0*/  PLOP3.LUT P2, PT, PT, PT, UP1, 0x80, 0x8 ;  /* 0x000000000008781c */ /* 0x000fe40003f4f018 */
[----:B------:R-:W-:Y:S02]  /*75e0*/  CS2R R56, SRZ ;  /* 0x0000000000387805 */ /* 0x000fe4000001ff00 */
[----:B------:R-:W-:Y:S02]  /*75f0*/  LOP3.LUT P4, R95, R89, 0xff, RZ, 0xc0, !PT ;  /* 0x000000ff595f7812 */ /* 0x000fe4000788c0ff */
[----:B------:R-:W-:Y:S02]  /*7600*/  CS2R R50, SRZ ;  /* 0x0000000000327805 */ /* 0x000fe4000001ff00 */
[----:B------:R-:W-:Y:S02]  /*7610*/  SEL R0, RZ, 0xffffffff, P3 ;  /* 0xffffffffff007807 */ /* 0x000fe40001800000 */
[----:B------:R-:W-:Y:S02]  /*7620*/  CS2R R48, SRZ ;  /* 0x0000000000307805 */ /* 0x000fe4000001ff00 */
[----:B------:R-:W-:Y:S02]  /*7630*/  P2R R98, PR, RZ, 0x20 ;  /* 0x00000020ff627803 */ /* 0x000fe40000000000 */
[----:B------:R-:W-:Y:S02]  /*7640*/  @P5 SHF.L.U32 R4, R85, 0x1f, RZ ;  /* 0x0000001f55045819 */ /* 0x000fe400000006ff */
[----:B------:R-:W-:Y:S02]  /*7650*/  @P2 SEL R0, R5, R0, !P4 ;  /* 0x0000000005002207 */ /* 0x000fe40006000000 */
[----:B------:R-:W1:Y:S02]  /*7660*/  @P5 SYNCS.PHASECHK.TRANS64.TRYWAIT P1, [UR50+0xc0], R4 ;  /* 0x0000c004ff0055a7 */ /* 0x000e640008021132 */
[----:B------:R-:W-:Y:S04]  /*7670*/  LOP3.LUT R0, R0, 0x1, RZ, 0xc0, !PT ;  /* 0x0000000100007812 */ /* 0x000fe800078ec0ff */
[----:B------:R-:W-:Y:S04]  /*7680*/  ISETP.NE.U32.AND P2, PT, R0, 0x1, PT ;  /* 0x000000010000780c */ /* 0x000fe80003f45070 */
[----:B------:R-:W-:Y:S01]  /*7690*/  P2R R60, PR, RZ, 0x4 ;  /* 0x00000004ff3c7803 */ /* 0x000fe20000000000 */
[----:B------:R3:W4:Y:S01]  /*76a0*/  SYNCS.PHASECHK.TRANS64.TRYWAIT P0, [R100+URZ+0x120], R3 ;  /* 0x00012003640075a7 */ /* 0x00072200080011ff */
[----:B-1----:R-:W-:Y:S01]  /*76b0*/  @P5 SEL R46, RZ, 0x1, !P1 ;  /* 0x00000001ff2e5807 */ /* 0x002fe20004800000 */
[----:B---3--:R-:W-:Y:S06]  /*76c0*/  @!P5 BRA `(.L_x_92) ;  /* 0x000000000058d947 */ /* 0x008fec0003800000 */
[----:B------:R-:W-:Y:S01]  /*76d0*/  IMAD.MOV.U32 R75, RZ, RZ, RZ ;  /* 0x000000ffff4b7224 */ /* 0x000fe200078e00ff */
[----:B------:R-:W-:Y:S01]  /*76e0*/  ISETP.NE.AND P1, PT, R46, RZ, PT ;  /* 0x000000ff2e00720c */ /* 0x000fe20003f25270 */
[----:B------:R-:W-:Y:S01]  /*76f0*/  BSSY B0, `(.L_x_93) ;  /* 0x000000c000007945 */ /* 0x000fe20003800000 */
[----:B------:R-:W-:Y:S02]  /*7700*/  CS2R R50, SRZ ;  /* 0x0000000000327805 */ /* 0x000fe4000001ff00 */
[----:B------:R-:W-:Y:S02]  /*7710*/  CS2R R48, SRZ ;  /* 0x0000000000307805 */ /* 0x000fe4000001ff00 */
[----:B------:R-:W-:Y:S02]  /*7720*/  CS2R R58, SRZ ;  /* 0x00000000003a7805 */ /* 0x000fe4000001ff00 */
[----:B------:R-:W-:Y:S02]  /*7730*/  CS2R R56, SRZ ;  /* 0x0000000000387805 */ /* 0x000fe4000001ff00 */
[----:B------:R-:W-:Y:S02]  /*7740*/  CS2R R66, SRZ ;  /* 0x0000000000427805 */ /* 0x000fe4000001ff00 */
[----:B------:R-:W-:Y:S02]  /*7750*/  CS2R R64, SRZ ;  /* 0x0000000000407805 */ /* 0x000fe4000001ff00 */
[----:B------:R-:W-:Y:S01]  /*7760*/  CS2R R72, SRZ ;  /* 0x0000000000487805 */ /* 0x000fe2000001ff00 */
[----:B------:R-:W-:Y:S06]  /*7770*/  @P1 BRA `(.L_x_94) ;  /* 0x00000000000c1947 */ /* 0x000fec0003800000 */
[----:B------:R-:W-:Y:S04]  /*7780*/  SHF.L.U32 R5, R85, 0x1f, RZ ;  /* 0x0000001f55057819 */ /* 0x000fe800000006ff */
[----:B------:R-:W1:Y:S02]  /*7790*/  SYNCS.PHASECHK.TRANS64.TRYWAIT P1, [UR50+0xc0], R5 ;  /* 0x0000c005ff0075a7 */ /* 0x000e640008021132 */
[----:B-1----:R-:W-:Y:S05]  /*77a0*/  @!P1 BRA `(.L_x_95) ;  /* 0x0000003c00bc9947 */ /* 0x002fea0003800000 */
.L_x_94:
[----:B------:R-:W-:Y:S05]  /*77b0*/  BSYNC B0 ;  /* 0x0000000000007941 */ /* 0x000fea0003800000 */
.L_x_93:
[----:B------:R-:W-:Y:S01]  /*77c0*/  ISETP.NE.AND P1, PT, R60, RZ, PT ;  /* 0x000000ff3c00720c */ /* 0x000fe20003f25270 */
[----:B------:R-:W-:Y:S11]  /*77d0*/  HFMA2 R47, -RZ, RZ, 0, 5.9604644775390625e-08 ;  /* 0x00000001ff2f7431 */ /* 0x000ff600000001ff */
[----:B------:R-:W-:Y:S01]  /*77e0*/  @!UPT UIADD3 URZ, UPT, UPT, URZ, URZ, URZ ;  /* 0x000000fffffff290 */ /* 0x000fe2000fffe0ff */
[----:B------:R3:W1:Y:S04]  /*77f0*/  @P1 LDS.128 R48, [R86] ;  /* 0x0000000056301984 */ /* 0x0006680000000c00 */
[----:B------:R3:W1:Y:S04]  /*7800*/  @P1 LDS.128 R56, [R96+0x10] ;  /* 0x0000100060381984 */ /* 0x0006680000000c00 */
[----:B------:R3:W1:Y:S04]  /*7810*/  @P1 LDS.128 R64, [R94+0x20] ;  /* 0x000020005e401984 */ /* 0x0006680000000c00 */
[----:B------:R3:W1:Y:S02]  /*7820*/  @P1 LDS.128 R72, [R99+0x30] ;  /* 0x0000300063481984 */ /* 0x0006640000000c00 */
.L_x_92:
[----:B------:R-:W-:Y:S05]  /*7830*/  BSYNC B1 ;  /* 0x0000000000017941 */ /* 0x000fea0003800000 */
.L_x_91:
[----:B-1----:R-:W-:Y:S04]  /*7840*/  SHF.R.U32.HI R5, RZ, 0x15, R39 ;  /* 0x00000015ff057819 */ /* 0x002fe80000011627 */
[----:B------:R-:W-:Y:S01]  /*7850*/  LOP3.LUT P1, RZ, R5, 0x3, R90, 0x48, !PT ;  /* 0x0000000305ff7812 */ /* 0x000fe2000782485a */
[----:B------:R-:W-:Y:S01]  /*7860*/  @!UPT UIADD3 URZ, UPT, UPT, URZ, URZ, URZ ;  /* 0x000000fffffff290 */ /* 0x000fe2000fffe0ff */
[----:B----4-:R-:W-:Y:S11]  /*7870*/  @P0 BRA `(.L_x_96) ;  /* 0x0000000000080947 */ /* 0x010ff60003800000 */
[----:B------:R-:W1:Y:S02]  /*7880*/  SYNCS.PHASECHK.TRANS64.TRYWAIT P0, [R100+URZ+0x120], R3 ;  /* 0x00012003640075a7 */ /* 0x000e6400080011ff */
[----:B-1----:R-:W-:Y:S05]  /*7890*/  @!P0 BRA `(.L_x_97) ;  /* 0x0000003c00988947 */ /* 0x002fea0003800000 */
.L_x_96:
[----:B------:R-:W-:Y:S05]  /*78a0*/  @!P1 BRA `(.L_x_98) ;  /* 0x0000000000409947 */ /* 0x000fea0003800000 */
[----:B------:R-:W4:Y:S01]  /*78b0*/  LDCU.64 UR8, c[0x4][0x70] ;  /* 0x01000e00ff0877ac */ /* 0x000f220008000a00 */
[----:B-1----:R-:W-:Y:S01]  /*78c0*/  MOV R3, 0x0 ;  /* 0x0000000000037802 */ /* 0x002fe20000000f00 */
[----:B------:R-:W-:Y:S02]  /*78d0*/  HFMA2 R12, -RZ, RZ, 0, 5.9604644775390625e-08 ;  /* 0x00000001ff0c7431 */ /* 0x000fe400000001ff */
[----:B------:R-:W-:Y:S02]  /*78e0*/  IMAD.MOV.U32 R8, RZ, RZ, 0x192 ;  /* 0x00000192ff087424 */ /* 0x000fe400078e00ff */
[----:B------:R-:W-:Y:S01]  /*78f0*/  IMAD.MOV.U32 R13, RZ, RZ, RZ ;  /* 0x000000ffff0d7224 */ /* 0x000fe200078e00ff */
[----:B------:R-:W1:Y:S01]  /*7900*/  LDCU.64 UR6, c[0x4][0x78] ;  /* 0x01000f00ff0677ac */ /* 0x000e620008000a00 */
[----:B------:R-:W2:Y:S01]  /*7910*/  LDC.64 R2, c[0x4][R3] ;  /* 0x0100000003027b82 */ /* 0x000ea20000000a00 */
[----:B------:R-:W5:Y:S01]  /*7920*/  LDCU.64 UR4, c[0x4][0x10] ;  /* 0x01000200ff0477ac */ /* 0x000f620008000a00 */
[----:B----4-:R-:W-:Y:S01]  /*7930*/  MOV R5, UR9 ;  /* 0x0000000900057c02 */ /* 0x010fe20008000f00 */
[----:B------:R-:W-:Y:S01]  /*7940*/  IMAD.U32 R4, RZ, RZ, UR8 ;  /* 0x00000008ff047e24 */ /* 0x000fe2000f8e00ff */
[----:B-1----:R-:W-:Y:S01]  /*7950*/  MOV R7, UR7 ;  /* 0x0000000700077c02 */ /* 0x002fe20008000f00 */
[----:B------:R-:W-:Y:S01]  /*7960*/  IMAD.U32 R6, RZ, RZ, UR6 ;  /* 0x00000006ff067e24 */ /* 0x000fe2000f8e00ff */
[----:B-----5:R-:W-:Y:S01]  /*7970*/  MOV R11, UR5 ;  /* 0x00000005000b7c02 */ /* 0x020fe20008000f00 */
[----:B------:R-:W-:Y:S02]  /*7980*/  IMAD.U32 R10, RZ, RZ, UR4 ;  /* 0x00000004ff0a7e24 */ /* 0x000fe4000f8e00ff */
[----:B------:R-:W-:Y:S07]  /*7990*/  LEPC R20, `(.L_x_98) ;  /* 0x000000001014794e */ /* 0x000fee0000000000 */
[----:B--23--:R-:W-:Y:S05]  /*79a0*/  CALL.ABS.NOINC R2 ;  /* 0x0000000002007343 */ /* 0x00cfea0003c00000 */
.L_x_98:
[----:B------:R-:W-:Y:S05]  /*79b0*/  WARPSYNC.ALL ;  /* 0x0000000000007948 */ /* 0x000fea0003800000 */
[----:B------:R-:W-:Y:S01]  /*79c0*/  R2UR UR4, R39 ;  /* 0x00000000270472ca */ /* 0x000fe200000e0000 */
[--C-:B------:R-:W-:Y:S01]  /*79d0*/  HADD2.F32 R40, -RZ, R48.reuse.H0_H0 ;  /* 0x20000030ff287230 */ /* 0x100fe20000004100 */
[----:B------:R-:W-:Y:S01]  /*79e0*/  ISETP.NE.AND P0, PT, R88, RZ, PT ;  /* 0x000000ff5800720c */ /* 0x000fe20003f05270 */
[----:B------:R-:W-:Y:S01]  /*79f0*/  HADD2.F32 R43, -RZ, R48.H1_H1 ;  /* 0x30000030ff2b7230 */ /* 0x000fe20000004100 */
[----:B------:R-:W-:Y:S01]  /*7a00*/  BSSY.RECONVERGENT B0, `(.L_x_99) ;  /* 0x0000086000007945 */ /* 0x000fe20003800200 */
[----:B------:R-:W-:Y:S02]  /*7a10*/  HADD2.F32 R42, -RZ, R49.H1_H1 ;  /* 0x30000031ff2a7230 */ /* 0x000fe40000004100 */
[----:B------:R-:W-:Y:S02]  /*7a20*/  HADD2.F32 R45, -RZ, R51.H0_H0 ;  /* 0x20000033ff2d7230 */ /* 0x000fe40000004100 */
[----:B------:R-:W-:Y:S04]  /*7a30*/  HADD2.F32 R44, -RZ, R75.H1_H1 ;  /* 0x3000004bff2c7230 */ /* 0x000fe80000004100 */
[----:B------:R-:W2:Y:S02]  /*7a40*/  LDTM.x32 R4, tmem[UR4] ;  /* 0x00000004000479ee */ /* 0x000ea400082c0000 */
[C---:B--2---:R-:W-:Y:S01]  /*7a50*/  FMUL R0, R38.reuse, R4 ;  /* 0x0000000426007220 */ /* 0x044fe20000400000 */
[C---:B------:R-:W-:Y:S01]  /*7a60*/  FMUL R2, R38.reuse, R5 ;  /* 0x0000000526027220 */ /* 0x040fe20000400000 */
[C---:B-1----:R-:W-:Y:S01]  /*7a70*/  FMUL R3, R38.reuse, R6 ;  /* 0x0000000626037220 */ /* 0x042fe20000400000 */
[C---:B------:R-:W-:Y:S01]  /*7a80*/  FMUL R7, R38.reuse, R7 ;  /* 0x0000000726077220 */ /* 0x040fe20000400000 */
[C---:B------:R-:W-:Y:S01]  /*7a90*/  FFMA R0, R41.reuse, R40, R0 ;  /* 0x0000002829007223 */ /* 0x040fe20000000000 */
[----:B------:R-:W-:Y:S02]  /*7aa0*/  HADD2.F32 R40, -RZ, R49.H0_H0 ;  /* 0x20000031ff287230 */ /* 0x000fe40000004100 */
[C---:B------:R-:W-:Y:S01]  /*7ab0*/  FFMA R2, R41.reuse, R43, R2 ;  /* 0x0000002b29027223 */ /* 0x040fe20000000002 */
[--C-:B------:R-:W-:Y:S02]  /*7ac0*/  HADD2.F32 R43, -RZ, R50.reuse.H0_H0 ;  /* 0x20000032ff2b7230 */ /* 0x100fe40000004100 */
[C---:B------:R-:W-:Y:S01]  /*7ad0*/  FMUL R4, R38.reuse, R8 ;  /* 0x0000000826047220 */ /* 0x040fe20000400000 */
[----:B------:R-:W-:Y:S01]  /*7ae0*/  FMUL R5, R38, R9 ;  /* 0x0000000926057220 */ /* 0x000fe20000400000 */
[C---:B------:R-:W-:Y:S01]  /*7af0*/  FFMA R3, R41.reuse, R40, R3 ;  /* 0x0000002829037223 */ /* 0x040fe20000000003 */
[----:B------:R-:W-:Y:S01]  /*7b00*/  HADD2.F32 R40, -RZ, R50.H1_H1 ;  /* 0x30000032ff287230 */ /* 0x000fe20000004100 */
[----:B------:R-:W-:Y:S01]  /*7b10*/  F2FP.F16.F32.PACK_AB R52, R2, R0 ;  /* 0x000000000234723e */ /* 0x000fe200000000ff */
[C---:B------:R-:W-:Y:S01]  /*7b20*/  FFMA R7, R41.reuse, R42, R7 ;  /* 0x0000002a29077223 */ /* 0x040fe20000000007 */
[C---:B------:R-:W-:Y:S01]  /*7b30*/  FFMA R4, R41.reuse, R43, R4 ;  /* 0x0000002b29047223 */ /* 0x040fe20000000004 */
[C---:B------:R-:W-:Y:S01]  /*7b40*/  FMUL R6, R38.reuse, R10 ;  /* 0x0000000a26067220 */ /* 0x040fe20000400000 */
[----:B------:R-:W-:Y:S02]  /*7b50*/  HADD2.F32 R42, -RZ, R51.H1_H1 ;  /* 0x30000033ff2a7230 */ /* 0x000fe40000004100 */
[----:B------:R-:W-:Y:S01]  /*7b60*/  FFMA R5, R41, R40, R5 ;  /* 0x0000002829057223 */ /* 0x000fe20000000005 */
[----:B------:R-:W-:Y:S01]  /*7b70*/  F2FP.F16.F32.PACK_AB R53, R7, R3 ;  /* 0x000000030735723e */ /* 0x000fe200000000ff */
[----:B------:R-:W-:Y:S01]  /*7b80*/  FFMA R6, R41, R45, R6 ;  /* 0x0000002d29067223 */ /* 0x000fe20000000006 */
[C---:B------:R-:W-:Y:S01]  /*7b90*/  FMUL R11, R38.reuse, R11 ;  /* 0x0000000b260b7220 */ /* 0x040fe20000400000 */
[--C-:B------:R-:W-:Y:S01]  /*7ba0*/  HADD2.F32 R40, -RZ, R56.reuse.H0_H0 ;  /* 0x20000038ff287230 */ /* 0x100fe20000004100 */
[----:B------:R-:W-:Y:S01]  /*7bb0*/  F2FP.F16.F32.PACK_AB R54, R5, R4 ;  /* 0x000000040536723e */ /* 0x000fe200000000ff */
[C---:B------:R-:W-:Y:S01]  /*7bc0*/  FMUL R8, R38.reuse, R12 ;  /* 0x0000000c26087220 */ /* 0x040fe20000400000 */
[C---:B------:R-:W-:Y:S01]  /*7bd0*/  FFMA R11, R41.reuse, R42, R11 ;  /* 0x0000002a290b7223 */ /* 0x040fe2000000000b */
[----:B------:R-:W-:Y:S02]  /*7be0*/  HADD2.F32 R42, -RZ, R56.H1_H1 ;  /* 0x30000038ff2a7230 */ /* 0x000fe40000004100 */
[C---:B------:R-:W-:Y:S01]  /*7bf0*/  FMUL R9, R38.reuse, R13 ;  /* 0x0000000d26097220 */ /* 0x040fe20000400000 */
[--C-:B------:R-:W-:Y:S02]  /*7c00*/  HADD2.F32 R43, -RZ, R57.reuse.H0_H0 ;  /* 0x20000039ff2b7230 */ /* 0x100fe40000004100 */
[----:B------:R-:W-:Y:S01]  /*7c10*/  FFMA R8, R41, R40, R8 ;  /* 0x0000002829087223 */ /* 0x000fe20000000008 */
[----:B------:R-:W-:Y:S01]  /*7c20*/  F2FP.F16.F32.PACK_AB R55, R11, R6 ;  /* 0x000000060b37723e */ /* 0x000fe200000000ff */
[----:B------:R-:W-:Y:S01]  /*7c30*/  FFMA R9, R41, R42, R9 ;  /* 0x0000002a29097223 */ /* 0x000fe20000000009 */
[C---:B------:R-:W-:Y:S01]  /*7c40*/  FMUL R10, R38.reuse, R14 ;  /* 0x0000000e260a7220 */ /* 0x040fe20000400000 */
[----:B------:R-:W-:Y:S02]  /*7c50*/  HADD2.F32 R40, -RZ, R57.H1_H1 ;  /* 0x30000039ff287230 */ /* 0x000fe40000004100 */
[C---:B------:R-:W-:Y:S01]  /*7c60*/  FMUL R15, R38.reuse, R15 ;  /* 0x0000000f260f7220 */ /* 0x040fe20000400000 */
[----:B------:R1:W-:Y:S01]  /*7c70*/  STS.128 [R86], R52 ;  /* 0x0000003456007388 */ /* 0x0003e20000000c00 */
[----:B------:R-:W-:Y:S01]  /*7c80*/  F2FP.F16.F32.PACK_AB R68, R9, R8 ;  /* 0x000000080944723e */ /* 0x000fe200000000ff */
[C---:B------:R-:W-:Y:S01]  /*7c90*/  FFMA R10, R41.reuse, R43, R10 ;  /* 0x0000002b290a7223 */ /* 0x040fe2000000000a */
[--C-:B------:R-:W-:Y:S02]  /*7ca0*/  HADD2.F32 R43, -RZ, R58.reuse.H0_H0 ;  /* 0x2000003aff2b7230 */ /* 0x100fe40000004100 */
[----:B------:R-:W-:Y:S01]  /*7cb0*/  FFMA R15, R41, R40, R15 ;  /* 0x00000028290f7223 */ /* 0x000fe2000000000f */
[C---:B------:R-:W-:Y:S01]  /*7cc0*/  FMUL R12, R38.reuse, R16 ;  /* 0x00000010260c7220 */ /* 0x040fe20000400000 */
[----:B------:R-:W-:Y:S02]  /*7cd0*/  HADD2.F32 R42, -RZ, R58.H1_H1 ;  /* 0x3000003aff2a7230 */ /* 0x000fe40000004100 */
[C---:B------:R-:W-:Y:S01]  /*7ce0*/  FMUL R13, R38.reuse, R17 ;  /* 0x00000011260d7220 */ /* 0x040fe20000400000 */
[--C-:B------:R-:W-:Y:S01]  /*7cf0*/  HADD2.F32 R45, -RZ, R59.reuse.H0_H0 ;  /* 0x2000003bff2d7230 */ /* 0x100fe20000004100 */
[----:B------:R-:W-:Y:S01]  /*7d00*/  F2FP.F16.F32.PACK_AB R69, R15, R10 ;  /* 0x0000000a0f45723e */ /* 0x000fe200000000ff */
[C---:B------:R-:W-:Y:S01]  /*7d10*/  FFMA R12, R41.reuse, R43, R12 ;  /* 0x0000002b290c7223 */ /* 0x040fe2000000000c */
[C---:B------:R-:W-:Y:S01]  /*7d20*/  FFMA R13, R41.reuse, R42, R13 ;  /* 0x0000002a290d7223 */ /* 0x040fe2000000000d */
[C---:B------:R-:W-:Y:S01]  /*7d30*/  FMUL R14, R38.reuse, R18 ;  /* 0x00000012260e7220 */ /* 0x040fe20000400000 */
[----:B------:R-:W-:Y:S02]  /*7d40*/  HADD2.F32 R40, -RZ, R59.H1_H1 ;  /* 0x3000003bff287230 */ /* 0x000fe40000004100 */
[C---:B------:R-:W-:Y:S01]  /*7d50*/  FMUL R19, R38.reuse, R19 ;  /* 0x0000001326137220 */ /* 0x040fe20000400000 */
[--C-:B------:R-:W-:Y:S02]  /*7d60*/  HADD2.F32 R43, -RZ, R64.reuse.H0_H0 ;  /* 0x20000040ff2b7230 */ /* 0x100fe40000004100 */
[C---:B------:R-:W-:Y:S01]  /*7d70*/  FFMA R14, R41.reuse, R45, R14 ;  /* 0x0000002d290e7223 */ /* 0x040fe2000000000e */
[C---:B------:R-:W-:Y:S01]  /*7d80*/  FMUL R16, R38.reuse, R20 ;  /* 0x0000001426107220 */ /* 0x040fe20000400000 */
[C---:B------:R-:W-:Y:S01]  /*7d90*/  FFMA R19, R41.reuse, R40, R19 ;  /* 0x0000002829137223 */ /* 0x040fe20000000013 */
[----:B------:R-:W-:Y:S02]  /*7da0*/  HADD2.F32 R40, -RZ, R64.H1_H1 ;  /* 0x30000040ff287230 */ /* 0x000fe40000004100 */
[C---:B------:R-:W-:Y:S01]  /*7db0*/  FMUL R17, R38.reuse, R21 ;  /* 0x0000001526117220 */ /* 0x040fe20000400000 */
[--C-:B------:R-:W-:Y:S02]  /*7dc0*/  HADD2.F32 R45, -RZ, R65.reuse.H0_H0 ;  /* 0x20000041ff2d7230 */ /* 0x100fe40000004100 */
[C---:B------:R-:W-:Y:S01]  /*7dd0*/  FMUL R18, R38.reuse, R22 ;  /* 0x0000001626127220 */ /* 0x040fe20000400000 */
[----:B------:R-:W-:Y:S02]  /*7de0*/  HADD2.F32 R42, -RZ, R65.H1_H1 ;  /* 0x30000041ff2a7230 */ /* 0x000fe40000004100 */
[C---:B------:R-:W-:Y:S01]  /*7df0*/  FMUL R23, R38.reuse, R23 ;  /* 0x0000001726177220 */ /* 0x040fe20000400000 */
[C---:B------:R-:W-:Y:S01]  /*7e00*/  FFMA R16, R41.reuse, R43, R16 ;  /* 0x0000002b29107223 */ /* 0x040fe20000000010 */
[C---:B------:R-:W-:Y:S01]  /*7e10*/  FFMA R17, R41.reuse, R40, R17 ;  /* 0x0000002829117223 */ /* 0x040fe20000000011 */
[C---:B------:R-:W-:Y:S01]  /*7e20*/  FFMA R18, R41.reuse, R45, R18 ;  /* 0x0000002d29127223 */ /* 0x040fe20000000012 */
[C---:B------:R-:W-:Y:S01]  /*7e30*/  FFMA R23, R41.reuse, R42, R23 ;  /* 0x0000002a29177223 */ /* 0x040fe20000000017 */
[--C-:B------:R-:W-:Y:S02]  /*7e40*/  HADD2.F32 R40, -RZ, R66.reuse.H0_H0 ;  /* 0x20000042ff287230 */ /* 0x100fe40000004100 */
[C---:B------:R-:W-:Y:S01]  /*7e50*/  FMUL R20, R38.reuse, R24 ;  /* 0x0000001826147220 */ /* 0x040fe20000400000 */
[----:B------:R-:W-:Y:S02]  /*7e60*/  HADD2.F32 R42, -RZ, R66.H1_H1 ;  /* 0x30000042ff2a7230 */ /* 0x000fe40000004100 */
[C---:B------:R-:W-:Y:S01]  /*7e70*/  FMUL R21, R38.reuse, R25 ;  /* 0x0000001926157220 */ /* 0x040fe20000400000 */
[--C-:B------:R-:W-:Y:S02]  /*7e80*/  HADD2.F32 R43, -RZ, R67.reuse.H0_H0 ;  /* 0x20000043ff2b7230 */ /* 0x100fe40000004100 */
[C---:B------:R-:W-:Y:S01]  /*7e90*/  FMUL R22, R38.reuse, R26 ;  /* 0x0000001a26167220 */ /* 0x040fe20000400000 */
[C---:B------:R-:W-:Y:S01]  /*7ea0*/  FFMA R20, R41.reuse, R40, R20 ;  /* 0x0000002829147223 */ /* 0x040fe20000000014 */
[C---:B------:R-:W-:Y:S01]  /*7eb0*/  FFMA R21, R41.reuse, R42, R21 ;  /* 0x0000002a29157223 */ /* 0x040fe20000000015 */
[----:B------:R-:W-:Y:S02]  /*7ec0*/  HADD2.F32 R40, -RZ, R67.H1_H1 ;  /* 0x30000043ff287230 */ /* 0x000fe40000004100 */
[----:B------:R-:W-:Y:S01]  /*7ed0*/  FFMA R22, R41, R43, R22 ;  /* 0x0000002b29167223 */ /* 0x000fe20000000016 */
[C---:B------:R-:W-:Y:S01]  /*7ee0*/  FMUL R27, R38.reuse, R27 ;  /* 0x0000001b261b7220 */ /* 0x040fe20000400000 */
[--C-:B------:R-:W-:Y:S02]  /*7ef0*/  HADD2.F32 R43, -RZ, R72.reuse.H0_H0 ;  /* 0x20000048ff2b7230 */ /* 0x100fe40000004100 */
[C---:B------:R-:W-:Y:S01]  /*7f00*/  FMUL R24, R38.reuse, R28 ;  /* 0x0000001c26187220 */ /* 0x040fe20000400000 */
[----:B------:R-:W-:Y:S02]  /*7f10*/  HADD2.F32 R42, -RZ, R72.H1_H1 ;  /* 0x30000048ff2a7230 */ /* 0x000fe40000004100 */
[C---:B------:R-:W-:Y:S01]  /*7f20*/  FMUL R25, R38.reuse, R29 ;  /* 0x0000001d26197220 */ /* 0x040fe20000400000 */
[--C-:B------:R-:W-:Y:S01]  /*7f30*/  HADD2.F32 R45, -RZ, R73.reuse.H0_H0 ;  /* 0x20000049ff2d7230 */ /* 0x100fe20000004100 */
[----:B------:R-:W-:Y:S01]  /*7f40*/  F2FP.F16.F32.PACK_AB R70, R13, R12 ;  /* 0x0000000c0d46723e */ /* 0x000fe200000000ff */
[C---:B------:R-:W-:Y:S01]  /*7f50*/  FMUL R26, R38.reuse, R30 ;  /* 0x0000001e261a7220 */ /* 0x040fe20000400000 */
[----:B------:R-:W-:Y:S01]  /*7f60*/  F2FP.F16.F32.PACK_AB R71, R19, R14 ;  /* 0x0000000e1347723e */ /* 0x000fe200000000ff */
[C---:B------:R-:W-:Y:S01]  /*7f70*/  FFMA R27, R41.reuse, R40, R27 ;  /* 0x00000028291b7223 */ /* 0x040fe2000000001b */
[C---:B------:R-:W-:Y:S01]  /*7f80*/  FFMA R24, R41.reuse, R43, R24 ;  /* 0x0000002b29187223 */ /* 0x040fe20000000018 */
[----:B------:R-:W-:Y:S02]  /*7f90*/  HADD2.F32 R40, -RZ, R73.H1_H1 ;  /* 0x30000049ff287230 */ /* 0x000fe40000004100 */
[C---:B------:R-:W-:Y:S01]  /*7fa0*/  FFMA R25, R41.reuse, R42, R25 ;  /* 0x0000002a29197223 */ /* 0x040fe20000000019 */
[----:B------:R1:W-:Y:S01]  /*7fb0*/  STS.128 [R96+0x10], R68 ;  /* 0x0000104460007388 */ /* 0x0003e20000000c00 */
[C---:B------:R-:W-:Y:S01]  /*7fc0*/  FMUL R31, R38.reuse, R31 ;  /* 0x0000001f261f7220 */ /* 0x040fe20000400000 */
[--C-:B------:R-:W-:Y:S02]  /*7fd0*/  HADD2.F32 R43, -RZ, R74.reuse.H0_H0 ;  /* 0x2000004aff2b7230 */ /* 0x100fe40000004100 */
[C---:B------:R-:W-:Y:S01]  /*7fe0*/  FFMA R26, R41.reuse, R45, R26 ;  /* 0x0000002d291a7223 */ /* 0x040fe2000000001a */
[C---:B------:R-:W-:Y:S01]  /*7ff0*/  FMUL R28, R38.reuse, R32 ;  /* 0x00000020261c7220 */ /* 0x040fe20000400000 */
[----:B------:R-:W-:Y:S02]  /*8000*/  HADD2.F32 R42, -RZ, R74.H1_H1 ;  /* 0x3000004aff2a7230 */ /* 0x000fe40000004100 */
[C---:B------:R-:W-:Y:S01]  /*8010*/  FMUL R29, R38.reuse, R33 ;  /* 0x00000021261d7220 */ /* 0x040fe20000400000 */
[----:B------:R-:W-:Y:S02]  /*8020*/  HADD2.F32 R45, -RZ, R75.H0_H0 ;  /* 0x2000004bff2d7230 */ /* 0x000fe40000004100 */
[C---:B------:R-:W-:Y:S01]  /*8030*/  FMUL R30, R38.reuse, R34 ;  /* 0x00000022261e7220 */ /* 0x040fe20000400000 */
[----:B------:R-:W-:Y:S01]  /*8040*/  FFMA R31, R41, R40, R31 ;  /* 0x00000028291f7223 */ /* 0x000fe2000000001f */
[----:B------:R-:W-:Y:S01]  /*8050*/  FMUL R35, R38, R35 ;  /* 0x0000002326237220 */ /* 0x000fe20000400000 */
[----:B------:R-:W-:Y:S01]  /*8060*/  F2FP.F16.F32.PACK_AB R104, R17, R16 ;  /* 0x000000101168723e */ /* 0x000fe200000000ff */
[----:B------:R-:W-:Y:S01]  /*8070*/  FFMA R28, R41, R43, R28 ;  /* 0x0000002b291c7223 */ /* 0x000fe2000000001c */
[----:B------:R-:W-:Y:S01]  /*8080*/  F2FP.F16.F32.PACK_AB R105, R23, R18 ;  /* 0x000000121769723e */ /* 0x000fe200000000ff */
[----:B------:R-:W-:Y:S01]  /*8090*/  FFMA R29, R41, R42, R29 ;  /* 0x0000002a291d7223 */ /* 0x000fe2000000001d */
[----:B------:R-:W-:Y:S01]  /*80a0*/  F2FP.F16.F32.PACK_AB R106, R21, R20 ;  /* 0x00000014156a723e */ /* 0x000fe200000000ff */
[----:B------:R-:W-:Y:S01]  /*80b0*/  FFMA R30, R41, R45, R30 ;  /* 0x0000002d291e7223 */ /* 0x000fe2000000001e */
[----:B------:R-:W-:Y:S01]  /*80c0*/  F2FP.F16.F32.PACK_AB R107, R27, R22 ;  /* 0x000000161b6b723e */ /* 0x000fe200000000ff */
[----:B------:R-:W-:Y:S01]  /*80d0*/  FFMA R35, R41, R44, R35 ;  /* 0x0000002c29237223 */ /* 0x000fe20000000023 */
[----:B------:R-:W-:Y:S02]  /*80e0*/  F2FP.F16.F32.PACK_AB R108, R25, R24 ;  /* 0x00000018196c723e */ /* 0x000fe400000000ff */
[----:B------:R-:W-:Y:S01]  /*80f0*/  F2FP.F16.F32.PACK_AB R109, R31, R26 ;  /* 0x0000001a1f6d723e */ /* 0x000fe200000000ff */
[----:B------:R1:W-:Y:S01]  /*8100*/  STS.128 [R94+0x20], R104 ;  /* 0x000020685e007388 */ /* 0x0003e20000000c00 */
[----:B------:R-:W-:Y:S02]  /*8110*/  F2FP.F16.F32.PACK_AB R110, R29, R28 ;  /* 0x0000001c1d6e723e */ /* 0x000fe400000000ff */
[----:B------:R-:W-:Y:S05]  /*8120*/  F2FP.F16.F32.PACK_AB R111, R35, R30 ;  /* 0x0000001e236f723e */ /* 0x000fea00000000ff */
[----:B------:R1:W-:Y:S01]  /*8130*/  STS.128 [R99+0x30], R108 ;  /* 0x0000306c63007388 */ /* 0x0003e20000000c00 */
[----:B------:R-:W-:Y:S01]  /*8140*/  @!PT LDS RZ, [RZ] ;  /* 0x00000000fffff984 */ /* 0x000fe20000000800 */
[----:B------:R-:W-:Y:S01]  /*8150*/  @!PT LDS RZ, [RZ] ;  /* 0x00000000fffff984 */ /* 0x000fe20000000800 */
[----:B------:R-:W-:Y:S01]  /*8160*/  @!PT LDS RZ, [RZ] ;  /* 0x00000000fffff984 */ /* 0x000fe20000000800 */
[----:B------:R-:W-:Y:S01]  /*8170*/  @!PT LDS RZ, [RZ] ;  /* 0x00000000fffff984 */ /* 0x000fe20000000800 */
[----:B------:R2:W-:Y:S07]  /*8180*/  MEMBAR.ALL.CTA ;  /* 0x0000000000007992 */ /* 0x0005ee0000008000 */
[----:B--2---:R-:W2:Y:S02]  /*8190*/  FENCE.VIEW.ASYNC.S ;  /* 0x00000000000073c6 */ /* 0x004ea40000000000 */
[----:B--2---:R-:W-:Y:S06]  /*81a0*/  BAR.SYNC.DEFER_BLOCKING 0x1, 0x80 ;  /* 0x0042000000007b1d */ /* 0x004fec0000010000 */
[----:B------:R-:W-:Y:S05]  /*81b0*/  @P0 BRA `(.L_x_100) ;  /* 0x0000000000280947 */ /* 0x000fea0003800000 */
[----:B------:R-:W2:Y:S01]  /*81c0*/  LDCU.64 UR6, c[0x0][0x348] ;  /* 0x00006900ff0677ac */ /* 0x000ea20008000a00 */
[----:B------:R-:W-:Y:S01]  /*81d0*/  UIADD3 UR4, UPT, UPT, UR50, 0x200, URZ ;  /* 0x0000020032047890 */ /* 0x000fe2000fffe0ff */
[----:B------:R-:W-:Y:S05]  /*81e0*/  UMOV UR41, UR52 ;  /* 0x0000003400297c82 */ /* 0x000fea0008000000 */
[----:B------:R-:W-:Y:S04]  /*81f0*/  MOV R80, UR4 ;  /* 0x0000000400507c02 */ /* 0x000fe80008000f00 */
[----:B------:R-:W-:Y:S01]  /*8200*/  R2UR UR40, R80 ;  /* 0x00000000502872ca */ /* 0x000fe200000e0000 */
[----:B--2---:R-:W-:Y:S04]  /*8210*/  UIADD3 UR4, UP0, UPT, UR6, 0x780, URZ ;  /* 0x0000078006047890 */ /* 0x004fe8000ff1e0ff */
[----:B------:R-:W-:Y:S09]  /*8220*/  UIADD3.X UR5, UPT, UPT, URZ, UR7, URZ, UP0, !UPT ;  /* 0x00000007ff057290 */ /* 0x000ff200087fe4ff */
[----:B------:R2:W-:Y:S01]  /*8230*/  UTMASTG.5D [UR40], [UR4] ;  /* 0x00000028040073b5 */ /* 0x0005e20008020000 */
[----:B------:R0:W-:Y:S01]  /*8240*/  UTMACMDFLUSH ;  /* 0x00000000000079b7 */ /* 0x0001e20000000000 */
[----:B--2---:R-:W-:Y:S04]  /*8250*/  DEPBAR.LE SB0, 0x1 ;  /* 0x000080400000791a */ /* 0x004fe80000000000 */
.L_x_100:
[----:B------:R-:W-:Y:S05]  /*8260*/  BSYNC.RECONVERGENT B0 ;  /* 0x0000000000007941 */ /* 0x000fea0003800200 */
.L_x_99:
[----:B------:R-:W-:Y:S01]  /*8270*/  BAR.SYNC.DEFER_BLOCKING 0x1, 0x80 ;  /* 0x0042000000007b1d */ /* 0x000fe20000010000 */
[----:B------:R-:W-:Y:S01]  /*8280*/  ISETP.NE.AND P1, PT, R98, RZ, PT ;  /* 0x000000ff6200720c */ /* 0x000fe20003f25270 */
[----:B------:R-:W-:Y:S01]  /*8290*/  UISETP.NE.AND UP0, UPT, UR54, URZ, UPT ;  /* 0x000000ff3600728c */ /* 0x000fe2000bf05270 */
[----:B------:R-:W-:Y:S11]  /*82a0*/  LEA R3, R47, UR50, 0x3 ;  /* 0x000000322f037c11 */ /* 0x000ff6000f8e18ff */
[----:B------:R-:W-:Y:S01]  /*82b0*/  @P1 SHF.L.U32 R4, R85, 0x1f, RZ ;  /* 0x0000001f55041819 */ /* 0x000fe200000006ff */
[----:B------:R-:W-:Y:S06]  /*82c0*/  BRA.U !UP0, `(.L_x_101) ;  /* 0x0000000108247547 */ /* 0x000fec000b800000 */
[----:B------:R-:W2:Y:S01]  /*82d0*/  S2R R0, SR_CgaCtaId ;  /* 0x0000000000007919 */ /* 0x000ea20000008800 */
[----:B------:R-:W-:Y:S01]  /*82e0*/  IMAD.U32 R2, RZ, RZ, UR51 ;  /* 0x00000033ff027e24 */ /* 0x000fe2000f8e00ff */
[----:B------:R-:W-:Y:S04]  /*82f0*/  UIADD3 UR4, UPT, UPT, UR51, 0x1, URZ ;  /* 0x0000000133047890 */ /* 0x000fe8000fffe0ff */
[----:B------:R-:W-:Y:S01]  /*8300*/  @P1 LEA R2, R2, UR50, 0x3 ;  /* 0x0000003202021c11 */ /* 0x000fe2000f8e18ff */
[----:B------:R-:W-:Y:S04]  /*8310*/  UISETP.NE.AND UP0, UPT, UR4, 0x4, UPT ;  /* 0x000000040400788c */ /* 0x000fe8000bf05270 */
[----:B------:R-:W-:Y:S01]  /*8320*/  @P1 VIADD R5, R2, 0xe0 ;  /* 0x000000e002051836 */ /* 0x000fe20000000000 */
[----:B------:R-:W-:Y:S04]  /*8330*/  USEL UR51, UR4, URZ, UP0 ;  /* 0x000000ff04337287 */ /* 0x000fe80008000000 */
[----:B--2---:R-:W-:Y:S04]  /*8340*/  @P1 PRMT R0, R0, 0x654, R5 ;  /* 0x0000065400001816 */ /* 0x004fe80000000005 */
[----:B------:R2:W-:Y:S04]  /*8350*/  @P1 SYNCS.ARRIVE.TRANS64.RED.A1T0 RZ, [R0+URZ], RZ ;  /* 0x000000ff00ff19a7 */ /* 0x0005e800081004ff */
.L_x_101:
[----:B------:R-:W4:Y:S01]  /*8360*/  @P1 SYNCS.PHASECHK.TRANS64.TRYWAIT P0, [R3+URZ+0xc0], R4 ;  /* 0x0000c004030015a7 */ /* 0x000f2200080011ff */
[----:B------:R-:W-:Y:S01]  /*8370*/  BSSY B1, `(.L_x_102) ;  /* 0x0000016000017945 */ /* 0x000fe20003800000 */
[----:B----4-:R-:W-:Y:S03]  /*8380*/  @P1 SEL R46, RZ, 0x1, !P0 ;  /* 0x00000001ff2e1807 */ /* 0x010fe60004000000 */
[----:B------:R-:W-:Y:S05]  /*8390*/  @!P1 BRA `(.L_x_103) ;  /* 0x00000000004c9947 */ /* 0x000fea0003800000 */
[----:B------:R-:W-:Y:S01]  /*83a0*/  ISETP.NE.AND P0, PT, R46, RZ, PT ;  /* 0x000000ff2e00720c */ /* 0x000fe20003f05270 */
[----:B------:R-:W-:Y:S01]  /*83b0*/  BSSY B0, `(.L_x_104) ;  /* 0x000000b000007945 */ /* 0x000fe20003800000 */
[----:B------:R-:W-:Y:S11]  /*83c0*/  ISETP.NE.AND P1, PT, R60, RZ, PT ;  /* 0x000000ff3c00720c */ /* 0x000ff60003f25270 */
[----:B------:R-:W-:Y:S02]  /*83d0*/  @!UPT UIADD3 URZ, UPT, UPT, URZ, URZ, URZ ;  /* 0x000000fffffff290 */ /* 0x000fe4000fffe0ff */
[C---:B------:R-:W-:Y:S01]  /*83e0*/  @P1 IMAD R6, R47.reuse, 0x2000, R86 ;  /* 0x000020002f061824 */ /* 0x040fe200078e0256 */
[C---:B------:R-:W-:Y:S01]  /*83f0*/  @P1 LEA R4, R47.reuse, R94, 0xd ;  /* 0x0000005e2f041211 */ /* 0x040fe200078e68ff */
[C---:B------:R-:W-:Y:S02]  /*8400*/  @P1 IMAD R5, R47.reuse, 0x2000, R96 ;  /* 0x000020002f051824 */ /* 0x040fe400078e0260 */
[----:B------:R-:W-:Y:S01]  /*8410*/  @P1 IMAD R2, R47, 0x2000, R99 ;  /* 0x000020002f021824 */ /* 0x000fe200078e0263 */
[----:B------:R-:W-:Y:S06]  /*8420*/  @P0 BRA `(.L_x_105) ;  /* 0x00000000000c0947 */ /* 0x000fec0003800000 */
[----:B--2---:R-:W-:Y:S04]  /*8430*/  SHF.L.U32 R0, R85, 0x1f, RZ ;  /* 0x0000001f55007819 */ /* 0x004fe800000006ff */
[----:B------:R-:W2:Y:S02]  /*8440*/  SYNCS.PHASECHK.TRANS64.TRYWAIT P0, [R3+URZ+0xc0], R0 ;  /* 0x0000c000030075a7 */ /* 0x000ea400080011ff */
[----:B--2---:R-:W-:Y:S05]  /*8450*/  @!P0 BRA `(.L_x_106) ;  /* 0x0000003000bc8947 */ /* 0x004fea0003800000 */
.L_x_105:
[----:B------:R-:W-:Y:S05]  /*8460*/  BSYNC B0 ;  /* 0x0000000000007941 */ /* 0x000fea0003800000 */
.L_x_104:
[----:B------:R-:W-:Y:S02]  /*8470*/  ISETP.NE.AND P0, PT, R60, RZ, PT ;  /* 0x000000ff3c00720c */ /* 0x000fe40003f05270 */
[----:B------:R-:W-:Y:S11]  /*8480*/  IADD3 R47, PT, PT, R47, 0x1, RZ ;  /* 0x000000012f2f7810 */ /* 0x000ff60007ffe0ff */
[----:B------:R4:W1:Y:S04]  /*8490*/  @P0 LDS.128 R48, [R6] ;  /* 0x0000000006300984 */ /* 0x0008680000000c00 */
[----:B------:R4:W1:Y:S04]  /*84a0*/  @P0 LDS.128 R56, [R5+0x10] ;  /* 0x0000100005380984 */ /* 0x0008680000000c00 */
[----:B------:R4:W1:Y:S04]  /*84b0*/  @P0 LDS.128 R64, [R4+0x20] ;  /* 0x0000200004400984 */ /* 0x0008680000000c00 */
[----:B------:R4:W1:Y:S02]  /*84c0*/  @P0 LDS.128 R72, [R2+0x30] ;  /* 0x0000300002480984 */ /* 0x0008640000000c00 */
.L_x_103:
[----:B------:R-:W-:Y:S05]  /*84d0*/  BSYNC B1 ;  /* 0x0000000000017941 */ /* 0x000fea0003800000 */
.L_x_102:
[----:B--2---:R-:W-:Y:S05]  /*84e0*/  VIADD R3, R39, 0x20 ;  /* 0x0000002027037836 */ /* 0x004fea0000000000 */
[----:B------:R-:W-:Y:S04]  /*84f0*/  SHF.R.U32.HI R3, RZ, 0x15, R3 ;  /* 0x00000015ff037819 */ /* 0x000fe80000011603 */
[----:B------:R-:W-:Y:S11]  /*8500*/  LOP3.LUT P0, RZ, R3, 0x3, R90, 0x48, !PT ;  /* 0x0000000303ff7812 */ /* 0x000ff6000780485a */
[----:B------:R-:W-:Y:S02]  /*8510*/  @!UPT UIADD3 URZ, UPT, UPT, URZ, URZ, URZ ;  /* 0x000000fffffff290 */ /* 0x000fe4000fffe0ff */
[----:B------:R-:W-:Y:S05]  /*8520*/  @!P0 BRA `(.L_x_107) ;  /* 0x0000000000408947 */ /* 0x000fea0003800000 */
[----:B------:R-:W2:Y:S01]  /*8530*/  LDCU.64 UR8, c[0x4][0x70] ;  /* 0x01000e00ff0877ac */ /* 0x000ea20008000a00 */
[----:B------:R-:W-:Y:S01]  /*8540*/  MOV R3, 0x0 ;  /* 0x0000000000037802 */ /* 0x000fe20000000f00 */
[----:B------:R-:W-:Y:S02]  /*8550*/  HFMA2 R12, -RZ, RZ, 0, 5.9604644775390625e-08 ;  /* 0x00000001ff0c7431 */ /* 0x000fe400000001ff */
[----:B------:R-:W-:Y:S02]  /*8560*/  IMAD.MOV.U32 R8, RZ, RZ, 0x192 ;  /* 0x00000192ff087424 */ /* 0x000fe400078e00ff */
[----:B------:R-:W-:Y:S01]  /*8570*/  IMAD.MOV.U32 R13, RZ, RZ, RZ ;  /* 0x000000ffff0d7224 */ /* 0x000fe200078e00ff */
[----:B------:R-:W5:Y:S01]  /*8580*/  LDCU.64 UR6, c[0x4][0x78] ;  /* 0x01000f00ff0677ac */ /* 0x000f620008000a00 */
[----:B----4-:R-:W4:Y:S01]  /*8590*/  LDC.64 R2, c[0x4][R3] ;  /* 0x0100000003027b82 */ /* 0x010f220000000a00 */
[----:B------:R-:W3:Y:S01]  /*85a0*/  LDCU.64 UR4, c[0x4][0x10] ;  /* 0x01000200ff0477ac */ /* 0x000ee20008000a00 */
[----:B--2---:R-:W-:Y:S01]  /*85b0*/  MOV R5, UR9 ;  /* 0x0000000900057c02 */ /* 0x004fe20008000f00 */
[----:B------:R-:W-:Y:S01]  /*85c0*/  IMAD.U32 R4, RZ, RZ, UR8 ;  /* 0x00000008ff047e24 */ /* 0x000fe2000f8e00ff */
[----:B-----5:R-:W-:Y:S01]  /*85d0*/  MOV R7, UR7 ;  /* 0x0000000700077c02 */ /* 0x020fe20008000f00 */
[----:B------:R-:W-:Y:S01]  /*85e0*/  IMAD.U32 R6, RZ, RZ, UR6 ;  /* 0x00000006ff067e24 */ /* 0x000fe2000f8e00ff */
[----:B---3--:R-:W-:Y:S01]  /*85f0*/  MOV R11, UR5 ;  /* 0x00000005000b7c02 */ /* 0x008fe20008000f00 */
[----:B------:R-:W-:Y:S02]  /*8600*/  IMAD.U32 R10, RZ, RZ, UR4 ;  /* 0x00000004ff0a7e24 */ /* 0x000fe4000f8e00ff */
[----:B------:R-:W-:Y:S07]  /*8610*/  LEPC R20, `(.L_x_107) ;  /* 0x000000001014794e */ /* 0x000fee0000000000 */
[----:B-1--4-:R-:W-:Y:S05]  /*8620*/  CALL.ABS.NOINC R2 ;  /* 0x0000000002007343 */ /* 0x012fea0003c00000 */
.L_x_107:
[----:B------:R-:W-:Y:S05]  /*8630*/  WARPSYNC.ALL ;  /* 0x0000000000007948 */ /* 0x000fea0003800000 */
[----:B------:R-:W-:Y:S01]  /*8640*/  R2UR UR4, R39 ;  /* 0x00000000270472ca */ /* 0x000fe200000e0000 */
[--C-:B-1----:R-:W-:Y:S01]  /*8650*/  HADD2.F32 R40, -RZ, R48.reuse.H0_H0 ;  /* 0x20000030ff287230 */ /* 0x102fe20000004100 */
[----:B------:R-:W1:Y:S01]  /*8660*/  S2R R104, SR_CgaCtaId ;  /* 0x0000000000687919 */ /* 0x000e620000008800 */
[----:B------:R-:W-:Y:S01]  /*8670*/  HADD2.F32 R43, -RZ, R48.H1_H1 ;  /* 0x30000030ff2b7230 */ /* 0x000fe20000004100 */
[----:B------:R-:W-:Y:S01]  /*8680*/  ISETP.NE.AND P6, PT, R98, RZ, PT ;  /* 0x000000ff6200720c */ /* 0x000fe20003fc5270 */
[----:B------:R-:W-:Y:S01]  /*8690*/  HADD2.F32 R42, -RZ, R49.H1_H1 ;  /* 0x30000031ff2a7230 */ /* 0x000fe20000004100 */
[----:B------:R-:W-:Y:S01]  /*86a0*/  ISETP.NE.AND P0, PT, R88, RZ, PT ;  /* 0x000000ff5800720c */ /* 0x000fe20003f05270 */
[--C-:B------:R-:W-:Y:S01]  /*86b0*/  HADD2.F32 R44, -RZ, R50.reuse.H1_H1 ;  /* 0x30000032ff2c7230 */ /* 0x100fe20000004100 */
[----:B------:R-:W-:Y:S01]  /*86c0*/  MOV R61, UR51 ;  /* 0x00000033003d7c02 */ /* 0x000fe20008000f00 */
[----:B------:R-:W-:Y:S01]  /*86d0*/  HADD2.F32 R45, -RZ, R59.H0_H0 ;  /* 0x2000003bff2d7230 */ /* 0x000fe20000004100 */
[----:B------:R-:W-:Y:S01]  /*86e0*/  BSSY.RECONVERGENT B0, `(.L_x_108) ;  /* 0x0000086000007945 */ /* 0x000fe20003800200 */
[----:B------:R-:W-:Y:S02]  /*86f0*/  LEA R62, R47, UR50, 0x3 ;  /* 0x000000322f3e7c11 */ /* 0x000fe4000f8e18ff */
[----:B----4-:R-:W2:Y:S04]  /*8700*/  LDTM.x32 R4, tmem[UR4+0x20] ;  /* 0x00002004000479ee */ /* 0x010ea800082c0000 */
[----:B------:R-:W-:Y:S02]  /*8710*/  @P6 LEA R61, R61, UR50, 0x3 ;  /* 0x000000323d3d6c11 */ /* 0x000fe4000f8e18ff */
[----:B------:R-:W-:Y:S02]  /*8720*/  @P6 SHF.L.U32 R63, R85, 0x1f, RZ ;  /* 0x0000001f553f6819 */ /* 0x000fe400000006ff */
[----:B------:R-:W-:Y:S01]  /*8730*/  @P6 IADD3 R61, PT, PT, R61, 0xe0, RZ ;  /* 0x000000e03d3d6810 */ /* 0x000fe20007ffe0ff */
[C---:B--2---:R-:W-:Y:S01]  /*8740*/  FMUL R0, R38.reuse, R4 ;  /* 0x0000000426007220 */ /* 0x044fe20000400000 */
[C---:B------:R-:W-:Y:S01]  /*8750*/  FMUL R2, R38.reuse, R5 ;  /* 0x0000000526027220 */ /* 0x040fe20000400000 */
[C---:B------:R-:W-:Y:S01]  /*8760*/  FMUL R3, R38.reuse, R6 ;  /* 0x0000000626037220 */ /* 0x040fe20000400000 */
[C---:B------:R-:W-:Y:S01]  /*8770*/  FMUL R7, R38.reuse, R7 ;  /* 0x0000000726077220 */ /* 0x040fe20000400000 */
[C---:B------:R-:W-:Y:S01]  /*8780*/  FFMA R0, R41.reuse, R40, R0 ;  /* 0x0000002829007223 */ /* 0x040fe20000000000 */
[----:B------:R-:W-:Y:S02]  /*8790*/  HADD2.F32 R40, -RZ, R49.H0_H0 ;  /* 0x20000031ff287230 */ /* 0x000fe40000004100 */
[C---:B------:R-:W-:Y:S01]  /*87a0*/  FFMA R2, R41.reuse, R43, R2 ;  /* 0x0000002b29027223 */ /* 0x040fe20000000002 */
[C---:B------:R-:W-:Y:S01]  /*87b0*/  FMUL R4, R38.reuse, R8 ;  /* 0x0000000826047220 */ /* 0x040fe20000400000 */
[--C-:B------:R-:W-:Y:S02]  /*87c0*/  HADD2.F32 R43, -RZ, R51.reuse.H0_H0 ;  /* 0x20000033ff2b7230 */ /* 0x100fe40000004100 */
[----:B------:R-:W-:Y:S01]  /*87d0*/  FMUL R5, R38, R9 ;  /* 0x0000000926057220 */ /* 0x000fe20000400000 */
[C---:B------:R-:W-:Y:S01]  /*87e0*/  FFMA R3, R41.reuse, R40, R3 ;  /* 0x0000002829037223 */ /* 0x040fe20000000003 */
[----:B------:R-:W-:Y:S01]  /*87f0*/  HADD2.F32 R40, -RZ, R50.H0_H0 ;  /* 0x20000032ff287230 */ /* 0x000fe20000004100 */
[----:B------:R-:W-:Y:S01]  /*8800*/  F2FP.F16.F32.PACK_AB R52, R2, R0 ;  /* 0x000000000234723e */ /* 0x000fe200000000ff */
[C---:B------:R-:W-:Y:S01]  /*8810*/  FFMA R7, R41.reuse, R42, R7 ;  /* 0x0000002a29077223 */ /* 0x040fe20000000007 */
[----:B------:R-:W-:Y:S02]  /*8820*/  HADD2.F32 R42, -RZ, R51.H1_H1 ;  /* 0x30000033ff2a7230 */ /* 0x000fe40000004100 */
[C---:B------:R-:W-:Y:S01]  /*8830*/  FMUL R6, R38.reuse, R10 ;  /* 0x0000000a26067220 */ /* 0x040fe20000400000 */
[C---:B------:R-:W-:Y:S01]  /*8840*/  FFMA R4, R41.reuse, R40, R4 ;  /* 0x0000002829047223 */ /* 0x040fe20000000004 */
        /* <DEDUP_REMOVED lines=17> */
[----:B------:R2:W-:Y:S01]  /*8960*/  STS.128 [R86+0x2000], R52 ;  /* 0x0020003456007388 */ /* 0x0005e20000000c00 */
[----:B------:R-:W-:Y:S01]  /*8970*/  F2FP.F16.F32.PACK_AB R68, R9, R8 ;  /* 0x000000080944723e */ /* 0x000fe200000000ff */
[C---:B------:R-:W-:Y:S01]  /*8980*/  FFMA R10, R41.reuse, R43, R10 ;  /* 0x0000002b290a7223 */ /* 0x040fe2000000000a */
[--C-:B------:R-:W-:Y:S02]  /*8990*/  HADD2.F32 R43, -RZ, R58.reuse.H0_H0 ;  /* 0x2000003aff2b7230 */ /* 0x100fe40000004100 */
[----:B------:R-:W-:Y:S01]  /*89a0*/  FFMA R15, R41, R40, R15 ;  /* 0x00000028290f7223 */ /* 0x000fe2000000000f */
[C---:B------:R-:W-:Y:S01]  /*89b0*/  FMUL R12, R38.reuse, R16 ;  /* 0x00000010260c7220 */ /* 0x040fe20000400000 */
[----:B------:R-:W-:Y:S02]  /*89c0*/  HADD2.F32 R42, -RZ, R58.H1_H1 ;  /* 0x3000003aff2a7230 */ /* 0x000fe40000004100 */
[C---:B------:R-:W-:Y:S01]  /*89d0*/  FMUL R13, R38.reuse, R17 ;  /* 0x00000011260d7220 */ /* 0x040fe20000400000 */
[C---:B------:R-:W-:Y:S01]  /*89e0*/  FMUL R14, R38.reuse, R18 ;  /* 0x00000012260e7220 */ /* 0x040fe20000400000 */
[----:B------:R-:W-:Y:S01]  /*89f0*/  F2FP.F16.F32.PACK_AB R69, R15, R10 ;  /* 0x0000000a0f45723e */ /* 0x000fe200000000ff */
[C---:B------:R-:W-:Y:S01]  /*8a00*/  FFMA R12, R41.reuse, R43, R12 ;  /* 0x0000002b290c7223 */ /* 0x040fe2000000000c */
[----:B------:R-:W-:Y:S02]  /*8a10*/  HADD2.F32 R40, -RZ, R59.H1_H1 ;  /* 0x3000003bff287230 */ /* 0x000fe40000004100 */
[C---:B------:R-:W-:Y:S01]  /*8a20*/  FFMA R13, R41.reuse, R42, R13 ;  /* 0x0000002a290d7223 */ /* 0x040fe2000000000d */
[C---:B------:R-:W-:Y:S01]  /*8a30*/  FMUL R19, R38.reuse, R19 ;  /* 0x0000001326137220 */ /* 0x040fe20000400000 */
[--C-:B------:R-:W-:Y:S02]  /*8a40*/  HADD2.F32 R43, -RZ, R64.reuse.H0_H0 ;  /* 0x20000040ff2b7230 */ /* 0x100fe40000004100 */
[C---:B------:R-:W-:Y:S01]  /*8a50*/  FMUL R16, R38.reuse, R20 ;  /* 0x0000001426107220 */ /* 0x040fe20000400000 */
[----:B------:R-:W-:Y:S02]  /*8a60*/  HADD2.F32 R42, -RZ, R64.H1_H1 ;  /* 0x30000040ff2a7230 */ /* 0x000fe40000004100 */
[C---:B------:R-:W-:Y:S01]  /*8a70*/  FMUL R17, R38.reuse, R21 ;  /* 0x0000001526117220 */ /* 0x040fe20000400000 */
[C---:B------:R-:W-:Y:S01]  /*8a80*/  FFMA R14, R41.reuse, R45, R14 ;  /* 0x0000002d290e7223 */ /* 0x040fe2000000000e */
[C---:B------:R-:W-:Y:S01]  /*8a90*/  FFMA R19, R41.reuse, R40, R19 ;  /* 0x0000002829137223 */ /* 0x040fe20000000013 */
[--C-:B------:R-:W-:Y:S02]  /*8aa0*/  HADD2.F32 R45, -RZ, R65.reuse.H0_H0 ;  /* 0x20000041ff2d7230 */ /* 0x100fe40000004100 */
[C---:B------:R-:W-:Y:S01]  /*8ab0*/  FFMA R16, R41.reuse, R43, R16 ;  /* 0x0000002b29107223 */ /* 0x040fe20000000010 */
[C---:B------:R-:W-:Y:S01]  /*8ac0*/  FMUL R18, R38.reuse, R22 ;  /* 0x0000001626127220 */ /* 0x040fe20000400000 */
[----:B------:R-:W-:Y:S02]  /*8ad0*/  HADD2.F32 R40, -RZ, R65.H1_H1 ;  /* 0x30000041ff287230 */ /* 0x000fe40000004100 */
[C---:B------:R-:W-:Y:S01]  /*8ae0*/  FFMA R17, R41.reuse, R42, R17 ;  /* 0x0000002a29117223 */ /* 0x040fe20000000011 */
[C---:B------:R-:W-:Y:S01]  /*8af0*/  FMUL R23, R38.reuse, R23 ;  /* 0x0000001726177220 */ /* 0x040fe20000400000 */
[--C-:B------:R-:W-:Y:S02]  /*8b00*/  HADD2.F32 R42, -RZ, R66.reuse.H0_H0 ;  /* 0x20000042ff2a7230 */ /* 0x100fe40000004100 */
[C---:B------:R-:W-:Y:S01]  /*8b10*/  FMUL R20, R38.reuse, R24 ;  /* 0x0000001826147220 */ /* 0x040fe20000400000 */
[C---:B------:R-:W-:Y:S01]  /*8b20*/  FFMA R18, R41.reuse, R45, R18 ;  /* 0x0000002d29127223 */ /* 0x040fe20000000012 */
        /* <DEDUP_REMOVED lines=11> */
[----:B------:R-:W-:Y:S01]  /*8be0*/  FFMA R27, R41, R42, R27 ;  /* 0x0000002a291b7223 */ /* 0x000fe2000000001b */
[C---:B------:R-:W-:Y:S01]  /*8bf0*/  FMUL R24, R38.reuse, R28 ;  /* 0x0000001c26187220 */ /* 0x040fe20000400000 */
[----:B------:R-:W-:Y:S02]  /*8c00*/  HADD2.F32 R42, -RZ, R72.H1_H1 ;  /* 0x30000048ff2a7230 */ /* 0x000fe40000004100 */
[C---:B------:R-:W-:Y:S01]  /*8c10*/  FMUL R25, R38.reuse, R29 ;  /* 0x0000001d26197220 */ /* 0x040fe20000400000 */
[--C-:B------:R-:W-:Y:S02]  /*8c20*/  HADD2.F32 R43, -RZ, R73.reuse.H0_H0 ;  /* 0x20000049ff2b7230 */ /* 0x100fe40000004100 */
[C---:B------:R-:W-:Y:S01]  /*8c30*/  FMUL R26, R38.reuse, R30 ;  /* 0x0000001e261a7220 */ /* 0x040fe20000400000 */
[----:B------:R-:W-:Y:S01]  /*8c40*/  F2FP.F16.F32.PACK_AB R70, R13, R12 ;  /* 0x0000000c0d46723e */ /* 0x000fe200000000ff */
[----:B------:R-:W-:Y:S01]  /*8c50*/  FFMA R24, R41, R40, R24 ;  /* 0x0000002829187223 */ /* 0x000fe20000000018 */
[----:B------:R-:W-:Y:S01]  /*8c60*/  F2FP.F16.F32.PACK_AB R71, R19, R14 ;  /* 0x0000000e1347723e */ /* 0x000fe200000000ff */
[C---:B------:R-:W-:Y:S01]  /*8c70*/  FFMA R25, R41.reuse, R42, R25 ;  /* 0x0000002a29197223 */ /* 0x040fe20000000019 */
[C---:B------:R-:W-:Y:S01]  /*8c80*/  FFMA R26, R41.reuse, R43, R26 ;  /* 0x0000002b291a7223 */ /* 0x040fe2000000001a */
[----:B------:R-:W-:Y:S02]  /*8c90*/  HADD2.F32 R40, -RZ, R73.H1_H1 ;  /* 0x30000049ff287230 */ /* 0x000fe40000004100 */
[C---:B------:R-:W-:Y:S01]  /*8ca0*/  FMUL R31, R38.reuse, R31 ;  /* 0x0000001f261f7220 */ /* 0x040fe20000400000 */
[----:B------:R4:W-:Y:S01]  /*8cb0*/  STS.128 [R96+0x2010], R68 ;  /* 0x0020104460007388 */ /* 0x0009e20000000c00 */
[--C-:B------:R-:W-:Y:S02]  /*8cc0*/  HADD2.F32 R43, -RZ, R74.reuse.H0_H0 ;  /* 0x2000004aff2b7230 */ /* 0x100fe40000004100 */
[C---:B------:R-:W-:Y:S01]  /*8cd0*/  FMUL R28, R38.reuse, R32 ;  /* 0x00000020261c7220 */ /* 0x040fe20000400000 */
[----:B------:R-:W-:Y:S02]  /*8ce0*/  HADD2.F32 R42, -RZ, R74.H1_H1 ;  /* 0x3000004aff2a7230 */ /* 0x000fe40000004100 */
[C---:B------:R-:W-:Y:S01]  /*8cf0*/  FMUL R29, R38.reuse, R33 ;  /* 0x00000021261d7220 */ /* 0x040fe20000400000 */
[--C-:B------:R-:W-:Y:S02]  /*8d00*/  HADD2.F32 R45, -RZ, R75.reuse.H0_H0 ;  /* 0x2000004bff2d7230 */ /* 0x100fe40000004100 */
[C---:B------:R-:W-:Y:S01]  /*8d10*/  FMUL R30, R38.reuse, R34 ;  /* 0x00000022261e7220 */ /* 0x040fe20000400000 */
[----:B------:R-:W-:Y:S02]  /*8d20*/  HADD2.F32 R44, -RZ, R75.H1_H1 ;  /* 0x3000004bff2c7230 */ /* 0x000fe40000004100 */
[----:B------:R-:W-:Y:S01]  /*8d30*/  FFMA R31, R41, R40, R31 ;  /* 0x00000028291f7223 */ /* 0x000fe2000000001f */
[----:B------:R-:W-:Y:S01]  /*8d40*/  FMUL R35, R38, R35 ;  /* 0x0000002326237220 */ /* 0x000fe20000400000 */
[----:B--2---:R-:W-:Y:S01]  /*8d50*/  F2FP.F16.F32.PACK_AB R52, R17, R16 ;  /* 0x000000101134723e */ /* 0x004fe200000000ff */
        /* <DEDUP_REMOVED lines=11> */
[----:B------:R-:W-:Y:S02]  /*8e10*/  F2FP.F16.F32.PACK_AB R111, R35, R30 ;  /* 0x0000001e236f723e */ /* 0x000fe400000000ff */
[----:B-1----:R-:W-:Y:S03]  /*8e20*/  @P6 PRMT R61, R104, 0x654, R61 ;  /* 0x00000654683d6816 */ /* 0x002fe6000000003d */
[----:B------:R4:W-:Y:S01]  /*8e30*/  STS.128 [R99+0x2030], R108 ;  /* 0x0020306c63007388 */ /* 0x0009e20000000c00 */
[----:B------:R-:W-:Y:S01]  /*8e40*/  @!PT LDS RZ, [RZ] ;  /* 0x00000000fffff984 */ /* 0x000fe20000000800 */
[----:B------:R-:W-:Y:S01]  /*8e50*/  @!PT LDS RZ, [RZ] ;  /* 0x00000000fffff984 */ /* 0x000fe20000000800 */
[----:B------:R-:W-:Y:S01]  /*8e60*/  @!PT LDS RZ, [RZ] ;  /* 0x00000000fffff984 */ /* 0x000fe20000000800 */
[----:B------:R-:W-:Y:S01]  /*8e70*/  @!PT LDS RZ, [RZ] ;  /* 0x00000000fffff984 */ /* 0x000fe20000000800 */
[----:B------:R1:W-:Y:S07]  /*8e80*/  MEMBAR.ALL.CTA ;  /* 0x0000000000007992 */ /* 0x0003ee0000008000 */
[----:B-1----:R-:W1:Y:S02]  /*8e90*/  FENCE.VIEW.ASYNC.S ;  /* 0x00000000000073c6 */ /* 0x002e640000000000 */
[----:B-1----:R-:W-:Y:S06]  /*8ea0*/  BAR.SYNC.DEFER_BLOCKING 0x1, 0x80 ;  /* 0x0042000000007b1d */ /* 0x002fec0000010000 */
[----:B------:R-:W-:Y:S05]  /*8eb0*/  @P0 BRA `(.L_x_109) ;  /* 0x0000000000200947 */ /* 0x000fea0003800000 */
[----:B------:R-:W1:Y:S01]  /*8ec0*/  LDCU.64 UR6, c[0x0][0x348] ;  /* 0x00006900ff0677ac */ /* 0x000e620008000a00 */
[----:B------:R-:W-:Y:S02]  /*8ed0*/  UIADD3 UR40, UPT, UPT, UR50, 0x2200, URZ ;  /* 0x0000220032287890 */ /* 0x000fe4000fffe0ff */
[----:B------:R-:W-:Y:S02]  /*8ee0*/  UIADD3 UR41, UPT, UPT, UR52, 0x20, URZ ;  /* 0x0000002034297890 */ /* 0x000fe4000fffe0ff */
[----:B-1----:R-:W-:Y:S04]  /*8ef0*/  UIADD3 UR4, UP0, UPT, UR6, 0x780, URZ ;  /* 0x0000078006047890 */ /* 0x002fe8000ff1e0ff */
[----:B------:R-:W-:Y:S09]  /*8f00*/  UIADD3.X UR5, UPT, UPT, URZ, UR7, URZ, UP0, !UPT ;  /* 0x00000007ff057290 */ /* 0x000ff200087fe4ff */
[----:B------:R1:W-:Y:S01]  /*8f10*/  UTMASTG.5D [UR40], [UR4] ;  /* 0x00000028040073b5 */ /* 0x0003e20008020000 */
[----:B------:R0:W-:Y:S01]  /*8f20*/  UTMACMDFLUSH ;  /* 0x00000000000079b7 */ /* 0x0001e20000000000 */
[----:B-1----:R-:W-:Y:S04]  /*8f30*/  DEPBAR.LE SB0, 0x1 ;  /* 0x000080400000791a */ /* 0x002fe80000000000 */
.L_x_109:
[----:B------:R-:W-:Y:S05]  /*8f40*/  BSYNC.RECONVERGENT B0 ;  /* 0x0000000000007941 */ /* 0x000fea0003800200 */
.L_x_108:
[----:B------:R-:W-:Y:S01]  /*8f50*/  BAR.SYNC.DEFER_BLOCKING 0x1, 0x80 ;  /* 0x0042000000007b1d */ /* 0x000fe20000010000 */
[----:B------:R-:W-:Y:S04]  /*8f60*/  UIADD3 UR4, UPT, UPT, UR51, 0x1, URZ ;  /* 0x0000000133047890 */ /* 0x000fe8000fffe0ff */
[----:B------:R-:W-:Y:S04]  /*8f70*/  UISETP.NE.AND UP0, UPT, UR4, 0x4, UPT ;  /* 0x000000040400788c */ /* 0x000fe8000bf05270 */
[----:B------:R-:W-:Y:S01]  /*8f80*/  USEL UR49, UR4, URZ, UP0 ;  /* 0x000000ff04317287 */ /* 0x000fe20008000000 */
[----:B------:R1:W-:Y:S01]  /*8f90*/  @P6 SYNCS.ARRIVE.TRANS64.RED.A1T0 RZ, [R61+URZ], RZ ;  /* 0x000000ff3dff69a7 */ /* 0x0003e200081004ff */
[----:B------:R-:W-:Y:S01]  /*8fa0*/  BSSY B1, `(.L_x_110) ;  /* 0x0000017000017945 */ /* 0x000fe20003800000 */
[----:B------:R-:W2:Y:S02]  /*8fb0*/  @P6 SYNCS.PHASECHK.TRANS64.TRYWAIT P0, [R62+URZ+0xc0], R63 ;  /* 0x0000c03f3e0065a7 */ /* 0x000ea400080011ff */
[----:B--2---:R-:W-:Y:S01]  /*8fc0*/  @P6 SEL R46, RZ, 0x1, !P0 ;  /* 0x00000001ff2e6807 */ /* 0x004fe20004000000 */
[----:B-1----:R-:W-:Y:S06]  /*8fd0*/  @!P6 BRA `(.L_x_111) ;  /* 0x00000000004ce947 */ /* 0x002fec0003800000 */
        /* <DEDUP_REMOVED lines=9> */
[----:B------:R-:W-:Y:S04]  /*9070*/  SHF.L.U32 R5, R85, 0x1f, RZ ;  /* 0x0000001f55057819 */ /* 0x000fe800000006ff */
[----:B------:R-:W1:Y:S02]  /*9080*/  SYNCS.PHASECHK.TRANS64.TRYWAIT P0, [R62+URZ+0xc0], R5 ;  /* 0x0000c0053e0075a7 */ /* 0x000e6400080011ff */
[----:B-1----:R-:W-:Y:S05]  /*9090*/  @!P0 BRA `(.L_x_114) ;  /* 0x0000002400c08947 */ /* 0x002fea0003800000 */
.L_x_113:
[----:B------:R-:W-:Y:S05]  /*90a0*/  BSYNC B0 ;  /* 0x0000000000007941 */ /* 0x000fea0003800000 */
.L_x_112:
[----:B------:R-:W-:Y:S02]  /*90b0*/  ISETP.NE.AND P0, PT, R60, RZ, PT ;  /* 0x000000ff3c00720c */ /* 0x000fe40003f05270 */
[----:B------:R-:W-:Y:S11]  /*90c0*/  IADD3 R47, PT, PT, R47, 0x1, RZ ;  /* 0x000000012f2f7810 */ /* 0x000ff60007ffe0ff */
[----:B------:R2:W1:Y:S04]  /*90d0*/  @P0 LDS.128 R48, [R4] ;  /* 0x0000000004300984 */ /* 0x0004680000000c00 */
[----:B------:R2:W1:Y:S04]  /*90e0*/  @P0 LDS.128 R56, [R3+0x10] ;  /* 0x0000100003380984 */ /* 0x0004680000000c00 */
[----:B------:R2:W1:Y:S04]  /*90f0*/  @P0 LDS.128 R64, [R2+0x20] ;  /* 0x0000200002400984 */ /* 0x0004680000000c00 */
[----:B------:R2:W1:Y:S02]  /*9100*/  @P0 LDS.128 R72, [R0+0x30] ;  /* 0x0000300000480984 */ /* 0x0004640000000c00 */
.L_x_111:
[----:B------:R-:W-:Y:S05]  /*9110*/  BSYNC B1 ;  /* 0x0000000000017941 */ /* 0x000fea0003800000 */
.L_x_110:
[----:B--2---:R-:W-:Y:S05]  /*9120*/  VIADD R3, R39, 0x40 ;  /* 0x0000004027037836 */ /* 0x004fea0000000000 */
[----:B------:R-:W-:Y:S04]  /*9130*/  SHF.R.U32.HI R3, RZ, 0x15, R3 ;  /* 0x00000015ff037819 */ /* 0x000fe80000011603 */
[----:B------:R-:W-:Y:S11]  /*9140*/  LOP3.LUT P0, RZ, R3, 0x3, R90, 0x48, !PT ;  /* 0x0000000303ff7812 */ /* 0x000ff6000780485a */
[----:B------:R-:W-:Y:S02]  /*9150*/  @!UPT UIADD3 URZ, UPT, UPT, URZ, URZ, URZ ;  /* 0x000000fffffff290 */ /* 0x000fe4000fffe0ff */
[----:B------:R-:W-:Y:S05]  /*9160*/  @!P0 BRA `(.L_x_115) ;  /* 0x0000000000408947 */ /* 0x000fea0003800000 */
[----:B------:R-:W1:Y:S01]  /*9170*/  LDCU.64 UR8, c[0x4][0x70] ;  /* 0x01000e00ff0877ac */ /* 0x000e620008000a00 */
[----:B------:R-:W-:Y:S01]  /*9180*/  MOV R3, 0x0 ;  /* 0x0000000000037802 */ /* 0x000fe20000000f00 */
[----:B------:R-:W-:Y:S02]  /*9190*/  HFMA2 R12, -RZ, RZ, 0, 5.9604644775390625e-08 ;  /* 0x00000001ff0c7431 */ /* 0x000fe400000001ff */
[----:B------:R-:W-:Y:S02]  /*91a0*/  IMAD.MOV.U32 R8, RZ, RZ, 0x192 ;  /* 0x00000192ff087424 */ /* 0x000fe400078e00ff */
[----:B------:R-:W-:Y:S01]  /*91b0*/  IMAD.MOV.U32 R13, RZ, RZ, RZ ;  /* 0x000000ffff0d7224 */ /* 0x000fe200078e00ff */
[----:B------:R-:W2:Y:S01]  /*91c0*/  LDCU.64 UR6, c[0x4][0x78] ;  /* 0x01000f00ff0677ac */ /* 0x000ea20008000a00 */
[----:B------:R-:W3:Y:S01]  /*91d0*/  LDC.64 R2, c[0x4][R3] ;  /* 0x0100000003027b82 */ /* 0x000ee20000000a00 */
[----:B------:R-:W5:Y:S01]  /*91e0*/  LDCU.64 UR4, c[0x4][0x10] ;  /* 0x01000200ff0477ac */ /* 0x000f620008000a00 */
[----:B-1----:R-:W-:Y:S01]  /*91f0*/  MOV R5, UR9 ;  /* 0x0000000900057c02 */ /* 0x002fe20008000f00 */
[----:B------:R-:W-:Y:S01]  /*9200*/  IMAD.U32 R4, RZ, RZ, UR8 ;  /* 0x00000008ff047e24 */ /* 0x000fe2000f8e00ff */
[----:B--2---:R-:W-:Y:S01]  /*9210*/  MOV R7, UR7 ;  /* 0x0000000700077c02 */ /* 0x004fe20008000f00 */
[----:B------:R-:W-:Y:S01]  /*9220*/  IMAD.U32 R6, RZ, RZ, UR6 ;  /* 0x00000006ff067e24 */ /* 0x000fe2000f8e00ff */
[----:B-----5:R-:W-:Y:S01]  /*9230*/  MOV R11, UR5 ;  /* 0x00000005000b7c02 */ /* 0x020fe20008000f00 */
[----:B------:R-:W-:Y:S02]  /*9240*/  IMAD.U32 R10, RZ, RZ, UR4 ;  /* 0x00000004ff0a7e24 */ /* 0x000fe4000f8e00ff */
[----:B------:R-:W-:Y:S07]  /*9250*/  LEPC R20, `(.L_x_115) ;  /* 0x000000001014794e */ /* 0x000fee0000000000 */
[----:B---34-:R-:W-:Y:S05]  /*9260*/  CALL.ABS.NOINC R2 ;  /* 0x0000000002007343 */ /* 0x018fea0003c00000 */
.L_x_115:
[----:B------:R-:W-:Y:S05]  /*9270*/  WARPSYNC.ALL ;  /* 0x0000000000007948 */ /* 0x000fea0003800000 */
[----:B------:R-:W-:Y:S01]  /*9280*/  R2UR UR4, R39 ;  /* 0x00000000270472ca */ /* 0x000fe200000e0000 */
[--C-:B-1----:R-:W-:Y:S01]  /*9290*/  HADD2.F32 R40, -RZ, R48.reuse.H0_H0 ;  /* 0x20000030ff287230 */ /* 0x102fe20000004100 */
[----:B------:R-:W-:Y:S01]  /*92a0*/  ISETP.NE.AND P6, PT, R98, RZ, PT ;  /* 0x000000ff6200720c */ /* 0x000fe20003fc5270 */
[----:B------:R-:W-:Y:S01]  /*92b0*/  HADD2.F32 R43, -RZ, R48.H1_H1 ;  /* 0x30000030ff2b7230 */ /* 0x000fe20000004100 */
[----:B------:R-:W-:Y:S01]  /*92c0*/  ISETP.NE.AND P0, PT, R88, RZ, PT ;  /* 0x000000ff5800720c */ /* 0x000fe20003f05270 */
[----:B------:R-:W-:Y:S01]  /*92d0*/  HADD2.F32 R42, -RZ, R49.H0_H0 ;  /* 0x20000031ff2a7230 */ /* 0x000fe20000004100 */
[----:B------:R-:W-:Y:S01]  /*92e0*/  MOV R61, UR49 ;  /* 0x00000031003d7c02 */ /* 0x000fe20008000f00 */
[--C-:B------:R-:W-:Y:S01]  /*92f0*/  HADD2.F32 R45, -RZ, R51.reuse.H0_H0 ;  /* 0x20000033ff2d7230 */ /* 0x100fe20000004100 */
[----:B------:R-:W-:Y:S01]  /*9300*/  BSSY.RECONVERGENT B0, `(.L_x_116) ;  /* 0x0000087000007945 */ /* 0x000fe20003800200 */
[----:B------:R-:W-:Y:S01]  /*9310*/  HADD2.F32 R44, -RZ, R51.H1_H1 ;  /* 0x30000033ff2c7230 */ /* 0x000fe20000004100 */
[----:B------:R-:W-:Y:S03]  /*9320*/  LEA R62, R47, UR50, 0x3 ;  /* 0x000000322f3e7c11 */ /* 0x000fe6000f8e18ff */
[----:B------:R-:W1:Y:S02]  /*9330*/  LDTM.x32 R4, tmem[UR4+0x40] ;  /* 0x00004004000479ee */ /* 0x000e6400082c0000 */
[----:B------:R-:W-:Y:S02]  /*9340*/  @P6 LEA R61, R61, UR50, 0x3 ;  /* 0x000000323d3d6c11 */ /* 0x000fe4000f8e18ff */
[----:B------:R-:W-:Y:S02]  /*9350*/  @P6 SHF.L.U32 R63, R85, 0x1f, RZ ;  /* 0x0000001f553f6819 */ /* 0x000fe400000006ff */
[----:B------:R-:W-:Y:S04]  /*9360*/  @P6 IADD3 R61, PT, PT, R61, 0xe0, RZ ;  /* 0x000000e03d3d6810 */ /* 0x000fe80007ffe0ff */
[----:B------:R-:W-:Y:S01]  /*9370*/  @P6 PRMT R61, R104, 0x654, R61 ;  /* 0x00000654683d6816 */ /* 0x000fe2000000003d */
[C---:B-1----:R-:W-:Y:S01]  /*9380*/  FMUL R0, R38.reuse, R4 ;  /* 0x0000000426007220 */ /* 0x042fe20000400000 */
[C---:B------:R-:W-:Y:S01]  /*9390*/  FMUL R2, R38.reuse, R5 ;  /* 0x0000000526027220 */ /* 0x040fe20000400000 */
[C---:B------:R-:W-:Y:S01]  /*93a0*/  FMUL R3, R38.reuse, R6 ;  /* 0x0000000626037220 */ /* 0x040fe20000400000 */
[C---:B------:R-:W-:Y:S01]  /*93b0*/  FMUL R7, R38.reuse, R7 ;  /* 0x0000000726077220 */ /* 0x040fe20000400000 */
[C---:B------:R-:W-:Y:S01]  /*93c0*/  FFMA R0, R41.reuse, R40, R0 ;  /* 0x0000002829007223 */ /* 0x040fe20000000000 */
[----:B------:R-:W-:Y:S02]  /*93d0*/  HADD2.F32 R40, -RZ, R49.H1_H1 ;  /* 0x30000031ff287230 */ /* 0x000fe40000004100 */
[C---:B------:R-:W-:Y:S01]  /*93e0*/  FFMA R2, R41.reuse, R43, R2 ;  /* 0x0000002b29027223 */ /* 0x040fe20000000002 */
[C---:B------:R-:W-:Y:S01]  /*93f0*/  FFMA R3, R41.reuse, R42, R3 ;  /* 0x0000002a29037223 */ /* 0x040fe20000000003 */
[--C-:B------:R-:W-:Y:S02]  /*9400*/  HADD2.F32 R43, -RZ, R50.reuse.H0_H0 ;  /* 0x20000032ff2b7230 */ /* 0x100fe40000004100 */
[----:B------:R-:W-:Y:S01]  /*9410*/  FMUL R4, R38, R8 ;  /* 0x0000000826047220 */ /* 0x000fe20000400000 */
[----:B------:R-:W-:Y:S01]  /*9420*/  HADD2.F32 R42, -RZ, R50.H1_H1 ;  /* 0x30000032ff2a7230 */ /* 0x000fe20000004100 */
[----:B----4-:R-:W-:Y:S01]  /*9430*/  F2FP.F16.F32.PACK_AB R68, R2, R0 ;  /* 0x000000000244723e */ /* 0x010fe200000000ff */
[C---:B------:R-:W-:Y:S01]  /*9440*/  FFMA R7, R41.reuse, R40, R7 ;  /* 0x0000002829077223 */ /* 0x040fe20000000007 */
[----:B------:R-:W-:Y:S01]  /*9450*/  FFMA R4, R41, R43, R4 ;  /* 0x0000002b29047223 */ /* 0x000fe20000000004 */
[C---:B------:R-:W-:Y:S01]  /*9460*/  FMUL R5, R38.reuse, R9 ;  /* 0x0000000926057220 */ /* 0x040fe20000400000 */
[C---:B------:R-:W-:Y:S01]  /*9470*/  FMUL R6, R38.reuse, R10 ;  /* 0x0000000a26067220 */ /* 0x040fe20000400000 */
[C---:B------:R-:W-:Y:S01]  /*9480*/  FMUL R11, R38.reuse, R11 ;  /* 0x0000000b260b7220 */ /* 0x040fe20000400000 */
[--C-:B------:R-:W-:Y:S01]  /*9490*/  HADD2.F32 R40, -RZ, R56.reuse.H0_H0 ;  /* 0x20000038ff287230 */ /* 0x100fe20000004100 */
[----:B------:R-:W-:Y:S01]  /*94a0*/  F2FP.F16.F32.PACK_AB R69, R7, R3 ;  /* 0x000000030745723e */ /* 0x000fe200000000ff */
[C---:B------:R-:W-:Y:S01]  /*94b0*/  FFMA R5, R41.reuse, R42, R5 ;  /* 0x0000002a29057223 */ /* 0x040fe20000000005 */
[C---:B------:R-:W-:Y:S01]  /*94c0*/  FFMA R6, R41.reuse, R45, R6 ;  /* 0x0000002d29067223 */ /* 0x040fe20000000006 */
[----:B------:R-:W-:Y:S01]  /*94d0*/  FFMA R11, R41, R44, R11 ;  /* 0x0000002c290b7223 */ /* 0x000fe2000000000b */
[C---:B------:R-:W-:Y:S01]  /*94e0*/  FMUL R8, R38.reuse, R12 ;  /* 0x0000000c26087220 */ /* 0x040fe20000400000 */
[----:B------:R-:W-:Y:S01]  /*94f0*/  HADD2.F32 R42, -RZ, R56.H1_H1 ;  /* 0x30000038ff2a7230 */ /* 0x000fe20000004100 */
[----:B------:R-:W-:Y:S01]  /*9500*/  F2FP.F16.F32.PACK_AB R70, R5, R4 ;  /* 0x000000040546723e */ /* 0x000fe200000000ff */
[C---:B------:R-:W-:Y:S01]  /*9510*/  FMUL R9, R38.reuse, R13 ;  /* 0x0000000d26097220 */ /* 0x040fe20000400000 */
[----:B------:R-:W-:Y:S01]  /*9520*/  F2FP.F16.F32.PACK_AB R71, R11, R6 ;  /* 0x000000060b47723e */ /* 0x000fe200000000ff */
[C---:B------:R-:W-:Y:S01]  /*9530*/  FFMA R8, R41.reuse, R40, R8 ;  /* 0x0000002829087223 */ /* 0x040fe20000000008 */
[--C-:B------:R-:W-:Y:S02]  /*9540*/  HADD2.F32 R43, -RZ, R57.reuse.H0_H0 ;  /* 0x20000039ff2b7230 */ /* 0x100fe40000004100 */
[----:B------:R-:W-:Y:S01]  /*9550*/  FFMA R9, R41, R42, R9 ;  /* 0x0000002a29097223 */ /* 0x000fe20000000009 */
[C---:B------:R-:W-:Y:S01]  /*9560*/  FMUL R10, R38.reuse, R14 ;  /* 0x0000000e260a7220 */ /* 0x040fe20000400000 */
[----:B------:R1:W-:Y:S01]  /*9570*/  STS.128 [R86+0x4000], R68 ;  /* 0x0040004456007388 */ /* 0x0003e20000000c00 */
[----:B------:R-:W-:Y:S02]  /*9580*/  HADD2.F32 R40, -RZ, R57.H1_H1 ;  /* 0x30000039ff287230 */ /* 0x000fe40000004100 */
[C---:B------:R-:W-:Y:S01]  /*9590*/  FMUL R15, R38.reuse, R15 ;  /* 0x0000000f260f7220 */ /* 0x040fe20000400000 */
        /* <DEDUP_REMOVED lines=14> */
[C---:B------:R-:W-:Y:S01]  /*9680*/  FMUL R16, R38.reuse, R20 ;  /* 0x0000001426107220 */ /* 0x040fe20000400000 */
[C---:B------:R-:W-:Y:S01]  /*9690*/  FFMA R14, R41.reuse, R43, R14 ;  /* 0x0000002b290e7223 */ /* 0x040fe2000000000e */
[--C-:B------:R-:W-:Y:S02]  /*96a0*/  HADD2.F32 R43, -RZ, R64.reuse.H0_H0 ;  /* 0x20000040ff2b7230 */ /* 0x100fe40000004100 */
        /* <DEDUP_REMOVED lines=22> */
[----:B------:R-:W-:Y:S01]  /*9810*/  FFMA R27, R41, R42, R27 ;  /* 0x0000002a291b7223 */ /* 0x000fe2000000001b */
[--C-:B------:R-:W-:Y:S02]  /*9820*/  HADD2.F32 R40, -RZ, R72.reuse.H0_H0 ;  /* 0x20000048ff287230 */ /* 0x100fe40000004100 */
        /* <DEDUP_REMOVED lines=22> */
[----:B-1----:R-:W-:Y:S01]  /*9990*/  F2FP.F16.F32.PACK_AB R68, R17, R16 ;  /* 0x000000101144723e */ /* 0x002fe200000000ff */
        /* <DEDUP_REMOVED lines=29> */
.L_x_117:
[----:B------:R-:W-:Y:S05]  /*9b70*/  BSYNC.RECONVERGENT B0 ;  /* 0x0000000000007941 */ /* 0x000fea0003800200 */
.L_x_116:
[----:B------:R-:W-:Y:S01]  /*9b80*/  BAR.SYNC.DEFER_BLOCKING 0x1, 0x80 ;  /* 0x0042000000007b1d */ /* 0x000fe20000010000 */
[----:B------:R-:W-:Y:S04]  /*9b90*/  UIADD3 UR4, UPT, UPT, UR49, 0x1, URZ ;  /* 0x0000000131047890 */ /* 0x000fe8000fffe0ff */
[----:B------:R-:W-:Y:S04]  /*9ba0*/  UISETP.NE.AND UP0, UPT, UR4, 0x4, UPT ;  /* 0x000000040400788c */ /* 0x000fe8000bf05270 */
[----:B------:R-:W-:Y:S01]  /*9bb0*/  USEL UR51, UR4, URZ, UP0 ;  /* 0x000000ff04337287 */ /* 0x000fe20008000000 */
[----:B------:R1:W-:Y:S01]  /*9bc0*/  @P6 SYNCS.ARRIVE.TRANS64.RED.A1T0 RZ, [R61+URZ], RZ ;  /* 0x000000ff3dff69a7 */ /* 0x0003e200081004ff */
[----:B------:R-:W-:Y:S01]  /*9bd0*/  BSSY B1, `(.L_x_118) ;  /* 0x0000017000017945 */ /* 0x000fe20003800000 */
[----:B------:R-:W4:Y:S02]  /*9be0*/  @P6 SYNCS.PHASECHK.TRANS64.TRYWAIT P0, [R62+URZ+0xc0], R63 ;  /* 0x0000c03f3e0065a7 */ /* 0x000f2400080011ff */
[----:B----4-:R-:W-:Y:S01]  /*9bf0*/  @P6 SEL R46, RZ, 0x1, !P0 ;  /* 0x00000001ff2e6807 */ /* 0x010fe20004000000 */
        /* <DEDUP_REMOVED lines=13> */
.L_x_121:
[----:B------:R-:W-:Y:S05]  /*9cd0*/  BSYNC B0 ;  /* 0x0000000000007941 */ /* 0x000fea0003800000 */
.L_x_120:
[----:B------:R-:W-:Y:S11]  /*9ce0*/  ISETP.NE.AND P0, PT, R60, RZ, PT ;  /* 0x000000ff3c00720c */ /* 0x000ff60003f05270 */
[----:B------:R-:W-:Y:S02]  /*9cf0*/  @!UPT UIADD3 URZ, UPT, UPT, URZ, URZ, URZ ;  /* 0x000000fffffff290 */ /* 0x000fe4000fffe0ff */
[----:B------:R4:W1:Y:S04]  /*9d00*/  @P0 LDS.128 R48, [R3] ;  /* 0x0000000003300984 */ /* 0x0008680000000c00 */
[----:B------:R4:W1:Y:S04]  /*9d10*/  @P0 LDS.128 R56, [R2+0x10] ;  /* 0x0000100002380984 */ /* 0x0008680000000c00 */
[----:B------:R4:W1:Y:S04]  /*9d20*/  @P0 LDS.128 R64, [R0+0x20] ;  /* 0x0000200000400984 */ /* 0x0008680000000c00 */
[----:B------:R4:W1:Y:S02]  /*9d30*/  @P0 LDS.128 R72, [R47+0x30] ;  /* 0x000030002f480984 */ /* 0x0008640000000c00 */
.L_x_119:
[----:B------:R-:W-:Y:S05]  /*9d40*/  BSYNC B1 ;  /* 0x0000000000017941 */ /* 0x000fea0003800000 */
.L_x_118:
[----:B----4-:R-:W-:Y:S05]  /*9d50*/  VIADD R3, R39, 0x60 ;  /* 0x0000006027037836 */ /* 0x010fea0000000000 */
        /* <DEDUP_REMOVED lines=9> */
[----:B------:R-:W4:Y:S01]  /*9df0*/  LDCU.64 UR6, c[0x4][0x78] ;  /* 0x01000f00ff0677ac */ /* 0x000f220008000a00 */
[----:B------:R-:W2:Y:S01]  /*9e00*/  LDC.64 R2, c[0x4][R3] ;  /* 0x0100000003027b82 */ /* 0x000ea20000000a00 */
[----:B------:R-:W5:Y:S01]  /*9e10*/  LDCU.64 UR4, c[0x4][0x10] ;  /* 0x01000200ff0477ac */ /* 0x000f620008000a00 */
[----:B-1----:R-:W-:Y:S01]  /*9e20*/  MOV R5, UR9 ;  /* 0x0000000900057c02 */ /* 0x002fe20008000f00 */
[----:B------:R-:W-:Y:S01]  /*9e30*/  IMAD.U32 R4, RZ, RZ, UR8 ;  /* 0x00000008ff047e24 */ /* 0x000fe2000f8e00ff */
[----:B----4-:R-:W-:Y:S01]  /*9e40*/  MOV R7, UR7 ;  /* 0x0000000700077c02 */ /* 0x010fe20008000f00 */
[----:B------:R-:W-:Y:S01]  /*9e50*/  IMAD.U32 R6, RZ, RZ, UR6 ;  /* 0x00000006ff067e24 */ /* 0x000fe2000f8e00ff */
[----:B-----5:R-:W-:Y:S01]  /*9e60*/  MOV R11, UR5 ;  /* 0x00000005000b7c02 */ /* 0x020fe20008000f00 */
[----:B------:R-:W-:Y:S02]  /*9e70*/  IMAD.U32 R10, RZ, RZ, UR4 ;  /* 0x00000004ff0a7e24 */ /* 0x000fe4000f8e00ff */
[----:B------:R-:W-:Y:S07]  /*9e80*/  LEPC R20, `(.L_x_123) ;  /* 0x000000001014794e */ /* 0x000fee0000000000 */
[----:B--23--:R-:W-:Y:S05]  /*9e90*/  CALL.ABS.NOINC R2 ;  /* 0x0000000002007343 */ /* 0x00cfea0003c00000 */
.L_x_123:
[----:B------:R-:W-:Y:S01]  /*9ea0*/  ISETP.NE.AND P0, PT, R88, RZ, PT ;  /* 0x000000ff5800720c */ /* 0x000fe20003f05270 */
[----:B------:R-:W-:Y:S05]  /*9eb0*/  WARPSYNC.ALL ;  /* 0x0000000000007948 */ /* 0x000fea0003800000 */
[----:B------:R-:W-:Y:S01]  /*9ec0*/  R2UR UR4, R39 ;  /* 0x00000000270472ca */ /* 0x000fe200000e0000 */
[----:B------:R-:W4:Y:S01]  /*9ed0*/  S2UR UR6, SR_CgaCtaId ;  /* 0x00000000000679c3 */ /* 0x000f220000008800 */
[----:B------:R-:W-:Y:S01]  /*9ee0*/  R2UR UR5, R100 ;  /* 0x00000000640572ca */ /* 0x000fe200000e0000 */
[--C-:B-1----:R-:W-:Y:S01]  /*9ef0*/  HADD2.F32 R40, -RZ, R48.reuse.H0_H0 ;  /* 0x20000030ff287230 */ /* 0x102fe20000004100 */
[----:B------:R-:W-:Y:S01]  /*9f00*/  BSSY.RECONVERGENT B0, `(.L_x_124) ;  /* 0x0000089000007945 */ /* 0x000fe20003800200 */
[----:B------:R-:W-:Y:S02]  /*9f10*/  HADD2.F32 R42, -RZ, R48.H1_H1 ;  /* 0x30000030ff2a7230 */ /* 0x000fe40000004100 */
[--C-:B------:R-:W-:Y:S02]  /*9f20*/  HADD2.F32 R43, -RZ, R49.reuse.H0_H0 ;  /* 0x20000031ff2b7230 */ /* 0x100fe40000004100 */
[----:B------:R-:W-:Y:S02]  /*9f30*/  HADD2.F32 R44, -RZ, R49.H1_H1 ;  /* 0x30000031ff2c7230 */ /* 0x000fe40000004100 */
[--C-:B------:R-:W-:Y:S02]  /*9f40*/  HADD2.F32 R45, -RZ, R50.reuse.H0_H0 ;  /* 0x20000032ff2d7230 */ /* 0x100fe40000004100 */
[----:B------:R-:W1:Y:S01]  /*9f50*/  LDTM.x32 R4, tmem[UR4+0x60] ;  /* 0x00006004000479ee */ /* 0x000e6200082c0000 */
[----:B------:R-:W-:Y:S01]  /*9f60*/  NOP ;  /* 0x0000000000007918 */ /* 0x000fe20000000000 */
[----:B------:R-:W-:Y:S01]  /*9f70*/  UIADD3 UR4, UPT, UPT, UR5, 0x130, URZ ;  /* 0x0000013005047890 */ /* 0x000fe2000fffe0ff */
[----:B------:R-:W-:Y:S02]  /*9f80*/  HADD2.F32 R46, -RZ, R50.H1_H1 ;  /* 0x30000032ff2e7230 */ /* 0x000fe40000004100 */
[--C-:B------:R-:W-:Y:S02]  /*9f90*/  HADD2.F32 R47, -RZ, R51.reuse.H0_H0 ;  /* 0x20000033ff2f7230 */ /* 0x100fe40000004100 */
[----:B------:R-:W-:Y:S02]  /*9fa0*/  HADD2.F32 R49, -RZ, R51.H1_H1 ;  /* 0x30000033ff317230 */ /* 0x000fe40000004100 */
[--C-:B------:R-:W-:Y:S02]  /*9fb0*/  HADD2.F32 R48, -RZ, R56.reuse.H0_H0 ;  /* 0x20000038ff307230 */ /* 0x100fe40000004100 */
[----:B------:R-:W-:Y:S02]  /*9fc0*/  HADD2.F32 R51, -RZ, R56.H1_H1 ;  /* 0x30000038ff337230 */ /* 0x000fe40000004100 */
[--C-:B------:R-:W-:Y:S02]  /*9fd0*/  HADD2.F32 R50, -RZ, R57.reuse.H0_H0 ;  /* 0x20000039ff327230 */ /* 0x100fe40000004100 */
[----:B--2---:R-:W-:Y:S02]  /*9fe0*/  HADD2.F32 R52, -RZ, R57.H1_H1 ;  /* 0x30000039ff347230 */ /* 0x004fe40000004100 */
[--C-:B------:R-:W-:Y:S02]  /*9ff0*/  HADD2.F32 R53, -RZ, R58.reuse.H0_H0 ;  /* 0x2000003aff357230 */ /* 0x100fe40000004100 */
[----:B------:R-:W-:Y:S02]  /*a000*/  HADD2.F32 R54, -RZ, R58.H1_H1 ;  /* 0x3000003aff367230 */ /* 0x000fe40000004100 */
[--C-:B------:R-:W-:Y:S02]  /*a010*/  HADD2.F32 R55, -RZ, R59.reuse.H0_H0 ;  /* 0x2000003bff377230 */ /* 0x100fe40000004100 */
[----:B------:R-:W-:Y:S01]  /*a020*/  HADD2.F32 R56, -RZ, R59.H1_H1 ;  /* 0x3000003bff387230 */ /* 0x000fe20000004100 */
[----:B----4-:R-:W-:Y:S01]  /*a030*/  UPRMT UR4, UR6, 0x654, UR4 ;  /* 0x0000065406047896 */ /* 0x010fe20008000004 */
[C---:B-1----:R-:W-:Y:S01]  /*a040*/  FMUL R4, R38.reuse, R4 ;  /* 0x0000000426047220 */ /* 0x042fe20000400000 */
[C---:B------:R-:W-:Y:S01]  /*a050*/  FMUL R5, R38.reuse, R5 ;  /* 0x0000000526057220 */ /* 0x040fe20000400000 */
[C---:B------:R-:W-:Y:S01]  /*a060*/  FMUL R6, R38.reuse, R6 ;  /* 0x0000000626067220 */ /* 0x040fe20000400000 */
[C---:B------:R-:W-:Y:S01]  /*a070*/  FMUL R7, R38.reuse, R7 ;  /* 0x0000000726077220 */ /* 0x040fe20000400000 */
[C---:B------:R-:W-:Y:S01]  /*a080*/  FFMA R4, R41.reuse, R40, R4 ;  /* 0x0000002829047223 */ /* 0x040fe20000000004 */
[C---:B------:R-:W-:Y:S01]  /*a090*/  FFMA R5, R41.reuse, R42, R5 ;  /* 0x0000002a29057223 */ /* 0x040fe20000000005 */
[C---:B------:R-:W-:Y:S01]  /*a0a0*/  FFMA R6, R41.reuse, R43, R6 ;  /* 0x0000002b29067223 */ /* 0x040fe20000000006 */
[----:B------:R-:W-:Y:S01]  /*a0b0*/  FFMA R7, R41, R44, R7 ;  /* 0x0000002c29077223 */ /* 0x000fe20000000007 */
[----:B------:R-:W-:Y:S01]  /*a0c0*/  SYNCS.ARRIVE.TRANS64.RED.A1T0 RZ, [UR4], RZ ;  /* 0x000000ffffff79a7 */ /* 0x000fe20008100404 */
[C---:B------:R-:W-:Y:S01]  /*a0d0*/  FMUL R8, R38.reuse, R8 ;  /* 0x0000000826087220 */ /* 0x040fe20000400000 */
[----:B------:R-:W-:Y:S01]  /*a0e0*/  F2FP.F16.F32.PACK_AB R100, R5, R4 ;  /* 0x000000040564723e */ /* 0x000fe200000000ff */
[C---:B------:R-:W-:Y:S01]  /*a0f0*/  FMUL R9, R38.reuse, R9 ;  /* 0x0000000926097220 */ /* 0x040fe20000400000 */
[----:B------:R-:W-:Y:S01]  /*a100*/  F2FP.F16.F32.PACK_AB R101, R7, R6 ;  /* 0x000000060765723e */ /* 0x000fe200000000ff */
[C---:B------:R-:W-:Y:S01]  /*a110*/  FFMA R8, R41.reuse, R45, R8 ;  /* 0x0000002d29087223 */ /* 0x040fe20000000008 */
[C---:B------:R-:W-:Y:S01]  /*a120*/  FMUL R0, R38.reuse, R10 ;  /* 0x0000000a26007220 */ /* 0x040fe20000400000 */
[C---:B------:R-:W-:Y:S01]  /*a130*/  FFMA R9, R41.reuse, R46, R9 ;  /* 0x0000002e29097223 */ /* 0x040fe20000000009 */
[C---:B------:R-:W-:Y:S01]  /*a140*/  FMUL R2, R38.reuse, R11 ;  /* 0x0000000b26027220 */ /* 0x040fe20000400000 */
[C---:B------:R-:W-:Y:S01]  /*a150*/  FMUL R3, R38.reuse, R12 ;  /* 0x0000000c26037220 */ /* 0x040fe20000400000 */
[----:B------:R-:W-:Y:S01]  /*a160*/  FFMA R0, R41, R47, R0 ;  /* 0x0000002f29007223 */ /* 0x000fe20000000000 */
[C---:B------:R-:W-:Y:S01]  /*a170*/  FMUL R10, R38.reuse, R13 ;  /* 0x0000000d260a7220 */ /* 0x040fe20000400000 */
[----:B------:R-:W-:Y:S01]  /*a180*/  F2FP.F16.F32.PACK_AB R102, R9, R8 ;  /* 0x000000080966723e */ /* 0x000fe200000000ff */
[C---:B------:R-:W-:Y:S01]  /*a190*/  FFMA R2, R41.reuse, R49, R2 ;  /* 0x0000003129027223 */ /* 0x040fe20000000002 */
[C---:B------:R-:W-:Y:S01]  /*a1a0*/  FFMA R3, R41.reuse, R48, R3 ;  /* 0x0000003029037223 */ /* 0x040fe20000000003 */
[C---:B------:R-:W-:Y:S01]  /*a1b0*/  FFMA R10, R41.reuse, R51, R10 ;  /* 0x00000033290a7223 */ /* 0x040fe2000000000a */
[C---:B------:R-:W-:Y:S01]  /*a1c0*/  FMUL R11, R38.reuse, R14 ;  /* 0x0000000e260b7220 */ /* 0x040fe20000400000 */
[C---:B------:R-:W-:Y:S01]  /*a1d0*/  FMUL R15, R38.reuse, R15 ;  /* 0x0000000f260f7220 */ /* 0x040fe20000400000 */
[C---:B------:R-:W-:Y:S01]  /*a1e0*/  FMUL R12, R38.reuse, R16 ;  /* 0x00000010260c7220 */ /* 0x040fe20000400000 */
[C---:B------:R-:W-:Y:S01]  /*a1f0*/  FMUL R13, R38.reuse, R17 ;  /* 0x00000011260d7220 */ /* 0x040fe20000400000 */
[C---:B------:R-:W-:Y:S01]  /*a200*/  FFMA R11, R41.reuse, R50, R11 ;  /* 0x00000032290b7223 */ /* 0x040fe2000000000b */
[C---:B------:R-:W-:Y:S01]  /*a210*/  FMUL R14, R38.reuse, R18 ;  /* 0x00000012260e7220 */ /* 0x040fe20000400000 */
[C---:B------:R-:W-:Y:S01]  /*a220*/  FFMA R15, R41.reuse, R52, R15 ;  /* 0x00000034290f7223 */ /* 0x040fe2000000000f */
[--C-:B------:R-:W-:Y:S02]  /*a230*/  HADD2.F32 R57, -RZ, R64.reuse.H0_H0 ;  /* 0x20000040ff397230 */ /* 0x100fe40000004100 */
[----:B------:R-:W-:Y:S01]  /*a240*/  FMUL R19, R38, R19 ;  /* 0x0000001326137220 */ /* 0x000fe20000400000 */
[----:B------:R-:W-:Y:S01]  /*a250*/  F2FP.F16.F32.PACK_AB R103, R2, R0 ;  /* 0x000000000267723e */ /* 0x000fe200000000ff */
[C---:B------:R-:W-:Y:S01]  /*a260*/  FFMA R12, R41.reuse, R53, R12 ;  /* 0x00000035290c7223 */ /* 0x040fe2000000000c */
[----:B------:R-:W-:Y:S02]  /*a270*/  HADD2.F32 R58, -RZ, R64.H1_H1 ;  /* 0x30000040ff3a7230 */ /* 0x000fe40000004100 */
[C---:B------:R-:W-:Y:S01]  /*a280*/  FMUL R16, R38.reuse, R20 ;  /* 0x0000001426107220 */ /* 0x040fe20000400000 */
[C---:B------:R-:W-:Y:S01]  /*a290*/  FFMA R13, R41.reuse, R54, R13 ;  /* 0x00000036290d7223 */ /* 0x040fe2000000000d */
[----:B------:R1:W-:Y:S01]  /*a2a0*/  STS.128 [R86+0x6000], R100 ;  /* 0x0060006456007388 */ /* 0x0003e20000000c00 */
[--C-:B------:R-:W-:Y:S02]  /*a2b0*/  HADD2.F32 R59, -RZ, R65.reuse.H0_H0 ;  /* 0x20000041ff3b7230 */ /* 0x100fe40000004100 */
[C---:B------:R-:W-:Y:S01]  /*a2c0*/  FMUL R17, R38.reuse, R21 ;  /* 0x0000001526117220 */ /* 0x040fe20000400000 */
[C---:B------:R-:W-:Y:S01]  /*a2d0*/  FFMA R14, R41.reuse, R55, R14 ;  /* 0x00000037290e7223 */ /* 0x040fe2000000000e */
[----:B------:R-:W-:Y:S02]  /*a2e0*/  HADD2.F32 R60, -RZ, R65.H1_H1 ;  /* 0x30000041ff3c7230 */ /* 0x000fe40000004100 */
[C---:B------:R-:W-:Y:S01]  /*a2f0*/  FMUL R18, R38.reuse, R22 ;  /* 0x0000001626127220 */ /* 0x040fe20000400000 */
[C---:B------:R-:W-:Y:S01]  /*a300*/  FFMA R19, R41.reuse, R56, R19 ;  /* 0x0000003829137223 */ /* 0x040fe20000000013 */
        /* <DEDUP_REMOVED lines=13> */
[----:B------:R-:W-:Y:S01]  /*a3e0*/  FMUL R27, R38, R27 ;  /* 0x0000001b261b7220 */ /* 0x000fe20000400000 */
[----:B------:R-:W-:Y:S01]  /*a3f0*/  F2FP.F16.F32.PACK_AB R108, R10, R3 ;  /* 0x000000030a6c723e */ /* 0x000fe200000000ff */
[----:B------:R-:W-:Y:S01]  /*a400*/  FFMA R20, R41, R61, R20 ;  /* 0x0000003d29147223 */ /* 0x000fe20000000014 */
[----:B------:R-:W-:Y:S01]  /*a410*/  F2FP.F16.F32.PACK_AB R109, R15, R11 ;  /* 0x0000000b0f6d723e */ /* 0x000fe200000000ff */
[----:B------:R-:W-:Y:S01]  /*a420*/  HADD2.F32 R66, -RZ, R72.H1_H1 ;  /* 0x30000048ff427230 */ /* 0x000fe20000004100 */
[----:B------:R-:W-:Y:S01]  /*a430*/  F2FP.F16.F32.PACK_AB R110, R13, R12 ;  /* 0x0000000c0d6e723e */ /* 0x000fe200000000ff */
[C---:B------:R-:W-:Y:S01]  /*a440*/  FMUL R24, R38.reuse, R28 ;  /* 0x0000001c26187220 */ /* 0x040fe20000400000 */
[----:B------:R-:W-:Y:S01]  /*a450*/  F2FP.F16.F32.PACK_AB R111, R19, R14 ;  /* 0x0000000e136f723e */ /* 0x000fe200000000ff */
[C---:B------:R-:W-:Y:S01]  /*a460*/  FFMA R21, R41.reuse, R62, R21 ;  /* 0x0000003e29157223 */ /* 0x040fe20000000015 */
[--C-:B------:R-:W-:Y:S02]  /*a470*/  HADD2.F32 R67, -RZ, R73.reuse.H0_H0 ;  /* 0x20000049ff437230 */ /* 0x100fe40000004100 */
[C---:B------:R-:W-:Y:S01]  /*a480*/  FMUL R25, R38.reuse, R29 ;  /* 0x0000001d26197220 */ /* 0x040fe20000400000 */
[C---:B------:R-:W-:Y:S01]  /*a490*/  FFMA R22, R41.reuse, R63, R22 ;  /* 0x0000003f29167223 */ /* 0x040fe20000000016 */
[----:B------:R1:W-:Y:S01]  /*a4a0*/  STS.128 [R96+0x6010], R108 ;  /* 0x0060106c60007388 */ /* 0x0003e20000000c00 */
        /* <DEDUP_REMOVED lines=39> */
[----:B------:R-:W-:Y:S02]  /*a720*/  UIADD3 UR40, UPT, UPT, UR50, 0x6200, URZ ;  /* 0x0000620032287890 */ /* 0x000fe4000fffe0ff */
[----:B------:R-:W-:Y:S02]  /*a730*/  UIADD3 UR41, UPT, UPT, UR52, 0x60, URZ ;  /* 0x0000006034297890 */ /* 0x000fe4000fffe0ff */
[----:B--2---:R-:W-:Y:S04]  /*a740*/  UIADD3 UR4, UP0, UPT, UR6, 0x780, URZ ;  /* 0x0000078006047890 */ /* 0x004fe8000ff1e0ff */
[----:B------:R-:W-:Y:S09]  /*a750*/  UIADD3.X UR5, UPT, UPT, URZ, UR7, URZ, UP0, !UPT ;  /* 0x00000007ff057290 */ /* 0x000ff200087fe4ff */
[----:B------:R2:W-:Y:S01]  /*a760*/  UTMASTG.5D [UR40], [UR4] ;  /* 0x00000028040073b5 */ /* 0x0005e20008020000 */
[----:B------:R0:W-:Y:S01]  /*a770*/  UTMACMDFLUSH ;  /* 0x00000000000079b7 */ /* 0x0001e20000000000 */
[----:B--2---:R-:W-:Y:S04]  /*a780*/  DEPBAR.LE SB0, 0x1 ;  /* 0x000080400000791a */ /* 0x004fe80000000000 */
.L_x_125:
[----:B------:R-:W-:Y:S05]  /*a790*/  BSYNC.RECONVERGENT B0 ;  /* 0x0000000000007941 */ /* 0x000fea0003800200 */
.L_x_124:
[----:B------:R-:W-:Y:S01]  /*a7a0*/  BAR.SYNC.DEFER_BLOCKING 0x1, 0x80 ;  /* 0x0042000000007b1d */ /* 0x000fe20000010000 */
[----:B------:R-:W-:Y:S01]  /*a7b0*/  UISETP.NE.AND UP0, UPT, UR54, -0x4, UPT ;  /* 0xfffffffc3600788c */ /* 0x000fe2000bf05270 */
[----:B------:R-:W-:Y:S08]  /*a7c0*/  IADD3 R0, PT, PT, R36, 0x1, RZ ;  /* 0x0000000124007810 */ /* 0x000ff00007ffe0ff */
[----:B------:R-:W-:Y:S05]  /*a7d0*/  BRA.U !UP0, `(.L_x_126) ;  /* 0x0000000108247547 */ /* 0x000fea000b800000 */
[----:B------:R-:W-:Y:S01]  /*a7e0*/  ISETP.NE.AND P0, PT, R98, RZ, PT ;  /* 0x000000ff6200720c */ /* 0x000fe20003f05270 */
[----:B------:R-:W-:Y:S01]  /*a7f0*/  IMAD.U32 R2, RZ, RZ, UR51 ;  /* 0x00000033ff027e24 */ /* 0x000fe2000f8e00ff */
[----:B------:R-:W-:Y:S04]  /*a800*/  UIADD3 UR4, UPT, UPT, UR51, 0x1, URZ ;  /* 0x0000000133047890 */ /* 0x000fe8000fffe0ff */
[----:B------:R-:W-:Y:S04]  /*a810*/  UISETP.NE.AND UP0, UPT, UR4, 0x4, UPT ;  /* 0x000000040400788c */ /* 0x000fe8000bf05270 */
[----:B------:R-:W-:Y:S03]  /*a820*/  USEL UR51, UR4, URZ, UP0 ;  /* 0x000000ff04337287 */ /* 0x000fe60008000000 */
[----:B------:R-:W-:Y:S05]  /*a830*/  @P0 LEA R2, R2, UR50, 0x3 ;  /* 0x0000003202020c11 */ /* 0x000fea000f8e18ff */
[----:B------:R-:W-:Y:S05]  /*a840*/  @P0 VIADD R3, R2, 0xe0 ;  /* 0x000000e002030836 */ /* 0x000fea0000000000 */
[----:B------:R-:W-:Y:S04]  /*a850*/  @P0 PRMT R3, R104, 0x654, R3 ;  /* 0x0000065468030816 */ /* 0x000fe80000000003 */
[----:B------:R2:W-:Y:S03]  /*a860*/  @P0 SYNCS.ARRIVE.TRANS64.RED.A1T0 RZ, [R3+URZ], RZ ;  /* 0x000000ff03ff09a7 */ /* 0x0005e600081004ff */
.L_x_126:
[----:B------:R-:W-:Y:S01]  /*a870*/  R2UR UR5, R81 ;  /* 0x00000000510572ca */ /* 0x000fe200000e0000 */
[----:B------:R-:W-:Y:S01]  /*a880*/  UISETP.NE.AND UP0, UPT, UR63, URZ, UPT ;  /* 0x000000ff3f00728c */ /* 0x000fe2000bf05270 */
[----:B------:R-:W-:Y:S01]  /*a890*/  R2UR UR4, R82 ;  /* 0x00000000520472ca */ /* 0x000fe200000e0000 */
[----:B------:R-:W-:Y:S01]  /*a8a0*/  UIADD3 UR54, UPT, UPT, UR54, 0x4, URZ ;  /* 0x0000000436367890 */ /* 0x000fe2000fffe0ff */
[----:B------:R-:W-:Y:S02]  /*a8b0*/  R2UR UR49, R97 ;  /* 0x00000000613172ca */ /* 0x000fe400000e0000 */
[C---:B------:R-:W-:Y:S02]  /*a8c0*/  ISETP.NE.AND P0, PT, R0.reuse, 0x2, PT ;  /* 0x000000020000780c */ /* 0x040fe40003f05270 */
[----:B------:R-:W-:Y:S02]  /*a8d0*/  LOP3.LUT R83, R83, 0x1, RZ, 0x3c, !PT ;  /* 0x0000000153537812 */ /* 0x000fe400078e3cff */
[----:B--2---:R-:W-:Y:S02]  /*a8e0*/  SEL R3, RZ, 0x1, P0 ;  /* 0x00000001ff037807 */ /* 0x004fe40000000000 */
[----:B------:R-:W-:Y:S01]  /*a8f0*/  SEL R36, R0, RZ, P0 ;  /* 0x000000ff00247207 */ /* 0x000fe20000000000 */
[----:B------:R-:W-:Y:S01]  /*a900*/  UIADD3 UR21, UPT, UPT, UR36, UR5, URZ ;  /* 0x0000000524157290 */ /* 0x000fe2000fffe0ff */
[----:B------:R-:W-:Y:S01]  /*a910*/  LOP3.LUT R84, R84, R3, RZ, 0x3c, !PT ;  /* 0x0000000354547212 */ /* 0x000fe200078e3cff */
[----:B------:R-:W-:Y:S01]  /*a920*/  UIADD3 UR28, UPT, UPT, UR37, UR4, URZ ;  /* 0x00000004251c7290 */ /* 0x000fe2000fffe0ff */
[----:B------:R-:W-:Y:S11]  /*a930*/  BRA.U UP0, `(.L_x_127) ;  /* 0xffffffb900807547 */ /* 0x000ff6000b83ffff */
[----:B------:R-:W-:-:S13]  /*a940*/  R2UR UR4, R93 ;  /* 0x000000005d0472ca */ /* 0x000fda00000e0000 */
[----:B------:R-:W-:-:S09]  /*a950*/  UISETP.NE.AND UP0, UPT, UR4, URZ, UPT ;  /* 0x000000ff0400728c */ /* 0x000fd2000bf05270 */
[----:B------:R-:W-:Y:S05]  /*a960*/  BRA.U !UP0, `(.L_x_128) ;  /* 0x0000000108487547 */ /* 0x000fea000b800000 */
[----:B------:R-:W2:Y:S02]  /*a970*/  LDCU.64 UR4, c[0x0][0x990] ;  /* 0x00013200ff0477ac */ /* 0x000ea40008000a00 */
[----:B--2---:R-:W-:-:S04]  /*a980*/  UISETP.NE.U32.AND UP0, UPT, UR4, URZ, UPT ;  /* 0x000000ff0400728c */ /* 0x004fc8000bf05070 */
[----:B------:R-:W-:-:S09]  /*a990*/  UISETP.NE.AND.EX UP0, UPT, UR5, URZ, UPT, UP0 ;  /* 0x000000ff0500728c */ /* 0x000fd2000bf05300 */
[----:B------:R-:W-:Y:S05]  /*a9a0*/  BRA.U UP0, `(.L_x_129) ;  /* 0x00000001000c7547 */ /* 0x000fea000b800000 */
[----:B------:R-:W-:-:S13]  /*a9b0*/  FSETP.NEU.AND P0, PT, R41, RZ, PT ;  /* 0x000000ff2900720b */ /* 0x000fda0003f0d000 */
[----:B------:R-:W-:Y:S05]  /*a9c0*/  @!P0 EXIT ;  /* 0x000000000000894d */ /* 0x000fea0003800000 */
[----:B------:R-:W-:Y:S05]  /*a9d0*/  BRA `(.L_x_128) ;  /* 0x00000000002c7947 */ /* 0x000fea0003800000 */
.L_x_129:
[----:B------:R-:W-:Y:S01]  /*a9e0*/  ISETP.NE.AND P0, PT, R95, RZ, PT ;  /* 0x000000ff5f00720c */ /* 0x000fe20003f05270 */
[----:B------:R-:W-:-:S12]  /*a9f0*/  BSSY.RECONVERGENT B0, `(.L_x_128) ;  /* 0x0000009000007945 */ /* 0x000fd80003800200 */
[----:B------:R-:W-:Y:S05]  /*aa00*/  @P0 BRA `(.L_x_130) ;  /* 0x0000000000140947 */ /* 0x000fea0003800000 */
[----:B------:R-:W2:Y:S02]  /*aa10*/  LDCU.64 UR4, c[0x0][0x988] ;  /* 0x00013100ff0477ac */ /* 0x000ea40008000a00 */
[----:B--2---:R-:W-:-:S04]  /*aa20*/  ISETP.NE.U32.AND P0, PT, RZ, UR4, PT ;  /* 0x00000004ff007c0c */ /* 0x004fc8000bf05070 */
[----:B------:R-:W-:-:S13]  /*aa30*/  ISETP.NE.AND.EX P0, PT, RZ, UR5, PT, P0 ;  /* 0x00000005ff007c0c */ /* 0x000fda000bf05300 */
[----:B------:R-:W-:Y:S05]  /*aa40*/  @!P0 EXIT ;  /* 0x000000000000894d */ /* 0x000fea0003800000 */
[----:B------:R-:W-:Y:S05]  /*aa50*/  BRA `(.L_x_131) ;  /* 0x0000000000087947 */ /* 0x000fea0003800000 */
.L_x_130:
[----:B------:R-:W-:-:S13]  /*aa60*/  FSETP.NEU.AND P0, PT, R41, RZ, PT ;  /* 0x000000ff2900720b */ /* 0x000fda0003f0d000 */
[----:B------:R-:W-:Y:S05]  /*aa70*/  @!P0 EXIT ;  /* 0x000000000000894d */ /* 0x000fea0003800000 */
.L_x_131:
[----:B------:R-:W-:Y:S05]  /*aa80*/  BSYNC.RECONVERGENT B0 ;  /* 0x0000000000007941 */ /* 0x000fea0003800200 */
.L_x_128:
[----:B------:R-:W2:Y:S01]  /*aa90*/  S2UR UR5, SR_CgaCtaId ;  /* 0x00000000000579c3 */ /* 0x000ea20000008800 */
[----:B------:R-:W-:Y:S01]  /*aaa0*/  ULEA UR4, UR51, UR50, 0x3 ;  /* 0x0000003233047291 */ /* 0x000fe2000f8e18ff */
[----:B------:R-:W-:-:S04]  /*aab0*/  DEPBAR.LE SB0, 0x0 ;  /* 0x000080000000791a */ /* 0x000fc80000000000 */
[----:B------:R-:W-:-:S04]  /*aac0*/  UIADD3 UR4, UPT, UPT, UR4, 0xe0, URZ ;  /* 0x000000e004047890 */ /* 0x000fc8000fffe0ff */
[----:B--2---:R-:W-:-:S09]  /*aad0*/  UPRMT UR4, UR5, 0x654, UR4 ;  /* 0x0000065405047896 */ /* 0x004fd20008000004 */
[----:B------:R-:W-:Y:S01]  /*aae0*/  SYNCS.ARRIVE.TRANS64.RED.A1T0 RZ, [UR4], RZ ;  /* 0x000000ffffff79a7 */ /* 0x000fe20008100404 */
[----:B------:R-:W-:Y:S05]  /*aaf0*/  EXIT ;  /* 0x000000000000794d */ /* 0x000fea0003800000 */
.L_x_20:
[----:B------:R-:W-:Y:S07]  /*ab00*/  MOV R0, UR45 ;  /* 0x0000002d00007c02 */ /* 0x000fee0008000f00 */
.L_x_132:
[----:B-1----:R1:W2:Y:S02]  /*ab10*/  SYNCS.PHASECHK.TRANS64.TRYWAIT P0, [R0+URZ+0x60], R5 ;  /* 0x00006005000075a7 */ /* 0x0022a400080011ff */
[----:B--2---:R-:W-:Y:S05]  /*ab20*/  @!P0 NANOSLEEP.SYNCS 0x989680 ;  /* 0x009896800000895d */ /* 0x004fea0003900000 */
[----:B------:R-:W2:Y:S02]  /*ab30*/  @!P0 SYNCS.PHASECHK.TRANS64 P0, [R0+URZ+0x60], R5 ;  /* 0x00006005000085a7 */ /* 0x000ea400080010ff */
[----:B--2---:R-:W-:Y:S05]  /*ab40*/  @!P0 BRA `(.L_x_132) ;  /* 0xfffffffc00f08947 */ /* 0x004fea000383ffff */
[----:B------:R-:W-:Y:S05]  /*ab50*/  BRA `(.L_x_19) ;  /* 0xffffff7000d47947 */ /* 0x000fea000383ffff */
.L_x_26:
[----:B------:R-:W-:Y:S07]  /*ab60*/  MOV R0, UR41 ;  /* 0x0000002900007c02 */ /* 0x000fee0008000f00 */
.L_x_133:
[----:B-1----:R1:W2:Y:S02]  /*ab70*/  SYNCS.PHASECHK.TRANS64.TRYWAIT P0, [R0+URZ+0x60], R5 ;  /* 0x00006005000075a7 */ /* 0x0022a400080011ff */
[----:B--2---:R-:W-:Y:S05]  /*ab80*/  @!P0 NANOSLEEP.SYNCS 0x989680 ;  /* 0x009896800000895d */ /* 0x004fea0003900000 */
[----:B------:R-:W2:Y:S02]  /*ab90*/  @!P0 SYNCS.PHASECHK.TRANS64 P0, [R0+URZ+0x60], R5 ;  /* 0x00006005000085a7 */ /* 0x000ea400080010ff */
[----:B--2---:R-:W-:Y:S05]  /*aba0*/  @!P0 BRA `(.L_x_133) ;  /* 0xfffffffc00f08947 */ /* 0x004fea000383ffff */
[----:B------:R-:W-:Y:S05]  /*abb0*/  BRA `(.L_x_25) ;  /* 0xffffff7800687947 */ /* 0x000fea000383ffff */
.L_x_30:
[----:B-1----:R-:W-:-:S07]  /*abc0*/  MOV R0, UR48 ;  /* 0x0000003000007c02 */ /* 0x002fce0008000f00 */
.L_x_134:
[----:B-1----:R1:W2:Y:S02]  /*abd0*/  SYNCS.PHASECHK.TRANS64.TRYWAIT P0, [R0+URZ+0x110], R3 ;  /* 0x00011003000075a7 */ /* 0x0022a400080011ff */
[----:B--2---:R-:W-:Y:S05]  /*abe0*/  @!P0 NANOSLEEP.SYNCS 0x989680 ;  /* 0x009896800000895d */ /* 0x004fea0003900000 */
[----:B------:R-:W2:Y:S02]  /*abf0*/  @!P0 SYNCS.PHASECHK.TRANS64 P0, [R0+URZ+0x110], R3 ;  /* 0x00011003000085a7 */ /* 0x000ea400080010ff */
[----:B--2---:R-:W-:Y:S05]  /*ac00*/  @!P0 BRA `(.L_x_134) ;  /* 0xfffffffc00f08947 */ /* 0x004fea000383ffff */
[----:B------:R-:W-:Y:S05]  /*ac10*/  BRA `(.L_x_135) ;  /* 0xffffff7c00787947 */ /* 0x000fea000383ffff */
.L_x_34:
[----:B------:R-:W-:-:S07]  /*ac20*/  MOV R0, UR4 ;  /* 0x0000000400007c02 */ /* 0x000fce0008000f00 */
.L_x_136:
[----:B-1----:R1:W2:Y:S02]  /*ac30*/  SYNCS.PHASECHK.TRANS64.TRYWAIT P0, [R0+URZ], R3 ;  /* 0x00000003000075a7 */ /* 0x0022a400080011ff */
[----:B--2---:R-:W-:Y:S05]  /*ac40*/  @!P0 NANOSLEEP.SYNCS 0x989680 ;  /* 0x009896800000895d */ /* 0x004fea0003900000 */
[----:B------:R-:W2:Y:S02]  /*ac50*/  @!P0 SYNCS.PHASECHK.TRANS64 P0, [R0+URZ], R3 ;  /* 0x00000003000085a7 */ /* 0x000ea400080010ff */
[----:B--2---:R-:W-:Y:S05]  /*ac60*/  @!P0 BRA `(.L_x_136) ;  /* 0xfffffffc00f08947 */ /* 0x004fea000383ffff */
[----:B------:R-:W-:Y:S05]  /*ac70*/  BRA `(.L_x_137) ;  /* 0xffffff84000c7947 */ /* 0x000fea000383ffff */
.L_x_35:
[----:B------:R-:W-:-:S07]  /*ac80*/  MOV R0, UR5 ;  /* 0x0000000500007c02 */ /* 0x000fce0008000f00 */
.L_x_138:
[----:B-1----:R1:W2:Y:S02]  /*ac90*/  SYNCS.PHASECHK.TRANS64.TRYWAIT P0, [R0+URZ], R3 ;  /* 0x00000003000075a7 */ /* 0x0022a400080011ff */
[----:B--2---:R-:W-:Y:S05]  /*aca0*/  @!P0 NANOSLEEP.SYNCS 0x989680 ;  /* 0x009896800000895d */ /* 0x004fea0003900000 */
[----:B------:R-:W2:Y:S02]  /*acb0*/  @!P0 SYNCS.PHASECHK.TRANS64 P0, [R0+URZ], R3 ;  /* 0x00000003000085a7 */ /* 0x000ea400080010ff */
[----:B--2---:R-:W-:Y:S05]  /*acc0*/  @!P0 BRA `(.L_x_138) ;  /* 0xfffffffc00f08947 */ /* 0x004fea000383ffff */
[----:B------:R-:W-:Y:S05]  /*acd0*/  BRA `(.L_x_139) ;  /* 0xffffff84001c7947 */ /* 0x000fea000383ffff */
.L_x_36:
[----:B------:R-:W-:-:S07]  /*ace0*/  MOV R0, UR5 ;  /* 0x0000000500007c02 */ /* 0x000fce0008000f00 */
.L_x_140:
[----:B-1----:R1:W2:Y:S02]  /*acf0*/  SYNCS.PHASECHK.TRANS64.TRYWAIT P0, [R0+URZ], R3 ;  /* 0x00000003000075a7 */ /* 0x0022a400080011ff */
[----:B--2---:R-:W-:Y:S05]  /*ad00*/  @!P0 NANOSLEEP.SYNCS 0x989680 ;  /* 0x009896800000895d */ /* 0x004fea0003900000 */
[----:B------:R-:W2:Y:S02]  /*ad10*/  @!P0 SYNCS.PHASECHK.TRANS64 P0, [R0+URZ], R3 ;  /* 0x00000003000085a7 */ /* 0x000ea400080010ff */
[----:B--2---:R-:W-:Y:S05]  /*ad20*/  @!P0 BRA `(.L_x_140) ;  /* 0xfffffffc00f08947 */ /* 0x004fea000383ffff */
[----:B------:R-:W-:Y:S05]  /*ad30*/  BRA `(.L_x_141) ;  /* 0xffffff84002c7947 */ /* 0x000fea000383ffff */
.L_x_37:
[----:B------:R-:W-:-:S07]  /*ad40*/  MOV R0, UR5 ;  /* 0x0000000500007c02 */ /* 0x000fce0008000f00 */
.L_x_142:
[----:B-1----:R1:W2:Y:S02]  /*ad50*/  SYNCS.PHASECHK.TRANS64.TRYWAIT P0, [R0+URZ], R3 ;  /* 0x00000003000075a7 */ /* 0x0022a400080011ff */
[----:B--2---:R-:W-:Y:S05]  /*ad60*/  @!P0 NANOSLEEP.SYNCS 0x989680 ;  /* 0x009896800000895d */ /* 0x004fea0003900000 */
[----:B------:R-:W2:Y:S02]  /*ad70*/  @!P0 SYNCS.PHASECHK.TRANS64 P0, [R0+URZ], R3 ;  /* 0x00000003000085a7 */ /* 0x000ea400080010ff */
[----:B--2---:R-:W-:Y:S05]  /*ad80*/  @!P0 BRA `(.L_x_142) ;  /* 0xfffffffc00f08947 */ /* 0x004fea000383ffff */
[----:B------:R-:W-:Y:S05]  /*ad90*/  BRA `(.L_x_143) ;  /* 0xffffff84003c7947 */ /* 0x000fea000383ffff */
.L_x_38:
[----:B------:R-:W-:-:S07]  /*ada0*/  MOV R0, UR5 ;  /* 0x0000000500007c02 */ /* 0x000fce0008000f00 */
.L_x_144:
[----:B-1----:R1:W2:Y:S02]  /*adb0*/  SYNCS.PHASECHK.TRANS64.TRYWAIT P0, [R0+URZ], R3 ;  /* 0x00000003000075a7 */ /* 0x0022a400080011ff */
[----:B--2---:R-:W-:Y:S05]  /*adc0*/  @!P0 NANOSLEEP.SYNCS 0x989680 ;  /* 0x009896800000895d */ /* 0x004fea0003900000 */
[----:B------:R-:W2:Y:S02]  /*add0*/  @!P0 SYNCS.PHASECHK.TRANS64 P0, [R0+URZ], R3 ;  /* 0x00000003000085a7 */ /* 0x000ea400080010ff */
[----:B--2---:R-:W-:Y:S05]  /*ade0*/  @!P0 BRA `(.L_x_144) ;  /* 0xfffffffc00f08947 */ /* 0x004fea000383ffff */
[----:B------:R-:W-:Y:S05]  /*adf0*/  BRA `(.L_x_145) ;  /* 0xffffff84004c7947 */ /* 0x000fea000383ffff */
.L_x_39:
[----:B------:R-:W-:-:S07]  /*ae00*/  MOV R0, UR5 ;  /* 0x0000000500007c02 */ /* 0x000fce0008000f00 */
.L_x_146:
[----:B-1----:R1:W2:Y:S02]  /*ae10*/  SYNCS.PHASECHK.TRANS64.TRYWAIT P0, [R0+URZ], R3 ;  /* 0x00000003000075a7 */ /* 0x0022a400080011ff */
[----:B--2---:R-:W-:Y:S05]  /*ae20*/  @!P0 NANOSLEEP.SYNCS 0x989680 ;  /* 0x009896800000895d */ /* 0x004fea0003900000 */
[----:B------:R-:W2:Y:S02]  /*ae30*/  @!P0 SYNCS.PHASECHK.TRANS64 P0, [R0+URZ], R3 ;  /* 0x00000003000085a7 */ /* 0x000ea400080010ff */
[----:B--2---:R-:W-:Y:S05]  /*ae40*/  @!P0 BRA `(.L_x_146) ;  /* 0xfffffffc00f08947 */ /* 0x004fea000383ffff */
[----:B------:R-:W-:Y:S05]  /*ae50*/  BRA `(.L_x_147) ;  /* 0xffffff84005c7947 */ /* 0x000fea000383ffff */
.L_x_40:
[----:B------:R-:W-:-:S07]  /*ae60*/  MOV R0, UR5 ;  /* 0x0000000500007c02 */ /* 0x000fce0008000f00 */
.L_x_148:
[----:B-1----:R1:W2:Y:S02]  /*ae70*/  SYNCS.PHASECHK.TRANS64.TRYWAIT P0, [R0+URZ], R3 ;  /* 0x00000003000075a7 */ /* 0x0022a400080011ff */
[----:B--2---:R-:W-:Y:S05]  /*ae80*/  @!P0 NANOSLEEP.SYNCS 0x989680 ;  /* 0x009896800000895d */ /* 0x004fea0003900000 */
[----:B------:R-:W2:Y:S02]  /*ae90*/  @!P0 SYNCS.PHASECHK.TRANS64 P0, [R0+URZ], R3 ;  /* 0x00000003000085a7 */ /* 0x000ea400080010ff */
[----:B--2---:R-:W-:Y:S05]  /*aea0*/  @!P0 BRA `(.L_x_148) ;  /* 0xfffffffc00f08947 */ /* 0x004fea000383ffff */
[----:B------:R-:W-:Y:S05]  /*aeb0*/  BRA `(.L_x_149) ;  /* 0xffffff84006c7947 */ /* 0x000fea000383ffff */
.L_x_41:
[----:B------:R-:W-:-:S07]  /*aec0*/  MOV R0, UR5 ;  /* 0x0000000500007c02 */ /* 0x000fce0008000f00 */
.L_x_150:
[----:B-1----:R1:W2:Y:S02]  /*aed0*/  SYNCS.PHASECHK.TRANS64.TRYWAIT P0, [R0+URZ], R3 ;  /* 0x00000003000075a7 */ /* 0x0022a400080011ff */
[----:B--2---:R-:W-:Y:S05]  /*aee0*/  @!P0 NANOSLEEP.SYNCS 0x989680 ;  /* 0x009896800000895d */ /* 0x004fea0003900000 */
[----:B------:R-:W2:Y:S02]  /*aef0*/  @!P0 SYNCS.PHASECHK.TRANS64 P0, [R0+URZ], R3 ;  /* 0x00000003000085a7 */ /* 0x000ea400080010ff */
[----:B--2---:R-:W-:Y:S05]  /*af00*/  @!P0 BRA `(.L_x_150) ;  /* 0xfffffffc00f08947 */ /* 0x004fea000383ffff */
[----:B------:R-:W-:Y:S05]  /*af10*/  BRA `(.L_x_151) ;  /* 0xffffff84007c7947 */ /* 0x000fea000383ffff */
.L_x_42:
[----:B------:R-:W-:-:S07]  /*af20*/  MOV R0, UR5 ;  /* 0x0000000500007c02 */ /* 0x000fce0008000f00 */
.L_x_152:
[----:B-1----:R1:W2:Y:S02]  /*af30*/  SYNCS.PHASECHK.TRANS64.TRYWAIT P0, [R0+URZ], R3 ;  /* 0x00000003000075a7 */ /* 0x0022a400080011ff */
[----:B--2---:R-:W-:Y:S05]  /*af40*/  @!P0 NANOSLEEP.SYNCS 0x989680 ;  /* 0x009896800000895d */ /* 0x004fea0003900000 */
[----:B------:R-:W2:Y:S02]  /*af50*/  @!P0 SYNCS.PHASECHK.TRANS64 P0, [R0+URZ], R3 ;  /* 0x00000003000085a7 */ /* 0x000ea400080010ff */
[----:B--2---:R-:W-:Y:S05]  /*af60*/  @!P0 BRA `(.L_x_152) ;  /* 0xfffffffc00f08947 */ /* 0x004fea000383ffff */
[----:B------:R-:W-:Y:S05]  /*af70*/  BRA `(.L_x_153) ;  /* 0xffffff84008c7947 */ /* 0x000fea000383ffff */
.L_x_43:
[----:B------:R-:W-:-:S07]  /*af80*/  MOV R0, UR5 ;  /* 0x0000000500007c02 */ /* 0x000fce0008000f00 */
.L_x_154:
[----:B-1----:R1:W2:Y:S02]  /*af90*/  SYNCS.PHASECHK.TRANS64.TRYWAIT P0, [R0+URZ], R3 ;  /* 0x00000003000075a7 */ /* 0x0022a400080011ff */
[----:B--2---:R-:W-:Y:S05]  /*afa0*/  @!P0 NANOSLEEP.SYNCS 0x989680 ;  /* 0x009896800000895d */ /* 0x004fea0003900000 */
[----:B------:R-:W2:Y:S02]  /*afb0*/  @!P0 SYNCS.PHASECHK.TRANS64 P0, [R0+URZ], R3 ;  /* 0x00000003000085a7 */ /* 0x000ea400080010ff */
[----:B--2---:R-:W-:Y:S05]  /*afc0*/  @!P0 BRA `(.L_x_154) ;  /* 0xfffffffc00f08947 */ /* 0x004fea000383ffff */
[----:B------:R-:W-:Y:S05]  /*afd0*/  BRA `(.L_x_155) ;  /* 0xffffff84009c7947 */ /* 0x000fea000383ffff */
.L_x_44:
[----:B------:R-:W-:-:S07]  /*afe0*/  MOV R0, UR5 ;  /* 0x0000000500007c02 */ /* 0x000fce0008000f00 */
.L_x_156:
[----:B-1----:R1:W2:Y:S02]  /*aff0*/  SYNCS.PHASECHK.TRANS64.TRYWAIT P0, [R0+URZ], R3 ;  /* 0x00000003000075a7 */ /* 0x0022a400080011ff */
[----:B--2---:R-:W-:Y:S05]  /*b000*/  @!P0 NANOSLEEP.SYNCS 0x989680 ;  /* 0x009896800000895d */ /* 0x004fea0003900000 */
[----:B------:R-:W2:Y:S02]  /*b010*/  @!P0 SYNCS.PHASECHK.TRANS64 P0, [R0+URZ], R3 ;  /* 0x00000003000085a7 */ /* 0x000ea400080010ff */
[----:B--2---:R-:W-:Y:S05]  /*b020*/  @!P0 BRA `(.L_x_156) ;  /* 0xfffffffc00f08947 */ /* 0x004fea000383ffff */
[----:B------:R-:W-:Y:S05]  /*b030*/  BRA `(.L_x_157) ;  /* 0xffffff8400ac7947 */ /* 0x000fea000383ffff */
.L_x_47:
[----:B------:R-:W-:-:S07]  /*b040*/  MOV R4, UR4 ;  /* 0x0000000400047c02 */ /* 0x000fce0008000f00 */
.L_x_158:
[----:B--2---:R2:W3:Y:S02]  /*b050*/  SYNCS.PHASECHK.TRANS64.TRYWAIT P1, [R4+URZ+0x118], R7 ;  /* 0x00011807040075a7 */ /* 0x0044e400080211ff */
[----:B---3--:R-:W-:Y:S05]  /*b060*/  @!P1 NANOSLEEP.SYNCS 0x989680 ;  /* 0x009896800000995d */ /* 0x008fea0003900000 */
[----:B------:R-:W3:Y:S02]  /*b070*/  @!P1 SYNCS.PHASECHK.TRANS64 P1, [R4+URZ+0x118], R7 ;  /* 0x00011807040095a7 */ /* 0x000ee400080210ff */
[----:B---3--:R-:W-:Y:S05]  /*b080*/  @!P1 BRA `(.L_x_158) ;  /* 0xfffffffc00f09947 */ /* 0x008fea000383ffff */
[----:B------:R-:W-:Y:S05]  /*b090*/  BRA `(.L_x_159) ;  /* 0xffffff88001c7947 */ /* 0x000fea000383ffff */
.L_x_48:
[----:B--2---:R-:W-:-:S07]  /*b0a0*/  MOV R4, UR4 ;  /* 0x0000000400047c02 */ /* 0x004fce0008000f00 */
.L_x_160:
[----:B--2---:R2:W3:Y:S02]  /*b0b0*/  SYNCS.PHASECHK.TRANS64.TRYWAIT P1, [R4+URZ+0x110], R5 ;  /* 0x00011005040075a7 */ /* 0x0044e400080211ff */
[----:B---3--:R-:W-:Y:S05]  /*b0c0*/  @!P1 NANOSLEEP.SYNCS 0x989680 ;  /* 0x009896800000995d */ /* 0x008fea0003900000 */
[----:B------:R-:W3:Y:S02]  /*b0d0*/  @!P1 SYNCS.PHASECHK.TRANS64 P1, [R4+URZ+0x110], R5 ;  /* 0x00011005040095a7 */ /* 0x000ee400080210ff */
[----:B---3--:R-:W-:Y:S05]  /*b0e0*/  @!P1 BRA `(.L_x_160) ;  /* 0xfffffffc00f09947 */ /* 0x008fea000383ffff */
[----:B------:R-:W-:Y:S05]  /*b0f0*/  BRA `(.L_x_161) ;  /* 0xffffff8800247947 */ /* 0x000fea000383ffff */
.L_x_56:
[----:B------:R-:W-:-:S07]  /*b100*/  MOV R0, UR19 ;  /* 0x0000001300007c02 */ /* 0x000fce0008000f00 */
.L_x_162:
[----:B-1----:R1:W2:Y:S02]  /*b110*/  SYNCS.PHASECHK.TRANS64.TRYWAIT P0, [R0+URZ+0x110], R5 ;  /* 0x00011005000075a7 */ /* 0x0022a400080011ff */
[----:B--2---:R-:W-:Y:S05]  /*b120*/  @!P0 NANOSLEEP.SYNCS 0x989680 ;  /* 0x009896800000895d */ /* 0x004fea0003900000 */
[----:B------:R-:W2:Y:S02]  /*b130*/  @!P0 SYNCS.PHASECHK.TRANS64 P0, [R0+URZ+0x110], R5 ;  /* 0x00011005000085a7 */ /* 0x000ea400080010ff */
[----:B--2---:R-:W-:Y:S05]  /*b140*/  @!P0 BRA `(.L_x_162) ;  /* 0xfffffffc00f08947 */ /* 0x004fea000383ffff */
[----:B------:R-:W-:Y:S05]  /*b150*/  BRA `(.L_x_163) ;  /* 0xffffff8c009c7947 */ /* 0x000fea000383ffff */
.L_x_57:
[----:B------:R-:W-:-:S07]  /*b160*/  MOV R5, UR23 ;  /* 0x0000001700057c02 */ /* 0x000fce0008000f00 */
.L_x_164:
[----:B-1----:R1:W2:Y:S02]  /*b170*/  SYNCS.PHASECHK.TRANS64.TRYWAIT P0, [R5+URZ+0x130], R0 ;  /* 0x00013000050075a7 */ /* 0x0022a400080011ff */
[----:B--2---:R-:W-:Y:S05]  /*b180*/  @!P0 NANOSLEEP.SYNCS 0x989680 ;  /* 0x009896800000895d */ /* 0x004fea0003900000 */
[----:B------:R-:W2:Y:S02]  /*b190*/  @!P0 SYNCS.PHASECHK.TRANS64 P0, [R5+URZ+0x130], R0 ;  /* 0x00013000050085a7 */ /* 0x000ea400080010ff */
[----:B--2---:R-:W-:Y:S05]  /*b1a0*/  @!P0 BRA `(.L_x_164) ;  /* 0xfffffffc00f08947 */ /* 0x004fea000383ffff */
[----:B------:R-:W-:Y:S05]  /*b1b0*/  BRA `(.L_x_165) ;  /* 0xffffff8c00b87947 */ /* 0x000fea000383ffff */
.L_x_60:
[----:B-1----:R-:W-:Y:S07]  /*b1c0*/  MOV R0, UR15 ;  /* 0x0000000f00007c02 */ /* 0x002fee0008000f00 */
.L_x_166:
[----:B-1----:R1:W2:Y:S02]  /*b1d0*/  SYNCS.PHASECHK.TRANS64.TRYWAIT P0, [R0+URZ], R5 ;  /* 0x00000005000075a7 */ /* 0x0022a400080011ff */
[----:B--2---:R-:W-:Y:S05]  /*b1e0*/  @!P0 NANOSLEEP.SYNCS 0x989680 ;  /* 0x009896800000895d */ /* 0x004fea0003900000 */
[----:B------:R-:W2:Y:S02]  /*b1f0*/  @!P0 SYNCS.PHASECHK.TRANS64 P0, [R0+URZ], R5 ;  /* 0x00000005000085a7 */ /* 0x000ea400080010ff */
[----:B--2---:R-:W-:Y:S05]  /*b200*/  @!P0 BRA `(.L_x_166) ;  /* 0xfffffffc00f08947 */ /* 0x004fea000383ffff */
[----:B------:R-:W-:Y:S05]  /*b210*/  BRA `(.L_x_59) ;  /* 0xffffff8c00e87947 */ /* 0x000fea000383ffff */
.L_x_63:
[----:B------:R-:W-:-:S07]  /*b220*/  MOV R0, UR4 ;  /* 0x0000000400007c02 */ /* 0x000fce0008000f00 */
.L_x_167:
[----:B-1----:R1:W3:Y:S02]  /*b230*/  SYNCS.PHASECHK.TRANS64.TRYWAIT P0, [R0+URZ], R3 ;  /* 0x00000003000075a7 */ /* 0x0022e400080011ff */
[----:B---3--:R-:W-:Y:S05]  /*b240*/  @!P0 NANOSLEEP.SYNCS 0x989680 ;  /* 0x009896800000895d */ /* 0x008fea0003900000 */
[----:B------:R-:W3:Y:S02]  /*b250*/  @!P0 SYNCS.PHASECHK.TRANS64 P0, [R0+URZ], R3 ;  /* 0x00000003000085a7 */ /* 0x000ee400080010ff */
[----:B---3--:R-:W-:Y:S05]  /*b260*/  @!P0 BRA `(.L_x_167) ;  /* 0xfffffffc00f08947 */ /* 0x008fea000383ffff */
[----:B------:R-:W-:Y:S05]  /*b270*/  BRA `(.L_x_168) ;  /* 0xffffff9000a87947 */ /* 0x000fea000383ffff */
.L_x_64:
[----:B------:R-:W-:-:S07]  /*b280*/  MOV R0, UR4 ;  /* 0x0000000400007c02 */ /* 0x000fce0008000f00 */
.L_x_169:
[----:B-1----:R1:W2:Y:S02]  /*b290*/  SYNCS.PHASECHK.TRANS64.TRYWAIT P0, [R0+URZ], R3 ;  /* 0x00000003000075a7 */ /* 0x0022a400080011ff */
[----:B--2---:R-:W-:Y:S05]  /*b2a0*/  @!P0 NANOSLEEP.SYNCS 0x989680 ;  /* 0x009896800000895d */ /* 0x004fea0003900000 */
[----:B------:R-:W2:Y:S02]  /*b2b0*/  @!P0 SYNCS.PHASECHK.TRANS64 P0, [R0+URZ], R3 ;  /* 0x00000003000085a7 */ /* 0x000ea400080010ff */
[----:B--2---:R-:W-:Y:S05]  /*b2c0*/  @!P0 BRA `(.L_x_169) ;  /* 0xfffffffc00f08947 */ /* 0x004fea000383ffff */
[----:B------:R-:W-:Y:S05]  /*b2d0*/  BRA `(.L_x_170) ;  /* 0xffffff9000b47947 */ /* 0x000fea000383ffff */
.L_x_69:
[----:B------:R-:W-:Y:S07]  /*b2e0*/  MOV R0, UR20 ;  /* 0x0000001400007c02 */ /* 0x000fee0008000f00 */
.L_x_171:
[----:B-1----:R1:W2:Y:S02]  /*b2f0*/  SYNCS.PHASECHK.TRANS64.TRYWAIT P0, [R0+URZ+0x110], R3 ;  /* 0x00011003000075a7 */ /* 0x0022a400080011ff */
[----:B--2---:R-:W-:Y:S05]  /*b300*/  @!P0 NANOSLEEP.SYNCS 0x989680 ;  /* 0x009896800000895d */ /* 0x004fea0003900000 */
[----:B------:R-:W2:Y:S02]  /*b310*/  @!P0 SYNCS.PHASECHK.TRANS64 P0, [R0+URZ+0x110], R3 ;  /* 0x00011003000085a7 */ /* 0x000ea400080010ff */
[----:B--2---:R-:W-:Y:S05]  /*b320*/  @!P0 BRA `(.L_x_171) ;  /* 0xfffffffc00f08947 */ /* 0x004fea000383ffff */
[----:B------:R-:W-:Y:S05]  /*b330*/  BRA `(.L_x_172) ;  /* 0xffffff9800987947 */ /* 0x000fea000383ffff */
.L_x_72:
[----:B------:R-:W-:Y:S07]  /*b340*/  MOV R3, UR20 ;  /* 0x0000001400037c02 */ /* 0x000fee0008000f00 */
.L_x_173:
[----:B-1----:R1:W2:Y:S02]  /*b350*/  SYNCS.PHASECHK.TRANS64.TRYWAIT P1, [R3+URZ+0x108], R12 ;  /* 0x0001080c030075a7 */ /* 0x0022a400080211ff */
[----:B--2---:R-:W-:Y:S05]  /*b360*/  @!P1 NANOSLEEP.SYNCS 0x989680 ;  /* 0x009896800000995d */ /* 0x004fea0003900000 */
[----:B------:R-:W2:Y:S02]  /*b370*/  @!P1 SYNCS.PHASECHK.TRANS64 P1, [R3+URZ+0x108], R12 ;  /* 0x0001080c030095a7 */ /* 0x000ea400080210ff */
[----:B--2---:R-:W-:Y:S05]  /*b380*/  @!P1 BRA `(.L_x_173) ;  /* 0xfffffffc00f09947 */ /* 0x004fea000383ffff */
[----:B------:R-:W-:Y:S05]  /*b390*/  BRA `(.L_x_71) ;  /* 0xffffff9c00f47947 */ /* 0x000fea000383ffff */
.L_x_75:
[----:B------:R-:W-:Y:S07]  /*b3a0*/  MOV R0, UR20 ;  /* 0x0000001400007c02 */ /* 0x000fee0008000f00 */
.L_x_174:
[----:B-1----:R1:W2:Y:S02]  /*b3b0*/  SYNCS.PHASECHK.TRANS64.TRYWAIT P1, [R0+URZ+0xe0], R9 ;  /* 0x0000e009000075a7 */ /* 0x0022a400080211ff */
[----:B--2---:R-:W-:Y:S05]  /*b3c0*/  @!P1 NANOSLEEP.SYNCS 0x989680 ;  /* 0x009896800000995d */ /* 0x004fea0003900000 */
[----:B------:R-:W2:Y:S02]  /*b3d0*/  @!P1 SYNCS.PHASECHK.TRANS64 P1, [R0+URZ+0xe0], R9 ;  /* 0x0000e009000095a7 */ /* 0x000ea400080210ff */
[----:B--2---:R-:W-:Y:S05]  /*b3e0*/  @!P1 BRA `(.L_x_174) ;  /* 0xfffffffc00f09947 */ /* 0x004fea000383ffff */
[----:B------:R-:W-:Y:S05]  /*b3f0*/  BRA `(.L_x_175) ;  /* 0xffffffa400647947 */ /* 0x000fea000383ffff */
.L_x_76:
[----:B------:R-:W-:Y:S07]  /*b400*/  MOV R0, UR20 ;  /* 0x0000001400007c02 */ /* 0x000fee0008000f00 */
.L_x_176:
[----:B-1----:R1:W2:Y:S02]  /*b410*/  SYNCS.PHASECHK.TRANS64.TRYWAIT P1, [R0+URZ+0xe8], R9 ;  /* 0x0000e809000075a7 */ /* 0x0022a400080211ff */
[----:B--2---:R-:W-:Y:S05]  /*b420*/  @!P1 NANOSLEEP.SYNCS 0x989680 ;  /* 0x009896800000995d */ /* 0x004fea0003900000 */
[----:B------:R-:W2:Y:S02]  /*b430*/  @!P1 SYNCS.PHASECHK.TRANS64 P1, [R0+URZ+0xe8], R9 ;  /* 0x0000e809000095a7 */ /* 0x000ea400080210ff */
[----:B--2---:R-:W-:Y:S05]  /*b440*/  @!P1 BRA `(.L_x_176) ;  /* 0xfffffffc00f09947 */ /* 0x004fea000383ffff */
[----:B------:R-:W-:Y:S05]  /*b450*/  BRA `(.L_x_177) ;  /* 0xffffffa400a47947 */ /* 0x000fea000383ffff */
.L_x_77:
[----:B------:R-:W-:Y:S07]  /*b460*/  MOV R0, UR20 ;  /* 0x0000001400007c02 */ /* 0x000fee0008000f00 */
.L_x_178:
[----:B-1----:R1:W2:Y:S02]  /*b470*/  SYNCS.PHASECHK.TRANS64.TRYWAIT P1, [R0+URZ+0xf0], R9 ;  /* 0x0000f009000075a7 */ /* 0x0022a400080211ff */
[----:B--2---:R-:W-:Y:S05]  /*b480*/  @!P1 NANOSLEEP.SYNCS 0x989680 ;  /* 0x009896800000995d */ /* 0x004fea0003900000 */
[----:B------:R-:W2:Y:S02]  /*b490*/  @!P1 SYNCS.PHASECHK.TRANS64 P1, [R0+URZ+0xf0], R9 ;  /* 0x0000f009000095a7 */ /* 0x000ea400080210ff */
[----:B--2---:R-:W-:Y:S05]  /*b4a0*/  @!P1 BRA `(.L_x_178) ;  /* 0xfffffffc00f09947 */ /* 0x004fea000383ffff */
[----:B------:R-:W-:Y:S05]  /*b4b0*/  BRA `(.L_x_179) ;  /* 0xffffffa400e47947 */ /* 0x000fea000383ffff */
.L_x_78:
[----:B------:R-:W-:Y:S07]  /*b4c0*/  MOV R0, UR20 ;  /* 0x0000001400007c02 */ /* 0x000fee0008000f00 */
.L_x_180:
[----:B-1----:R1:W2:Y:S02]  /*b4d0*/  SYNCS.PHASECHK.TRANS64.TRYWAIT P0, [R0+URZ+0xf8], R9 ;  /* 0x0000f809000075a7 */ /* 0x0022a400080011ff */
[----:B--2---:R-:W-:Y:S05]  /*b4e0*/  @!P0 NANOSLEEP.SYNCS 0x989680 ;  /* 0x009896800000895d */ /* 0x004fea0003900000 */
[----:B------:R-:W2:Y:S02]  /*b4f0*/  @!P0 SYNCS.PHASECHK.TRANS64 P0, [R0+URZ+0xf8], R9 ;  /* 0x0000f809000085a7 */ /* 0x000ea400080010ff */
[----:B--2---:R-:W-:Y:S05]  /*b500*/  @!P0 BRA `(.L_x_180) ;  /* 0xfffffffc00f08947 */ /* 0x004fea000383ffff */
[----:B------:R-:W-:Y:S05]  /*b510*/  BRA `(.L_x_181) ;  /* 0xffffffa8002c7947 */ /* 0x000fea000383ffff */
.L_x_80:
[----:B------:R-:W-:-:S07]  /*b520*/  MOV R0, UR20 ;  /* 0x0000001400007c02 */ /* 0x000fce0008000f00 */
.L_x_182:
[----:B--2---:R2:W3:Y:S02]  /*b530*/  SYNCS.PHASECHK.TRANS64.TRYWAIT P0, [R0+URZ+0xe0], R3 ;  /* 0x0000e003000075a7 */ /* 0x0044e400080011ff */
[----:B---3--:R-:W-:Y:S05]  /*b540*/  @!P0 NANOSLEEP.SYNCS 0x989680 ;  /* 0x009896800000895d */ /* 0x008fea0003900000 */
[----:B------:R-:W3:Y:S02]  /*b550*/  @!P0 SYNCS.PHASECHK.TRANS64 P0, [R0+URZ+0xe0], R3 ;  /* 0x0000e003000085a7 */ /* 0x000ee400080010ff */
[----:B---3--:R-:W-:Y:S05]  /*b560*/  @!P0 BRA `(.L_x_182) ;  /* 0xfffffffc00f08947 */ /* 0x008fea000383ffff */
[----:B------:R-:W-:Y:S05]  /*b570*/  BRA `(.L_x_183) ;  /* 0xffffffa800847947 */ /* 0x000fea000383ffff */
.L_x_81:
[----:B--2---:R-:W-:-:S07]  /*b580*/  MOV R0, UR20 ;  /* 0x0000001400007c02 */ /* 0x004fce0008000f00 */
.L_x_184:
[----:B--2---:R2:W3:Y:S02]  /*b590*/  SYNCS.PHASECHK.TRANS64.TRYWAIT P0, [R0+URZ+0xe8], R3 ;  /* 0x0000e803000075a7 */ /* 0x0044e400080011ff */
[----:B---3--:R-:W-:Y:S05]  /*b5a0*/  @!P0 NANOSLEEP.SYNCS 0x989680 ;  /* 0x009896800000895d */ /* 0x008fea0003900000 */
[----:B------:R-:W3:Y:S02]  /*b5b0*/  @!P0 SYNCS.PHASECHK.TRANS64 P0, [R0+URZ+0xe8], R3 ;  /* 0x0000e803000085a7 */ /* 0x000ee400080010ff */
[----:B---3--:R-:W-:Y:S05]  /*b5c0*/  @!P0 BRA `(.L_x_184) ;  /* 0xfffffffc00f08947 */ /* 0x008fea000383ffff */
[----:B------:R-:W-:Y:S05]  /*b5d0*/  BRA `(.L_x_185) ;  /* 0xffffffa800747947 */ /* 0x000fea000383ffff */
.L_x_82:
[----:B--2---:R-:W-:-:S07]  /*b5e0*/  MOV R0, UR20 ;  /* 0x0000001400007c02 */ /* 0x004fce0008000f00 */
.L_x_186:
[----:B--2---:R2:W3:Y:S02]  /*b5f0*/  SYNCS.PHASECHK.TRANS64.TRYWAIT P0, [R0+URZ+0xf0], R3 ;  /* 0x0000f003000075a7 */ /* 0x0044e400080011ff */
[----:B---3--:R-:W-:Y:S05]  /*b600*/  @!P0 NANOSLEEP.SYNCS 0x989680 ;  /* 0x009896800000895d */ /* 0x008fea0003900000 */
[----:B------:R-:W3:Y:S02]  /*b610*/  @!P0 SYNCS.PHASECHK.TRANS64 P0, [R0+URZ+0xf0], R3 ;  /* 0x0000f003000085a7 */ /* 0x000ee400080010ff */
[----:B---3--:R-:W-:Y:S05]  /*b620*/  @!P0 BRA `(.L_x_186) ;  /* 0xfffffffc00f08947 */ /* 0x008fea000383ffff */
[----:B------:R-:W-:Y:S05]  /*b630*/  BRA `(.L_x_187) ;  /* 0xffffffa800647947 */ /* 0x000fea000383ffff */
.L_x_84:
[----:B------:R-:W-:Y:S07]  /*b640*/  MOV R0, UR50 ;  /* 0x0000003200007c02 */ /* 0x000fee0008000f00 */
.L_x_188:
[----:B-1----:R1:W2:Y:S02]  /*b650*/  SYNCS.PHASECHK.TRANS64.TRYWAIT P0, [R0+URZ+0x110], R3 ;  /* 0x00011003000075a7 */ /* 0x0022a400080011ff */
[----:B--2---:R-:W-:Y:S05]  /*b660*/  @!P0 NANOSLEEP.SYNCS 0x989680 ;  /* 0x009896800000895d */ /* 0x004fea0003900000 */
[----:B------:R-:W2:Y:S02]  /*b670*/  @!P0 SYNCS.PHASECHK.TRANS64 P0, [R0+URZ+0x110], R3 ;  /* 0x00011003000085a7 */ /* 0x000ea400080010ff */
[----:B--2---:R-:W-:Y:S05]  /*b680*/  @!P0 BRA `(.L_x_188) ;  /* 0xfffffffc00f08947 */ /* 0x004fea000383ffff */
[----:B------:R-:W-:Y:S05]  /*b690*/  BRA `(.L_x_189) ;  /* 0xffffffac00347947 */ /* 0x000fea000383ffff */
.L_x_95:
[----:B-1----:R-:W-:Y:S04]  /*b6a0*/  MOV R0, UR50 ;  /* 0x0000003200007c02 */ /* 0x002fe80008000f00 */
[----:B------:R1:W3:Y:S03]  /*b6b0*/  SYNCS.PHASECHK.TRANS64.TRYWAIT P1, [R0+URZ+0xc0], R5 ;  /* 0x0000c005000075a7 */ /* 0x0002e600080211ff */
[----:B---3--:R-:W-:Y:S05]  /*b6c0*/  @!P1 NANOSLEEP.SYNCS 0x989680 ;  /* 0x009896800000995d */ /* 0x008fea0003900000 */
[----:B------:R-:W3:Y:S02]  /*b6d0*/  @!P1 SYNCS.PHASECHK.TRANS64 P1, [R0+URZ+0xc0], R5 ;  /* 0x0000c005000095a7 */ /* 0x000ee400080210ff */
[----:B---3--:R-:W-:Y:S05]  /*b6e0*/  @!P1 BRA `(.L_x_95) ;  /* 0xfffffffc00ec9947 */ /* 0x008fea000383ffff */
[----:B------:R-:W-:Y:S05]  /*b6f0*/  BRA `(.L_x_94) ;  /* 0xffffffc0002c7947 */ /* 0x000fea000383ffff */
.L_x_97:
[----:B-1----:R1:W4:Y:S02]  /*b700*/  SYNCS.PHASECHK.TRANS64.TRYWAIT P0, [R100+URZ+0x120], R3 ;  /* 0x00012003640075a7 */ /* 0x00232400080011ff */
[----:B----4-:R-:W-:Y:S05]  /*b710*/  @!P0 NANOSLEEP.SYNCS 0x989680 ;  /* 0x009896800000895d */ /* 0x010fea0003900000 */
[----:B------:R-:W4:Y:S02]  /*b720*/  @!P0 SYNCS.PHASECHK.TRANS64 P0, [R100+URZ+0x120], R3 ;  /* 0x00012003640085a7 */ /* 0x000f2400080010ff */
[----:B----4-:R-:W-:Y:S05]  /*b730*/  @!P0 BRA `(.L_x_97) ;  /* 0xfffffffc00f08947 */ /* 0x010fea000383ffff */
[----:B------:R-:W-:Y:S05]  /*b740*/  BRA `(.L_x_96) ;  /* 0xffffffc000547947 */ /* 0x000fea000383ffff */
.L_x_106:
[----:B--2---:R2:W4:Y:S02]  /*b750*/  SYNCS.PHASECHK.TRANS64.TRYWAIT P0, [R3+URZ+0xc0], R0 ;  /* 0x0000c000030075a7 */ /* 0x00452400080011ff */
[----:B----4-:R-:W-:Y:S05]  /*b760*/  @!P0 NANOSLEEP.SYNCS 0x989680 ;  /* 0x009896800000895d */ /* 0x010fea0003900000 */
[----:B------:R-:W4:Y:S02]  /*b770*/  @!P0 SYNCS.PHASECHK.TRANS64 P0, [R3+URZ+0xc0], R0 ;  /* 0x0000c000030085a7 */ /* 0x000f2400080010ff */
[----:B----4-:R-:W-:Y:S05]  /*b780*/  @!P0 BRA `(.L_x_106) ;  /* 0xfffffffc00f08947 */ /* 0x010fea000383ffff */
[----:B------:R-:W-:Y:S05]  /*b790*/  BRA `(.L_x_105) ;  /* 0xffffffcc00307947 */ /* 0x000fea000383ffff */
.L_x_114:
[----:B-1----:R1:W2:Y:S02]  /*b7a0*/  SYNCS.PHASECHK.TRANS64.TRYWAIT P0, [R62+URZ+0xc0], R5 ;  /* 0x0000c0053e0075a7 */ /* 0x0022a400080011ff */
[----:B--2---:R-:W-:Y:S05]  /*b7b0*/  @!P0 NANOSLEEP.SYNCS 0x989680 ;  /* 0x009896800000895d */ /* 0x004fea0003900000 */
[----:B------:R-:W2:Y:S02]  /*b7c0*/  @!P0 SYNCS.PHASECHK.TRANS64 P0, [R62+URZ+0xc0], R5 ;  /* 0x0000c0053e0085a7 */ /* 0x000ea400080010ff */
[----:B--2---:R-:W-:Y:S05]  /*b7d0*/  @!P0 BRA `(.L_x_114) ;  /* 0xfffffffc00f08947 */ /* 0x004fea000383ffff */
[----:B------:R-:W-:Y:S05]  /*b7e0*/  BRA `(.L_x_113) ;  /* 0xffffffd8002c7947 */ /* 0x000fea000383ffff */
.L_x_122:
[----:B-1----:R1:W4:Y:S02]  /*b7f0*/  SYNCS.PHASECHK.TRANS64.TRYWAIT P0, [R62+URZ+0xc0], R5 ;  /* 0x0000c0053e0075a7 */ /* 0x00232400080011ff */
[----:B----4-:R-:W-:Y:S05]  /*b800*/  @!P0 NANOSLEEP.SYNCS 0x989680 ;  /* 0x009896800000895d */ /* 0x010fea0003900000 */
[----:B------:R-:W4:Y:S02]  /*b810*/  @!P0 SYNCS.PHASECHK.TRANS64 P0, [R62+URZ+0xc0], R5 ;  /* 0x0000c0053e0085a7 */ /* 0x000f2400080010ff */
[----:B----4-:R-:W-:Y:S05]  /*b820*/  @!P0 BRA `(.L_x_122) ;  /* 0xfffffffc00f08947 */ /* 0x010fea000383ffff */
[----:B------:R-:W-:Y:S05]  /*b830*/  BRA `(.L_x_121) ;  /* 0xffffffe400247947 */ /* 0x000fea000383ffff */
        .weak           $__internal_0_$__cuda_sm10x_tcgen05_guardrail_trap_col_being_dealloced_not_returned_by_alloc
        .type           $__internal_0_$__cuda_sm10x_tcgen05_guardrail_trap_col_being_dealloced_not_returned_by_alloc,@function
        .size           $__internal_0_$__cuda_sm10x_tcgen05_guardrail_trap_col_being_dealloced_not_returned_by_alloc,($__internal_1_$__cuda_sm10x_tcgen05_guardrail_trap_phase_invalid_during_alloc - $__internal_0_$__cuda_sm10x_tcgen05_guardrail_trap_col_being_dealloced_not_returned_by_alloc)
$__internal_0_$__cuda_sm10x_tcgen05_guardrail_trap_col_being_dealloced_not_returned_by_alloc:
[----:B------:R-:W-:Y:S05]  /*b840*/  BPT.TRAP 0x1 ;  /* 0x000000040000795c */ /* 0x000fea0000300000 */
[----:B------:R-:W-:-:S04]  /*b850*/  MOV R3, 0x0 ;  /* 0x0000000000037802 */ /* 0x000fc80000000f00 */
[----:B------:R-:W-:Y:S05]  /*b860*/  RET.REL.NODEC R2 `(_ZN7cutlass13device_kernelINS_4conv6kernel13ConvUniversalINS1_16ConvProblemShapeILNS1_8OperatorE2ELi3EEENS1_10collective14CollectiveConvINS1_47MainloopSm100TmaUmmaWarpSpecializedImplicitGemmILS5_2ELi12ELi3ELi1ELi2EN4cute5tupleIJNSA_1CILi1EEESD_SD_EEEEENSB_IJNSC_ILi128EEENSB_IJSG_EEENSB_IJNSC_ILi32EEEEEEEEENS_6half_tESL_NSA_8TiledMMAINSA_8MMA_AtomIJNSA_20SM100_MMA_F16BF16_SSISL_SL_fLi128ELi128ELNSA_4UMMA5MajorE1ELSQ_1ELNSP_7ScaleInE0ELSR_0EEEEEENSA_6LayoutISE_NSB_IJNSC_ILi0EEESV_SV_EEEEENSB_IJNSA_10UnderscoreESY_SY_EEEEENS7_6detail27Sm100ImplicitGemmTileTraitsINSA_13SM90_TMA_LOADENSA_14ComposedLayoutINSA_7SwizzleILi3ELi4ELi3EEENSA_18smem_ptr_flag_bitsILi16EEENSU_INSB_IJNSC_ILi64EEENSC_ILi8EEEEEENSB_IJSD_S19_EEEEEEEvEENS12_INSA_20SM90_TMA_LOAD_IM2COLES1E_vEEEENS_8epilogue10collective18CollectiveEpilogueINS1J_23Sm100TmaWarpSpecializedILi4ELi2ELi32ELb1ELb0EEEJSK_NSB_IJNSU_ISG_SD_EENSU_ISI_SD_EEEEESL_NSB_IJlNSB_IJSD_lllEEESV_EEESL_S1S_NS1J_6fusion15FusionCallbacksIS1N_NS1T_17LinearCombinationISL_fSL_fLNS_15FloatRoundStyleE2EEESK_S1Q_JEEENSA_5SM1004TMEM4LOAD26SM100_TMEM_LOAD_32dp32b32xES13_NS14_INS15_ILi2ELi4ELi3EEES18_NSU_INSB_IJS1A_SI_EEENSB_IJSI_SD_EEEEEEENSA_39AutoVectorizingCopyWithAssumedAlignmentILi128EEENSA_14SM90_TMA_STOREES27_S29_S29_EEEvvEEEEvNT_6ParamsE) ;  /* 0xffffff4402e47950 */ /* 0x000fea0003c3ffff */
        .weak           $__internal_1_$__cuda_sm10x_tcgen05_guardrail_trap_phase_invalid_during_alloc
        .type           $__internal_1_$__cuda_sm10x_tcgen05_guardrail_trap_phase_invalid_during_alloc,@function
        .size           $__internal_1_$__cuda_sm10x_tcgen05_guardrail_trap_phase_invalid_during_alloc,($__internal_2_$__cuda_sm10x_tcgen05_guardrail_trap_unallocated_columns_being_dealloced - $__internal_1_$__cuda_sm10x_tcgen05_guardrail_trap_phase_invalid_during_alloc)
$__internal_1_$__cuda_sm10x_tcgen05_guardrail_trap_phase_invalid_during_alloc:
[----:B------:R-:W-:Y:S05]  /*b870*/  BPT.TRAP 0x1 ;  /* 0x000000040000795c */ /* 0x000fea0000300000 */
[----:B------:R-:W-:-:S04]  /*b880*/  HFMA2 R3, -RZ, RZ, 0, 0 ;  /* 0x00000000ff037431 */ /* 0x000fc800000001ff */
[----:B------:R-:W-:Y:S05]  /*b890*/  RET.REL.NODEC R2 `(_ZN7cutlass13device_kernelINS_4conv6kernel13ConvUniversalINS1_16ConvProblemShapeILNS1_8OperatorE2ELi3EEENS1_10collective14CollectiveConvINS1_47MainloopSm100TmaUmmaWarpSpecializedImplicitGemmILS5_2ELi12ELi3ELi1ELi2EN4cute5tupleIJNSA_1CILi1EEESD_SD_EEEEENSB_IJNSC_ILi128EEENSB_IJSG_EEENSB_IJNSC_ILi32EEEEEEEEENS_6half_tESL_NSA_8TiledMMAINSA_8MMA_AtomIJNSA_20SM100_MMA_F16BF16_SSISL_SL_fLi128ELi128ELNSA_4UMMA5MajorE1ELSQ_1ELNSP_7ScaleInE0ELSR_0EEEEEENSA_6LayoutISE_NSB_IJNSC_ILi0EEESV_SV_EEEEENSB_IJNSA_10UnderscoreESY_SY_EEEEENS7_6detail27Sm100ImplicitGemmTileTraitsINSA_13SM90_TMA_LOADENSA_14ComposedLayoutINSA_7SwizzleILi3ELi4ELi3EEENSA_18smem_ptr_flag_bitsILi16EEENSU_INSB_IJNSC_ILi64EEENSC_ILi8EEEEEENSB_IJSD_S19_EEEEEEEvEENS12_INSA_20SM90_TMA_LOAD_IM2COLES1E_vEEEENS_8epilogue10collective18CollectiveEpilogueINS1J_23Sm100TmaWarpSpecializedILi4ELi2ELi32ELb1ELb0EEEJSK_NSB_IJNSU_ISG_SD_EENSU_ISI_SD_EEEEESL_NSB_IJlNSB_IJSD_lllEEESV_EEESL_S1S_NS1J_6fusion15FusionCallbacksIS1N_NS1T_17LinearCombinationISL_fSL_fLNS_15FloatRoundStyleE2EEESK_S1Q_JEEENSA_5SM1004TMEM4LOAD26SM100_TMEM_LOAD_32dp32b32xES13_NS14_INS15_ILi2ELi4ELi3EEES18_NSU_INSB_IJS1A_SI_EEENSB_IJSI_SD_EEEEEEENSA_39AutoVectorizingCopyWithAssumedAlignmentILi128EEENSA_14SM90_TMA_STOREES27_S29_S29_EEEvvEEEEvNT_6ParamsE) ;  /* 0xffffff4402d87950 */ /* 0x000fea0003c3ffff */
        .weak           $__internal_2_$__cuda_sm10x_tcgen05_guardrail_trap_unallocated_columns_being_dealloced
        .type           $__internal_2_$__cuda_sm10x_tcgen05_guardrail_trap_unallocated_columns_being_dealloced,@function
        .size           $__internal_2_$__cuda_sm10x_tcgen05_guardrail_trap_unallocated_columns_being_dealloced,(.L_x_191 - $__internal_2_$__cuda_sm10x_tcgen05_guardrail_trap_unallocated_columns_being_dealloced)
$__internal_2_$__cuda_sm10x_tcgen05_guardrail_trap_unallocated_columns_being_dealloced:
[----:B------:R-:W-:Y:S05]  /*b8a0*/  BPT.TRAP 0x1 ;  /* 0x000000040000795c */ /* 0x000fea0000300000 */
[----:B------:R-:W-:-:S04]  /*b8b0*/  MOV R3, 0x0 ;  /* 0x0000000000037802 */ /* 0x000fc80000000f00 */
[----:B------:R-:W-:Y:S05]  /*b8c0*/  RET.REL.NODEC R2 `(_ZN7cutlass13device_kernelINS_4conv6kernel13ConvUniversalINS1_16ConvProblemShapeILNS1_8OperatorE2ELi3EEENS1_10collective14CollectiveConvINS1_47MainloopSm100TmaUmmaWarpSpecializedImplicitGemmILS5_2ELi12ELi3ELi1ELi2EN4cute5tupleIJNSA_1CILi1EEESD_SD_EEEEENSB_IJNSC_ILi128EEENSB_IJSG_EEENSB_IJNSC_ILi32EEEEEEEEENS_6half_tESL_NSA_8TiledMMAINSA_8MMA_AtomIJNSA_20SM100_MMA_F16BF16_SSISL_SL_fLi128ELi128ELNSA_4UMMA5MajorE1ELSQ_1ELNSP_7ScaleInE0ELSR_0EEEEEENSA_6LayoutISE_NSB_IJNSC_ILi0EEESV_SV_EEEEENSB_IJNSA_10UnderscoreESY_SY_EEEEENS7_6detail27Sm100ImplicitGemmTileTraitsINSA_13SM90_TMA_LOADENSA_14ComposedLayoutINSA_7SwizzleILi3ELi4ELi3EEENSA_18smem_ptr_flag_bitsILi16EEENSU_INSB_IJNSC_ILi64EEENSC_ILi8EEEEEENSB_IJSD_S19_EEEEEEEvEENS12_INSA_20SM90_TMA_LOAD_IM2COLES1E_vEEEENS_8epilogue10collective18CollectiveEpilogueINS1J_23Sm100TmaWarpSpecializedILi4ELi2ELi32ELb1ELb0EEEJSK_NSB_IJNSU_ISG_SD_EENSU_ISI_SD_EEEEESL_NSB_IJlNSB_IJSD_lllEEESV_EEESL_S1S_NS1J_6fusion15FusionCallbacksIS1N_NS1T_17LinearCombinationISL_fSL_fLNS_15FloatRoundStyleE2EEESK_S1Q_JEEENSA_5SM1004TMEM4LOAD26SM100_TMEM_LOAD_32dp32b32xES13_NS14_INS15_ILi2ELi4ELi3EEES18_NSU_INSB_IJS1A_SI_EEENSB_IJSI_SD_EEEEEEENSA_39AutoVectorizingCopyWithAssumedAlignmentILi128EEENSA_14SM90_TMA_STOREES27_S29_S29_EEEvvEEEEvNT_6ParamsE) ;  /* 0xffffff4402cc7950 */ /* 0x000fea0003c3ffff */
.L_x_190:
[----:B------:R-:W-:-:S00]  /*b8d0*/  BRA `(.L_x_190) ;  /* 0xfffffffc00fc7947 */ /* 0x000fc0000383ffff */
[----:B------:R-:W-:-:S00]  /*b8e0*/  NOP ;  /* 0x0000000000007918 */ /* 0x000fc00000000000 */
        /* <DEDUP_REMOVED lines=9> */
.L_x_191:


//--------------------- .nv.global.init           --------------------------
	.section	.nv.global.init,"aw",@progbits
.nv.global.init:
	.type		$str$29,@object
	.size		$str$29,($str$30 - $str$29)
$str$29:
        /*0000*/ 	.byte	0x28, 0x61, 0x64, 0x64, 0x72, 0x65, 0x73, 0x73, 0x20, 0x26, 0x20, 0x6d, 0x61, 0x73, 0x6b, 0x29
        /*0010*/ 	.byte	0x20, 0x3d, 0x3d, 0x20, 0x30, 0x00
	.type		$str$30,@object
	.size		$str$30,($str$28 - $str$30)
$str$30:
        /*0016*/ 	.byte	0x2f, 0x74, 0x6d, 0x70, 0x2f, 0x63, 0x75, 0x74, 0x6c, 0x61, 0x73, 0x73, 0x5f, 0x73, 0x77, 0x65
        /*0026*/ 	.byte	0x65, 0x70, 0x5f, 0x73, 0x72, 0x63, 0x2f, 0x69, 0x6e, 0x63, 0x6c, 0x75, 0x64, 0x65, 0x2f, 0x63
        /*0036*/ 	.byte	0x75, 0x74, 0x65, 0x2f, 0x70, 0x6f, 0x69, 0x6e, 0x74, 0x65, 0x72, 0x5f, 0x66, 0x6c, 0x61, 0x67
        /*0046*/ 	.byte	0x67, 0x65, 0x64, 0x2e, 0x68, 0x70, 0x70, 0x00
	.type		$str$28,@object
	.size		$str$28,($str$27 - $str$28)
$str$28:
        /*004e*/ 	.byte	0x2f, 0x74, 0x6d, 0x70, 0x2f, 0x63, 0x75, 0x74, 0x6c, 0x61, 0x73, 0x73, 0x5f, 0x73, 0x77, 0x65
        /*005e*/ 	.byte	0x65, 0x70, 0x5f, 0x73, 0x72, 0x63, 0x2f, 0x69, 0x6e, 0x63, 0x6c, 0x75, 0x64, 0x65, 0x2f, 0x63
        /*006e*/ 	.byte	0x75, 0x74, 0x65, 0x2f, 0x61, 0x74, 0x6f, 0x6d, 0x2f, 0x63, 0x6f, 0x70, 0x79, 0x5f, 0x74, 0x72
        /*007e*/ 	.byte	0x61, 0x69, 0x74, 0x73, 0x5f, 0x73, 0x6d, 0x31, 0x30, 0x30, 0x2e, 0x68, 0x70, 0x70, 0x00
	.type		$str$27,@object
	.size		$str$27,(__unnamed_1 - $str$27)
$str$27:
        /*008d*/ 	.byte	0x28, 0x28, 0x75, 0x69, 0x6e, 0x74, 0x33, 0x32, 0x5f, 0x74, 0x28, 0x74, 0x68, 0x72, 0x65, 0x61
        /*009d*/ 	.byte	0x64, 0x49, 0x64, 0x78, 0x2e, 0x78, 0x29, 0x20, 0x2f, 0x20, 0x33, 0x32, 0x29, 0x20, 0x25, 0x20
        /*00ad*/ 	.byte	0x34, 0x29, 0x20, 0x3d, 0x3d, 0x20, 0x28, 0x28, 0x28, 0x74, 0x6d, 0x65, 0x6d, 0x5f, 0x61, 0x64
        /*00bd*/ 	.byte	0x64, 0x72, 0x20, 0x3e, 0x3e, 0x20, 0x31, 0x36, 0x29, 0x20, 0x2f, 0x20, 0x33, 0x32, 0x29, 0x20
        /*00cd*/ 	.byte	0x25, 0x20, 0x34, 0x29, 0x00
	.type		__unnamed_1,@object
	.size		__unnamed_1,(__unnamed_2 - __unnamed_1)
__unnamed_1:
        /*00d2*/ 	.byte	0x61, 0x75, 0x74, 0x6f, 0x20, 0x63, 0x75, 0x74, 0x65, 0x3a, 0x3a, 0x61, 0x73, 0x5f, 0x70, 0x6f
        /* <DEDUP_REMOVED lines=24> */
        /*0262*/ 	.byte	0x3e, 0x3e, 0x3e, 0x3e, 0x5d, 0x00
	.type		__unnamed_2,@object
	.size		__unnamed_2,(.L_2 - __unnamed_2)
__unnamed_2:
        /* <DEDUP_REMOVED lines=42> */
        /*0508*/ 	.byte	0x3e, 0x3e, 0x5d, 0x00
.L_2:


//--------------------- .nv.shared._ZN7cutlass13device_kernelINS_4conv6kernel13ConvUniversalINS1_16ConvProblemShapeILNS1_8OperatorE2ELi3EEENS1_10collective14CollectiveConvINS1_47MainloopSm100TmaUmmaWarpSpecializedImplicitGemmILS5_2ELi12ELi3ELi1ELi2EN4cute5tupleIJNSA_1CILi1EEESD_SD_EEEEENSB_IJNSC_ILi128EEENSB_IJSG_EEENSB_IJNSC_ILi32EEEEEEEEENS_6half_tESL_NSA_8TiledMMAINSA_8MMA_AtomIJNSA_20SM100_MMA_F16BF16_SSISL_SL_fLi128ELi128ELNSA_4UMMA5MajorE1ELSQ_1ELNSP_7ScaleInE0ELSR_0EEEEEENSA_6LayoutISE_NSB_IJNSC_ILi0EEESV_SV_EEEEENSB_IJNSA_10UnderscoreESY_SY_EEEEENS7_6detail27Sm100ImplicitGemmTileTraitsINSA_13SM90_TMA_LOADENSA_14ComposedLayoutINSA_7SwizzleILi3ELi4ELi3EEENSA_18smem_ptr_flag_bitsILi16EEENSU_INSB_IJNSC_ILi64EEENSC_ILi8EEEEEENSB_IJSD_S19_EEEEEEEvEENS12_INSA_20SM90_TMA_LOAD_IM2COLES1E_vEEEENS_8epilogue10collective18CollectiveEpilogueINS1J_23Sm100TmaWarpSpecializedILi4ELi2ELi32ELb1ELb0EEEJSK_NSB_IJNSU_ISG_SD_EENSU_ISI_SD_EEEEESL_NSB_IJlNSB_IJSD_lllEEESV_EEESL_S1S_NS1J_6fusion15FusionCallbacksIS1N_NS1T_17LinearCombinationISL_fSL_fLNS_15FloatRoundStyleE2EEESK_S1Q_JEEENSA_5SM1004TMEM4LOAD26SM100_TMEM_LOAD_32dp32b32xES13_NS14_INS15_ILi2ELi4ELi3EEES18_NSU_INSB_IJS1A_SI_EEENSB_IJSI_SD_EEEEEEENSA_39AutoVectorizingCopyWithAssumedAlignmentILi128EEENSA_14SM90_TMA_STOREES27_S29_S29_EEEvvEEEEvNT_6ParamsE --------------------------
	.section	.nv.shared._ZN7cutlass13device_kernelINS_4conv6kernel13ConvUniversalINS1_16ConvProblemShapeILNS1_8OperatorE2ELi3EEENS1_10collective14CollectiveConvINS1_47MainloopSm100TmaUmmaWarpSpecializedImplicitGemmILS5_2ELi12ELi3ELi1ELi2EN4cute5tupleIJNSA_1CILi1EEESD_SD_EEEEENSB_IJNSC_ILi128EEENSB_IJSG_EEENSB_IJNSC_ILi32EEEEEEEEENS_6half_tESL_NSA_8TiledMMAINSA_8MMA_AtomIJNSA_20SM100_MMA_F16BF16_SSISL_SL_fLi128ELi128ELNSA_4UMMA5MajorE1ELSQ_1ELNSP_7ScaleInE0ELSR_0EEEEEENSA_6LayoutISE_NSB_IJNSC_ILi0EEESV_SV_EEEEENSB_IJNSA_10UnderscoreESY_SY_EEEEENS7_6detail27Sm100ImplicitGemmTileTraitsINSA_13SM90_TMA_LOADENSA_14ComposedLayoutINSA_7SwizzleILi3ELi4ELi3EEENSA_18smem_ptr_flag_bitsILi16EEENSU_INSB_IJNSC_ILi64EEENSC_ILi8EEEEEENSB_IJSD_S19_EEEEEEEvEENS12_INSA_20SM90_TMA_LOAD_IM2COLES1E_vEEEENS_8epilogue10collective18CollectiveEpilogueINS1J_23Sm100TmaWarpSpecializedILi4ELi2ELi32ELb1ELb0EEEJSK_NSB_IJNSU_ISG_SD_EENSU_ISI_SD_EEEEESL_NSB_IJlNSB_IJSD_lllEEESV_EEESL_S1S_NS1J_6fusion15FusionCallbacksIS1N_NS1T_17LinearCombinationISL_fSL_fLNS_15FloatRoundStyleE2EEESK_S1Q_JEEENSA_5SM1004TMEM4LOAD26SM100_TMEM_LOAD_32dp32b32xES13_NS14_INS15_ILi2ELi4ELi3EEES18_NSU_INSB_IJS1A_SI_EEENSB_IJSI_SD_EEEEEEENSA_39AutoVectorizingCopyWithAssumedAlignmentILi128EEENSA_14SM90_TMA_STOREES27_S29_S29_EEEvvEEEEvNT_6ParamsE,"aw",@nobits
	.sectionflags	@""
	.align	16
	.zero		1024


//--------------------- .nv.shared.reserved.0     --------------------------
	.section	.nv.shared.reserved.0,"aw",@nobits
	.weak		__nv_reservedSMEM_offset_0_alias
	.size		__nv_reservedSMEM_offset_0_alias, 0, 64
	.other		__nv_reservedSMEM_offset_0_alias,@"STO_CUDA_RESERVED_SHARED STV_DEFAULT"
__nv_reservedSMEM_offset_0_alias:
	.zero		0
.nv.shared.reserved.0:
	.zero		64
	.weak		__nv_reservedSMEM_tcgen05_partition
	.type		__nv_reservedSMEM_tcgen05_partition,@object
	.size		__nv_reservedSMEM_tcgen05_partition,(.L_0 - __nv_reservedSMEM_tcgen05_partition)
__nv_reservedSMEM_tcgen05_partition:
	.zero		32
.L_0:


//--------------------- .nv.global                --------------------------
	.section	.nv.global,"aw",@nobits
.nv.global:
	.type		_ZN39_INTERNAL_932b21d9_4_k_cu_45f686a8_31044cute1_E,@object
	.size		_ZN39_INTERNAL_932b21d9_4_k_cu_45f686a8_31044cute1_E,(_ZN39_INTERNAL_932b21d9_4_k_cu_45f686a8_31044cuda3std3__45__cpo6cbeginE - _ZN39_INTERNAL_932b21d9_4_k_cu_45f686a8_31044cute1_E)
_ZN39_INTERNAL_932b21d9_4_k_cu_45f686a8_31044cute1_E:
	.zero		1
	.type		_ZN39_INTERNAL_932b21d9_4_k_cu_45f686a8_31044cuda3std3__45__cpo6cbeginE,@object
	.size		_ZN39_INTERNAL_932b21d9_4_k_cu_45f686a8_31044cuda3std3__45__cpo6cbeginE,(_ZN39_INTERNAL_932b21d9_4_k_cu_45f686a8_31044cuda3std3__48in_placeE - _ZN39_INTERNAL_932b21d9_4_k_cu_45f686a8_31044cuda3std3__45__cpo6cbeginE)
_ZN39_INTERNAL_932b21d9_4_k_cu_45f686a8_31044cuda3std3__45__cpo6cbeginE:
	.zero		1
	.type		_ZN39_INTERNAL_932b21d9_4_k_cu_45f686a8_31044cuda3std3__48in_placeE,@object
	.size		_ZN39_INTERNAL_932b21d9_4_k_cu_45f686a8_31044cuda3std3__48in_placeE,(_ZN39_INTERNAL_932b21d9_4_k_cu_45f686a8_31044cuda3std6ranges3__45__cpo9iter_moveE - _ZN39_INTERNAL_932b21d9_4_k_cu_45f686a8_31044cuda3std3__48in_placeE)
_ZN39_INTERNAL_932b21d9_4_k_cu_45f686a8_31044cuda3std3__48in_placeE:
	.zero		1
	.type		_ZN39_INTERNAL_932b21d9_4_k_cu_45f686a8_31044cuda3std6ranges3__45__cpo9iter_moveE,@object
	.size		_ZN39_INTERNAL_932b21d9_4_k_cu_45f686a8_31044cuda3std6ranges3__45__cpo9iter_moveE,(_ZN39_INTERNAL_932b21d9_4_k_cu_45f686a8_31044cuda3std3__45__cpo5beginE - _ZN39_INTERNAL_932b21d9_4_k_cu_45f686a8_31044cuda3std6ranges3__45__cpo9iter_moveE)
_ZN39_INTERNAL_932b21d9_4_k_cu_45f686a8_31044cuda3std6ranges3__45__cpo9iter_moveE:
	.zero		1
	.type		_ZN39_INTERNAL_932b21d9_4_k_cu_45f686a8_31044cuda3std3__45__cpo5beginE,@object
	.size		_ZN39_INTERNAL_932b21d9_4_k_cu_45f686a8_31044cuda3std3__45__cpo5beginE,(_ZN39_INTERNAL_932b21d9_4_k_cu_45f686a8_31044cuda3std3__441_GLOBAL__N__932b21d9_4_k_cu_45f686a8_31046ignoreE - _ZN39_INTERNAL_932b21d9_4_k_cu_45f686a8_31044cuda3std3__45__cpo5beginE)
_ZN39_INTERNAL_932b21d9_4_k_cu_45f686a8_31044cuda3std3__45__cpo5beginE:
	.zero		1
	.type		_ZN39_INTERNAL_932b21d9_4_k_cu_45f686a8_31044cuda3std3__441_GLOBAL__N__932b21d9_4_k_cu_45f686a8_31046ignoreE,@object
	.size		_ZN39_INTERNAL_932b21d9_4_k_cu_45f686a8_31044cuda3std3__441_GLOBAL__N__932b21d9_4_k_cu_45f686a8_31046ignoreE,(_ZN39_INTERNAL_932b21d9_4_k_cu_45f686a8_31044cute7productE - _ZN39_INTERNAL_932b21d9_4_k_cu_45f686a8_31044cuda3std3__441_GLOBAL__N__932b21d9_4_k_cu_45f686a8_31046ignoreE)
_ZN39_INTERNAL_932b21d9_4_k_cu_45f686a8_31044cuda3std3__441_GLOBAL__N__932b21d9_4_k_cu_45f686a8_31046ignoreE:
	.zero		1
	.type		_ZN39_INTERNAL_932b21d9_4_k_cu_45f686a8_31044cute7productE,@object
	.size		_ZN39_INTERNAL_932b21d9_4_k_cu_45f686a8_31044cute7productE,(_ZN39_INTERNAL_932b21d9_4_k_cu_45f686a8_31044cuda3std3__45__cpo3endE - _ZN39_INTERNAL_932b21d9_4_k_cu_45f686a8_31044cute7productE)
_ZN39_INTERNAL_932b21d9_4_k_cu_45f686a8_31044cute7productE:
	.zero		1
	.type		_ZN39_INTERNAL_932b21d9_4_k_cu_45f686a8_31044cuda3std3__45__cpo3endE,@object
	.size		_ZN39_INTERNAL_932b21d9_4_k_cu_45f686a8_31044cuda3std3__45__cpo3endE,(_ZN39_INTERNAL_932b21d9_4_k_cu_45f686a8_31044cuda3std3__419piecewise_constructE - _ZN39_INTERNAL_932b21d9_4_k_cu_45f686a8_31044cuda3std3__45__cpo3endE)
_ZN39_INTERNAL_932b21d9_4_k_cu_45f686a8_31044cuda3std3__45__cpo3endE:
	.zero		1
	.type		_ZN39_INTERNAL_932b21d9_4_k_cu_45f686a8_31044cuda3std3__419piecewise_constructE,@object
	.size		_ZN39_INTERNAL_932b21d9_4_k_cu_45f686a8_31044cuda3std3__419piecewise_constructE,(_ZN39_INTERNAL_932b21d9_4_k_cu_45f686a8_31044cuda3std3__45__cpo4cendE - _ZN39_INTERNAL_932b21d9_4_k_cu_45f686a8_31044cuda3std3__419piecewise_constructE)
_ZN39_INTERNAL_932b21d9_4_k_cu_45f686a8_31044cuda3std3__419piecewise_constructE:
	.zero		1
	.type		_ZN39_INTERNAL_932b21d9_4_k_cu_45f686a8_31044cuda3std3__45__cpo4cendE,@object
	.size		_ZN39_INTERNAL_932b21d9_4_k_cu_45f686a8_31044cuda3std3__45__cpo4cendE,(_ZN39_INTERNAL_932b21d9_4_k_cu_45f686a8_31044cuda3std6ranges3__45__cpo4swapE - _ZN39_INTERNAL_932b21d9_4_k_cu_45f686a8_31044cuda3std3__45__cpo4cendE)
_ZN39_INTERNAL_932b21d9_4_k_cu_45f686a8_31044cuda3std3__45__cpo4cendE:
	.zero		1
	.type		_ZN39_INTERNAL_932b21d9_4_k_cu_45f686a8_31044cuda3std6ranges3__45__cpo4swapE,@object
	.size		_ZN39_INTERNAL_932b21d9_4_k_cu_45f686a8_31044cuda3std6ranges3__45__cpo4swapE,(.L_10 - _ZN39_INTERNAL_932b21d9_4_k_cu_45f686a8_31044cuda3std6ranges3__45__cpo4swapE)
_ZN39_INTERNAL_932b21d9_4_k_cu_45f686a8_31044cuda3std6ranges3__45__cpo4swapE:
	.zero		1
.L_10:


//--------------------- .nv.constant0._ZN7cutlass13device_kernelINS_4conv6kernel13ConvUniversalINS1_16ConvProblemShapeILNS1_8OperatorE2ELi3EEENS1_10collective14CollectiveConvINS1_47MainloopSm100TmaUmmaWarpSpecializedImplicitGemmILS5_2ELi12ELi3ELi1ELi2EN4cute5tupleIJNSA_1CILi1EEESD_SD_EEEEENSB_IJNSC_ILi128EEENSB_IJSG_EEENSB_IJNSC_ILi32EEEEEEEEENS_6half_tESL_NSA_8TiledMMAINSA_8MMA_AtomIJNSA_20SM100_MMA_F16BF16_SSISL_SL_fLi128ELi128ELNSA_4UMMA5MajorE1ELSQ_1ELNSP_7ScaleInE0ELSR_0EEEEEENSA_6LayoutISE_NSB_IJNSC_ILi0EEESV_SV_EEEEENSB_IJNSA_10UnderscoreESY_SY_EEEEENS7_6detail27Sm100ImplicitGemmTileTraitsINSA_13SM90_TMA_LOADENSA_14ComposedLayoutINSA_7SwizzleILi3ELi4ELi3EEENSA_18smem_ptr_flag_bitsILi16EEENSU_INSB_IJNSC_ILi64EEENSC_ILi8EEEEEENSB_IJSD_S19_EEEEEEEvEENS12_INSA_20SM90_TMA_LOAD_IM2COLES1E_vEEEENS_8epilogue10collective18CollectiveEpilogueINS1J_23Sm100TmaWarpSpecializedILi4ELi2ELi32ELb1ELb0EEEJSK_NSB_IJNSU_ISG_SD_EENSU_ISI_SD_EEEEESL_NSB_IJlNSB_IJSD_lllEEESV_EEESL_S1S_NS1J_6fusion15FusionCallbacksIS1N_NS1T_17LinearCombinationISL_fSL_fLNS_15FloatRoundStyleE2EEESK_S1Q_JEEENSA_5SM1004TMEM4LOAD26SM100_TMEM_LOAD_32dp32b32xES13_NS14_INS15_ILi2ELi4ELi3EEES18_NSU_INSB_IJS1A_SI_EEENSB_IJSI_SD_EEEEEEENSA_39AutoVectorizingCopyWithAssumedAlignmentILi128EEENSA_14SM90_TMA_STOREES27_S29_S29_EEEvvEEEEvNT_6ParamsE --------------------------
	.section	.nv.constant0._ZN7cutlass13device_kernelINS_4conv6kernel13ConvUniversalINS1_16ConvProblemShapeILNS1_8OperatorE2ELi3EEENS1_10collective14CollectiveConvINS1_47MainloopSm100TmaUmmaWarpSpecializedImplicitGemmILS5_2ELi12ELi3ELi1ELi2EN4cute5tupleIJNSA_1CILi1EEESD_SD_EEEEENSB_IJNSC_ILi128EEENSB_IJSG_EEENSB_IJNSC_ILi32EEEEEEEEENS_6half_tESL_NSA_8TiledMMAINSA_8MMA_AtomIJNSA_20SM100_MMA_F16BF16_SSISL_SL_fLi128ELi128ELNSA_4UMMA5MajorE1ELSQ_1ELNSP_7ScaleInE0ELSR_0EEEEEENSA_6LayoutISE_NSB_IJNSC_ILi0EEESV_SV_EEEEENSB_IJNSA_10UnderscoreESY_SY_EEEEENS7_6detail27Sm100ImplicitGemmTileTraitsINSA_13SM90_TMA_LOADENSA_14ComposedLayoutINSA_7SwizzleILi3ELi4ELi3EEENSA_18smem_ptr_flag_bitsILi16EEENSU_INSB_IJNSC_ILi64EEENSC_ILi8EEEEEENSB_IJSD_S19_EEEEEEEvEENS12_INSA_20SM90_TMA_LOAD_IM2COLES1E_vEEEENS_8epilogue10collective18CollectiveEpilogueINS1J_23Sm100TmaWarpSpecializedILi4ELi2ELi32ELb1ELb0EEEJSK_NSB_IJNSU_ISG_SD_EENSU_ISI_SD_EEEEESL_NSB_IJlNSB_IJSD_lllEEESV_EEESL_S1S_NS1J_6fusion15FusionCallbacksIS1N_NS1T_17LinearCombinationISL_fSL_fLNS_15FloatRoundStyleE2EEESK_S1Q_JEEENSA_5SM1004TMEM4LOAD26SM100_TMEM_LOAD_32dp32b32xES13_NS14_INS15_ILi2ELi4ELi3EEES18_NSU_INSB_IJS1A_SI_EEENSB_IJSI_SD_EEEEEEENSA_39AutoVectorizingCopyWithAssumedAlignmentILi128EEENSA_14SM90_TMA_STOREES27_S29_S29_EEEvvEEEEvNT_6ParamsE,"a",@progbits
	.sectionflags	@""
	.align	4
.nv.constant0._ZN7cutlass13device_kernelINS_4conv6kernel13ConvUniversalINS1_16ConvProblemShapeILNS1_8OperatorE2ELi3EEENS1_10collective14CollectiveConvINS1_47MainloopSm100TmaUmmaWarpSpecializedImplicitGemmILS5_2ELi12ELi3ELi1ELi2EN4cute5tupleIJNSA_1CILi1EEESD_SD_EEEEENSB_IJNSC_ILi128EEENSB_IJSG_EEENSB_IJNSC_ILi32EEEEEEEEENS_6half_tESL_NSA_8TiledMMAINSA_8MMA_AtomIJNSA_20SM100_MMA_F16BF16_SSISL_SL_fLi128ELi128ELNSA_4UMMA5MajorE1ELSQ_1ELNSP_7ScaleInE0ELSR_0EEEEEENSA_6LayoutISE_NSB_IJNSC_ILi0EEESV_SV_EEEEENSB_IJNSA_10UnderscoreESY_SY_EEEEENS7_6detail27Sm100ImplicitGemmTileTraitsINSA_13SM90_TMA_LOADENSA_14ComposedLayoutINSA_7SwizzleILi3ELi4ELi3EEENSA_18smem_ptr_flag_bitsILi16EEENSU_INSB_IJNSC_ILi64EEENSC_ILi8EEEEEENSB_IJSD_S19_EEEEEEEvEENS12_INSA_20SM90_TMA_LOAD_IM2COLES1E_vEEEENS_8epilogue10collective18CollectiveEpilogueINS1J_23Sm100TmaWarpSpecializedILi4ELi2ELi32ELb1ELb0EEEJSK_NSB_IJNSU_ISG_SD_EENSU_ISI_SD_EEEEESL_NSB_IJlNSB_IJSD_lllEEESV_EEESL_S1S_NS1J_6fusion15FusionCallbacksIS1N_NS1T_17LinearCombinationISL_fSL_fLNS_15FloatRoundStyleE2EEESK_S1Q_JEEENSA_5SM1004TMEM4LOAD26SM100_TMEM_LOAD_32dp32b32xES13_NS14_INS15_ILi2ELi4ELi3EEES18_NSU_INSB_IJS1A_SI_EEENSB_IJSI_SD_EEEEEEENSA_39AutoVectorizingCopyWithAssumedAlignmentILi128EEENSA_14SM90_TMA_STOREES27_S29_S29_EEEvvEEEEvNT_6ParamsE:
	.zero		3200


//--------------------- SYMBOLS --------------------------

	.type		.nv.reservedSmem.offset0,@object
	.size		.nv.reservedSmem.offset0,0x4
	.type		.nv.reservedSmem.cap,@object
	.size		.nv.reservedSmem.cap,0x4
	.type		__assertfail,@function
